// auto-generated by cutlass_sweep.fmha — config: {"arch": "sm_100", "dtype": "fp16", "head_dim": 64, "mask": "none", "schedule": "individual", "tile_kv": 128, "tile_q": 256}
#include "cutlass/cutlass.h"
#include "cute/tensor.hpp"
#include "cutlass/device_kernel.h"
#include "cutlass/kernel_hardware_info.h"
#include "77_blackwell_fmha/collective/fmha_fusion.hpp"
#include "77_blackwell_fmha/collective/sm100_fmha_load_tma_warpspecialized.hpp"
#include "77_blackwell_fmha/collective/sm100_fmha_fwd_mainloop_tma_warpspecialized.hpp"
#include "77_blackwell_fmha/collective/sm100_fmha_fwd_epilogue_tma_warpspecialized.hpp"
#include "77_blackwell_fmha/kernel/fmha_tile_scheduler.hpp"
#include "77_blackwell_fmha/kernel/sm100_fmha_fwd_kernel_tma_warpspecialized.hpp"

using namespace cute;
using Element    = cutlass::half_t;
using ElementOut = cutlass::half_t;
using TileShape  = Shape<_256, _128, _64>;

using ProblemShape = cute::tuple<int, int, int, cute::tuple<cute::tuple<int, int>, int>>;
using StrideQ   = cute::tuple<int, _1, cute::tuple<cute::tuple<int, int>, int>>;
using StrideK   = cute::tuple<int, _1, cute::tuple<cute::tuple<_0, int>, int>>;
using StrideV   = StrideK;
using StrideO   = StrideQ;
using StrideLSE = cute::tuple<_1, cute::tuple<cute::tuple<int, int>, int>>;

using TileScheduler = std::conditional_t<
    cute::false_type::value,
    cutlass::fmha::kernel::PersistentTileScheduler,
    cutlass::fmha::kernel::IndividualTileScheduler>;

using Mainloop = cutlass::fmha::collective::Sm100FmhaFwdMainloopTmaWarpspecialized<
    Element, float, float, TileShape, StrideQ, StrideK, StrideV,
    cutlass::fmha::collective::NoMask>;

using Kernel = cutlass::fmha::kernel::Sm100FmhaFwdKernelTmaWarpspecialized<
    ProblemShape, Mainloop,
    cutlass::fmha::collective::Sm100FmhaFwdEpilogueTmaWarpspecialized<
        ElementOut, float, typename Mainloop::TileShapePV, StrideO, StrideLSE>,
    TileScheduler>;

auto* _anchor = &cutlass::device_kernel<Kernel>;


// ===== COMPILED SASS (sm_100a) =====

	.target	sm_100a

	.elftype	@"ET_EXEC"


//--------------------- .note.nv.tkinfo           --------------------------
	.section	.note.nv.tkinfo,"",@"SHT_NOTE"
	.sectionflags	@"SHF_NOTE_NV_TKINFO"
	.tkinfo
        /*0018*/ 	.word	0x00000002
        /*0030*/ 	.string	""
        /*0030*/ 	.string	"ptxas"
        /*0030*/ 	.string	"Cuda compilation tools, release 13.0, V13.0.88"
        /*0030*/ 	.string	"Build cuda_13.0.r13.0/compiler.36424714_0"
        /*0030*/ 	.string	"-arch sm_100a -m 64 "



//--------------------- .note.nv.cuinfo           --------------------------
	.section	.note.nv.cuinfo,"",@"SHT_NOTE"
	.sectionflags	@"SHF_NOTE_NV_CUINFO"
        /*0018*/ 	.short	0x0002
        /*001a*/ 	.short	0x0064
        /*001c*/ 	.short	0x0082
	.zero		2


//--------------------- .nv.info                  --------------------------
	.section	.nv.info,"",@"SHT_CUDA_INFO"
	.align	4


	//----- nvinfo : EIATTR_REGCOUNT
	.align		4
        /*0000*/ 	.byte	0x04, 0x2f
        /*0002*/ 	.short	(.L_34 - .L_33)
	.align		4
.L_33:
        /*0004*/ 	.word	index@(_ZN7cutlass13device_kernelINS_4fmha6kernel36Sm100FmhaFwdKernelTmaWarpspecializedIN4cute5tupleIJiiiNS5_IJNS5_IJiiEEEiEEEEEENS1_10collective38Sm100FmhaFwdMainloopTmaWarpspecializedINS_6half_tEffNS5_IJNS4_1CILi256EEENSC_ILi128EEENSC_ILi64EEEEEENS5_IJiNSC_ILi1EEES7_EEENS5_IJiSH_NS5_IJNS5_IJNSC_ILi0EEEiEEEiEEEEEESM_NS9_6NoMaskENS5_IJNSC_ILi2EEESH_SH_EEENSC_ILb0EEEEENS9_38Sm100FmhaFwdEpilogueTmaWarpspecializedISB_fNS5_IJSE_SF_SE_EEESI_NS5_IJSH_S7_EEESQ_EENS2_23IndividualTileSchedulerENS2_41Sm100FmhaCtxKernelWarpspecializedScheduleEEEEEvNT_6ParamsE)
        /*0008*/ 	.word	0x00000080


	//----- nvinfo : EIATTR_FRAME_SIZE
	.align		4
.L_34:
        /*000c*/ 	.byte	0x04, 0x11
        /*000e*/ 	.short	(.L_36 - .L_35)
	.align		4
.L_35:
        /*0010*/ 	.word	index@($__internal_3_$__cuda_sm3x_div_rn_noftz_f32_slowpath)
        /*0014*/ 	.word	0x00000078


	//----- nvinfo : EIATTR_FRAME_SIZE
	.align		4
.L_36:
        /*0018*/ 	.byte	0x04, 0x11
        /*001a*/ 	.short	(.L_38 - .L_37)
	.align		4
.L_37:
        /*001c*/ 	.word	index@($__internal_2_$__cuda_sm10x_tcgen05_guardrail_trap_unallocated_columns_being_dealloced)
        /*0020*/ 	.word	0x00000078


	//----- nvinfo : EIATTR_FRAME_SIZE
	.align		4
.L_38:
        /*0024*/ 	.byte	0x04, 0x11
        /*0026*/ 	.short	(.L_40 - .L_39)
	.align		4
.L_39:
        /*0028*/ 	.word	index@($__internal_1_$__cuda_sm10x_tcgen05_guardrail_trap_phase_invalid_during_alloc)
        /*002c*/ 	.word	0x00000078


	//----- nvinfo : EIATTR_FRAME_SIZE
	.align		4
.L_40:
        /*0030*/ 	.byte	0x04, 0x11
        /*0032*/ 	.short	(.L_42 - .L_41)
	.align		4
.L_41:
        /*0034*/ 	.word	index@($__internal_0_$__cuda_sm10x_tcgen05_guardrail_trap_col_being_dealloced_not_returned_by_alloc)
        /*0038*/ 	.word	0x00000078


	//----- nvinfo : EIATTR_FRAME_SIZE
	.align		4
.L_42:
        /*003c*/ 	.byte	0x04, 0x11
        /*003e*/ 	.short	(.L_44 - .L_43)
	.align		4
.L_43:
        /*0040*/ 	.word	index@(_ZN7cutlass13device_kernelINS_4fmha6kernel36Sm100FmhaFwdKernelTmaWarpspecializedIN4cute5tupleIJiiiNS5_IJNS5_IJiiEEEiEEEEEENS1_10collective38Sm100FmhaFwdMainloopTmaWarpspecializedINS_6half_tEffNS5_IJNS4_1CILi256EEENSC_ILi128EEENSC_ILi64EEEEEENS5_IJiNSC_ILi1EEES7_EEENS5_IJiSH_NS5_IJNS5_IJNSC_ILi0EEEiEEEiEEEEEESM_NS9_6NoMaskENS5_IJNSC_ILi2EEESH_SH_EEENSC_ILb0EEEEENS9_38Sm100FmhaFwdEpilogueTmaWarpspecializedISB_fNS5_IJSE_SF_SE_EEESI_NS5_IJSH_S7_EEESQ_EENS2_23IndividualTileSchedulerENS2_41Sm100FmhaCtxKernelWarpspecializedScheduleEEEEEvNT_6ParamsE)
        /*0044*/ 	.word	0x00000078


	//----- nvinfo : EIATTR_MIN_STACK_SIZE
	.align		4
.L_44:
        /*0048*/ 	.byte	0x04, 0x12
        /*004a*/ 	.short	(.L_46 - .L_45)
	.align		4
.L_45:
        /*004c*/ 	.word	index@(_ZN7cutlass13device_kernelINS_4fmha6kernel36Sm100FmhaFwdKernelTmaWarpspecializedIN4cute5tupleIJiiiNS5_IJNS5_IJiiEEEiEEEEEENS1_10collective38Sm100FmhaFwdMainloopTmaWarpspecializedINS_6half_tEffNS5_IJNS4_1CILi256EEENSC_ILi128EEENSC_ILi64EEEEEENS5_IJiNSC_ILi1EEES7_EEENS5_IJiSH_NS5_IJNS5_IJNSC_ILi0EEEiEEEiEEEEEESM_NS9_6NoMaskENS5_IJNSC_ILi2EEESH_SH_EEENSC_ILb0EEEEENS9_38Sm100FmhaFwdEpilogueTmaWarpspecializedISB_fNS5_IJSE_SF_SE_EEESI_NS5_IJSH_S7_EEESQ_EENS2_23IndividualTileSchedulerENS2_41Sm100FmhaCtxKernelWarpspecializedScheduleEEEEEvNT_6ParamsE)
        /*0050*/ 	.word	0x00000078
.L_46:


//--------------------- .nv.compat                --------------------------
	.section	.nv.compat,"",@"SHT_CUDA_COMPAT_INFO"
	.align	4
        /*0000*/ 	.byte	0x02, 0x09, 0x01, 0x00, 0x02, 0x02, 0x02, 0x00, 0x02, 0x05, 0x05, 0x00, 0x03, 0x07, 0x01, 0x01
        /*0010*/ 	.byte	0x02, 0x03, 0x01, 0x00, 0x02, 0x06, 0x01, 0x00, 0x04, 0x0b, 0x08, 0x00, 0x01, 0x00, 0x00, 0x00
        /*0020*/ 	.byte	0x00, 0x00, 0x00, 0x00


//--------------------- .nv.info._ZN7cutlass13device_kernelINS_4fmha6kernel36Sm100FmhaFwdKernelTmaWarpspecializedIN4cute5tupleIJiiiNS5_IJNS5_IJiiEEEiEEEEEENS1_10collective38Sm100FmhaFwdMainloopTmaWarpspecializedINS_6half_tEffNS5_IJNS4_1CILi256EEENSC_ILi128EEENSC_ILi64EEEEEENS5_IJiNSC_ILi1EEES7_EEENS5_IJiSH_NS5_IJNS5_IJNSC_ILi0EEEiEEEiEEEEEESM_NS9_6NoMaskENS5_IJNSC_ILi2EEESH_SH_EEENSC_ILb0EEEEENS9_38Sm100FmhaFwdEpilogueTmaWarpspecializedISB_fNS5_IJSE_SF_SE_EEESI_NS5_IJSH_S7_EEESQ_EENS2_23IndividualTileSchedulerENS2_41Sm100FmhaCtxKernelWarpspecializedScheduleEEEEEvNT_6ParamsE --------------------------
	.section	.nv.info._ZN7cutlass13device_kernelINS_4fmha6kernel36Sm100FmhaFwdKernelTmaWarpspecializedIN4cute5tupleIJiiiNS5_IJNS5_IJiiEEEiEEEEEENS1_10collective38Sm100FmhaFwdMainloopTmaWarpspecializedINS_6half_tEffNS5_IJNS4_1CILi256EEENSC_ILi128EEENSC_ILi64EEEEEENS5_IJiNSC_ILi1EEES7_EEENS5_IJiSH_NS5_IJNS5_IJNSC_ILi0EEEiEEEiEEEEEESM_NS9_6NoMaskENS5_IJNSC_ILi2EEESH_SH_EEENSC_ILb0EEEEENS9_38Sm100FmhaFwdEpilogueTmaWarpspecializedISB_fNS5_IJSE_SF_SE_EEESI_NS5_IJSH_S7_EEESQ_EENS2_23IndividualTileSchedulerENS2_41Sm100FmhaCtxKernelWarpspecializedScheduleEEEEEvNT_6ParamsE,"",@"SHT_CUDA_INFO"
	.sectionflags	@""
	.align	4


	//----- nvinfo : EIATTR_CUDA_API_VERSION
	.align		4
        /*0000*/ 	.byte	0x04, 0x37
        /*0002*/ 	.short	(.L_48 - .L_47)
.L_47:
        /*0004*/ 	.word	0x00000082


	//----- nvinfo : EIATTR_KPARAM_INFO
	.align		4
.L_48:
        /*0008*/ 	.byte	0x04, 0x17
        /*000a*/ 	.short	(.L_50 - .L_49)
.L_49:
        /*000c*/ 	.word	0x00000000
        /*0010*/ 	.short	0x0000
        /*0012*/ 	.short	0x0000
        /*0014*/ 	.byte	0x00, 0xf0, 0x01, 0x18


	//----- nvinfo : EIATTR_AT_ENTRY_FRAGMENTS
	.align		4
.L_50:
        /*0018*/ 	.byte	0x04, 0x4f
        /*001a*/ 	.short	(.L_52 - .L_51)


	//   ....[0]....
.L_51:
        /*001c*/ 	.word	0x00000006


	//----- nvinfo : EIATTR_RESERVED_SMEM_USED
	.align		4
.L_52:
        /*0020*/ 	.byte	0x01, 0x41
	.zero		2


	//----- nvinfo : EIATTR_SPARSE_MMA_MASK
	.align		4
        /*0024*/ 	.byte	0x03, 0x50
        /*0026*/ 	.short	0x0000


	//----- nvinfo : EIATTR_TCGEN05_1CTA_USED
	.align		4
        /*0028*/ 	.byte	0x01, 0x51
	.zero		2


	//----- nvinfo : EIATTR_MAXREG_COUNT
	.align		4
        /*002c*/ 	.byte	0x03, 0x1b
        /*002e*/ 	.short	0x0080


	//----- nvinfo : EIATTR_NUM_BARRIERS
	.align		4
        /*0030*/ 	.byte	0x02, 0x4c
        /*0032*/ 	.byte	0x01
	.zero		1


	//----- nvinfo : EIATTR_EXTERNS
	.align		4
        /*0034*/ 	.byte	0x04, 0x0f
        /*0036*/ 	.short	(.L_54 - .L_53)


	//   ....[0]....
	.align		4
.L_53:
        /*0038*/ 	.word	index@(vprintf)


	//   ....[1]....
	.align		4
        /*003c*/ 	.word	index@(__assertfail)


	//----- nvinfo : EIATTR_ANNOTATIONS
	.align		4
.L_54:
        /*0040*/ 	.byte	0x04, 0x55
        /*0042*/ 	.short	(.L_56 - .L_55)


	//   ....[0]....
.L_55:
        /*0044*/ 	.word	0x00000001
        /*0048*/ 	.byte	0x40, 0xe2, 0x00, 0x00, 0x01, 0x00, 0x00, 0x00, 0x50, 0xe2, 0x00, 0x00, 0x01, 0x00, 0x00, 0x00
        /* <DEDUP_REMOVED lines=22> */
        /*01b8*/ 	.byte	0x80, 0x13, 0x01, 0x00, 0x01, 0x00, 0x00, 0x00, 0x90, 0x13, 0x01, 0x00


	//----- nvinfo : EIATTR_MERCURY_ISA_VERSION
	.align		4
.L_56:
        /*01c4*/ 	.byte	0x03, 0x5f
        /*01c6*/ 	.short	0x0101


	//----- nvinfo : EIATTR_INT_WARP_WIDE_INSTR_OFFSETS
	.align		4
        /*01c8*/ 	.byte	0x04, 0x31
        /*01ca*/ 	.short	(.L_58 - .L_57)


	//   ....[0]....
.L_57:
        /*01cc*/ 	.word	0x00014140


	//   ....[1]....
        /*01d0*/ 	.word	0x00014180


	//   ....[2]....
        /*01d4*/ 	.word	0x000141b0


	//----- nvinfo : EIATTR_COOP_GROUP_MASK_REGIDS
	.align		4
.L_58:
        /*01d8*/ 	.byte	0x04, 0x29
        /*01da*/ 	.short	(.L_60 - .L_59)


	//   ....[0]....
.L_59:
        /*01dc*/ 	.word	0xffffffff


	//   ....[1]....
        /*01e0*/ 	.word	0xffffffff


	//   ....[2]....
        /*01e4*/ 	.word	0xffffffff


	//   ....[3]....
        /*01e8*/ 	.word	0xffffffff


	//   ....[4]....
        /*01ec*/ 	.word	0xffffffff


	//   ....[5]....
        /*01f0*/ 	.word	0xffffffff


	//   ....[6]....
        /*01f4*/ 	.word	0xffffffff


	//   ....[7]....
        /*01f8*/ 	.word	0xffffffff


	//   ....[8]....
        /*01fc*/ 	.word	0xffffffff


	//   ....[9]....
        /*0200*/ 	.word	0xffffffff


	//   ....[10]....
        /*0204*/ 	.word	0xffffffff


	//   ....[11]....
        /*0208*/ 	.word	0xffffffff


	//   ....[12]....
        /*020c*/ 	.word	0xffffffff


	//   ....[13]....
        /*0210*/ 	.word	0xffffffff


	//   ....[14]....
        /*0214*/ 	.word	0xffffffff


	//   ....[15]....
        /*0218*/ 	.word	0xffffffff


	//   ....[16]....
        /*021c*/ 	.word	0xffffffff


	//   ....[17]....
        /*0220*/ 	.word	0xffffffff


	//----- nvinfo : EIATTR_COOP_GROUP_INSTR_OFFSETS
	.align		4
.L_60:
        /*0224*/ 	.byte	0x04, 0x28
        /*0226*/ 	.short	(.L_62 - .L_61)


	//   ....[0]....
.L_61:
        /*0228*/ 	.word	0x00000110


	//   ....[1]....
        /*022c*/ 	.word	0x000008d0


	//   ....[2]....
        /*0230*/ 	.word	0x00000b00


	//   ....[3]....
        /*0234*/ 	.word	0x00000c30


	//   ....[4]....
        /*0238*/ 	.word	0x00000d70


	//   ....[5]....
        /*023c*/ 	.word	0x00001030


	//   ....[6]....
        /*0240*/ 	.word	0x00001220


	//   ....[7]....
        /*0244*/ 	.word	0x00001310


	//   ....[8]....
        /*0248*/ 	.word	0x00001470


	//   ....[9]....
        /*024c*/ 	.word	0x000015d0


	//   ....[10]....
        /*0250*/ 	.word	0x000017e0


	//   ....[11]....
        /*0254*/ 	.word	0x000019f0


	//   ....[12]....
        /*0258*/ 	.word	0x00001a20


	//   ....[13]....
        /*025c*/ 	.word	0x00008690


	//   ....[14]....
        /*0260*/ 	.word	0x00009760


	//   ....[15]....
        /*0264*/ 	.word	0x0000d3f0


	//   ....[16]....
        /*0268*/ 	.word	0x00014050


	//   ....[17]....
        /*026c*/ 	.word	0x00014280


	//----- nvinfo : EIATTR_REG_RECONFIG
	.align		4
.L_62:
        /*0270*/ 	.byte	0x01, 0x54
	.zero		2


	//----- nvinfo : EIATTR_VRC_CTA_INIT_COUNT
	.align		4
        /*0274*/ 	.byte	0x02, 0x4a
        /*0276*/ 	.byte	0x80
	.zero		1


	//----- nvinfo : EIATTR_SYSCALL_OFFSETS
	.align		4
        /*0278*/ 	.byte	0x04, 0x46
        /*027a*/ 	.short	(.L_64 - .L_63)


	//   ....[0]....
.L_63:
        /*027c*/ 	.word	0x000043b0


	//   ....[1]....
        /*0280*/ 	.word	0x00004470


	//   ....[2]....
        /*0284*/ 	.word	0x000044e0


	//   ....[3]....
        /*0288*/ 	.word	0x00004550


	//   ....[4]....
        /*028c*/ 	.word	0x000045c0


	//   ....[5]....
        /*0290*/ 	.word	0x00004660


	//   ....[6]....
        /*0294*/ 	.word	0x00004720


	//   ....[7]....
        /*0298*/ 	.word	0x000047c0


	//   ....[8]....
        /*029c*/ 	.word	0x00004860


	//   ....[9]....
        /*02a0*/ 	.word	0x00004900


	//   ....[10]....
        /*02a4*/ 	.word	0x00004970


	//   ....[11]....
        /*02a8*/ 	.word	0x00004a10


	//   ....[12]....
        /*02ac*/ 	.word	0x00004ab0


	//   ....[13]....
        /*02b0*/ 	.word	0x00004b20


	//   ....[14]....
        /*02b4*/ 	.word	0x00004bc0


	//   ....[15]....
        /*02b8*/ 	.word	0x00004c60


	//   ....[16]....
        /*02bc*/ 	.word	0x00004d00


	//   ....[17]....
        /*02c0*/ 	.word	0x00004da0


	//   ....[18]....
        /*02c4*/ 	.word	0x00004e10


	//   ....[19]....
        /*02c8*/ 	.word	0x00004eb0


	//   ....[20]....
        /*02cc*/ 	.word	0x00004f50


	//   ....[21]....
        /*02d0*/ 	.word	0x00004fc0


	//   ....[22]....
        /*02d4*/ 	.word	0x00005060


	//   ....[23]....
        /*02d8*/ 	.word	0x00005100


	//   ....[24]....
        /*02dc*/ 	.word	0x000051a0


	//   ....[25]....
        /*02e0*/ 	.word	0x00005240


	//   ....[26]....
        /*02e4*/ 	.word	0x000052b0


	//   ....[27]....
        /*02e8*/ 	.word	0x00005350


	//   ....[28]....
        /*02ec*/ 	.word	0x000053f0


	//   ....[29]....
        /*02f0*/ 	.word	0x00005460


	//   ....[30]....
        /*02f4*/ 	.word	0x00005500


	//   ....[31]....
        /*02f8*/ 	.word	0x000055a0


	//   ....[32]....
        /*02fc*/ 	.word	0x00005640


	//   ....[33]....
        /*0300*/ 	.word	0x000056e0


	//   ....[34]....
        /*0304*/ 	.word	0x00005780


	//   ....[35]....
        /*0308*/ 	.word	0x00005820


	//   ....[36]....
        /*030c*/ 	.word	0x00005890


	//   ....[37]....
        /*0310*/ 	.word	0x00005930


	//   ....[38]....
        /*0314*/ 	.word	0x000059d0


	//   ....[39]....
        /*0318*/ 	.word	0x00005a40


	//   ....[40]....
        /*031c*/ 	.word	0x00005ae0


	//   ....[41]....
        /*0320*/ 	.word	0x00005b80


	//   ....[42]....
        /*0324*/ 	.word	0x00005c20


	//   ....[43]....
        /*0328*/ 	.word	0x00005cc0


	//   ....[44]....
        /*032c*/ 	.word	0x00005d30


	//   ....[45]....
        /*0330*/ 	.word	0x00005dd0


	//   ....[46]....
        /*0334*/ 	.word	0x00005e70


	//   ....[47]....
        /*0338*/ 	.word	0x00005ee0


	//   ....[48]....
        /*033c*/ 	.word	0x00005f70


	//   ....[49]....
        /*0340*/ 	.word	0x00006010


	//   ....[50]....
        /*0344*/ 	.word	0x000060b0


	//   ....[51]....
        /*0348*/ 	.word	0x00006150


	//   ....[52]....
        /*034c*/ 	.word	0x000061c0


	//   ....[53]....
        /*0350*/ 	.word	0x00006250


	//   ....[54]....
        /*0354*/ 	.word	0x000062f0


	//   ....[55]....
        /*0358*/ 	.word	0x00006360


	//   ....[56]....
        /*035c*/ 	.word	0x00006400


	//   ....[57]....
        /*0360*/ 	.word	0x000064a0


	//   ....[58]....
        /*0364*/ 	.word	0x00006540


	//   ....[59]....
        /*0368*/ 	.word	0x000065e0


	//   ....[60]....
        /*036c*/ 	.word	0x000087c0


	//   ....[61]....
        /*0370*/ 	.word	0x00008910


	//   ....[62]....
        /*0374*/ 	.word	0x00008af0


	//   ....[63]....
        /*0378*/ 	.word	0x00008c40


	//   ....[64]....
        /*037c*/ 	.word	0x00008e20


	//   ....[65]....
        /*0380*/ 	.word	0x00008f70


	//   ....[66]....
        /*0384*/ 	.word	0x00009150


	//   ....[67]....
        /*0388*/ 	.word	0x00009330


	//   ....[68]....
        /*038c*/ 	.word	0x000095e0


	//   ....[69]....
        /*0390*/ 	.word	0x00009890


	//   ....[70]....
        /*0394*/ 	.word	0x000099e0


	//   ....[71]....
        /*0398*/ 	.word	0x00009bc0


	//   ....[72]....
        /*039c*/ 	.word	0x00009d10


	//   ....[73]....
        /*03a0*/ 	.word	0x00009ef0


	//   ....[74]....
        /*03a4*/ 	.word	0x0000a040


	//   ....[75]....
        /*03a8*/ 	.word	0x0000a220


	//   ....[76]....
        /*03ac*/ 	.word	0x0000a400


	//   ....[77]....
        /*03b0*/ 	.word	0x0000aa10


	//   ....[78]....
        /*03b4*/ 	.word	0x0000ad50


	//   ....[79]....
        /*03b8*/ 	.word	0x0000b060


	//   ....[80]....
        /*03bc*/ 	.word	0x0000b370


	//   ....[81]....
        /*03c0*/ 	.word	0x0000bc60


	//   ....[82]....
        /*03c4*/ 	.word	0x0000c000


	//   ....[83]....
        /*03c8*/ 	.word	0x0000c310


	//   ....[84]....
        /*03cc*/ 	.word	0x0000c620


	//   ....[85]....
        /*03d0*/ 	.word	0x0000c930


	//   ....[86]....
        /*03d4*/ 	.word	0x0000d630


	//   ....[87]....
        /*03d8*/ 	.word	0x0000d7a0


	//   ....[88]....
        /*03dc*/ 	.word	0x0000d910


	//   ....[89]....
        /*03e0*/ 	.word	0x0000da80


	//   ....[90]....
        /*03e4*/ 	.word	0x0000e010


	//   ....[91]....
        /*03e8*/ 	.word	0x00010bb0


	//   ....[92]....
        /*03ec*/ 	.word	0x00010eb0


	//   ....[93]....
        /*03f0*/ 	.word	0x00011910


	//----- nvinfo : EIATTR_MBARRIER_INSTR_OFFSETS
	.align		4
.L_64:
        /*03f4*/ 	.byte	0x04, 0x39
        /*03f6*/ 	.short	(.L_66 - .L_65)


	//   ....[0]....
.L_65:
        /*03f8*/ 	.word	0x000009b0
        /*03fc*/ 	.word	0x000000ff
        /*0400*/ 	.word	0x00014000
        /*0404*/ 	.short	0x0100
        /*0406*/ 	.byte	0x05
	.zero		1


	//   ....[1]....
        /*0408*/ 	.word	0x000009c0
        /*040c*/ 	.word	0x000000ff
        /*0410*/ 	.word	0x00014010
        /*0414*/ 	.short	0x0100
        /*0416*/ 	.byte	0x05
	.zero		1


	//   ....[2]....
        /*0418*/ 	.word	0x000009d0
        /*041c*/ 	.word	0x000000ff
        /*0420*/ 	.word	0x00014008
        /*0424*/ 	.short	0x0100
        /*0426*/ 	.byte	0x05
	.zero		1


	//   ....[3]....
        /*0428*/ 	.word	0x000009e0
        /*042c*/ 	.word	0x000000ff
        /*0430*/ 	.word	0x00014018
        /*0434*/ 	.short	0x0100
        /*0436*/ 	.byte	0x05
	.zero		1


	//   ....[4]....
        /*0438*/ 	.word	0x00000bc0
        /*043c*/ 	.word	0x000000ff
        /*0440*/ 	.word	0x00014020
        /*0444*/ 	.short	0x0100
        /*0446*/ 	.byte	0x05
	.zero		1


	//   ....[5]....
        /*0448*/ 	.word	0x00000bd0
        /*044c*/ 	.word	0x000000ff
        /*0450*/ 	.word	0x00014038
        /*0454*/ 	.short	0x0100
        /*0456*/ 	.byte	0x05
	.zero		1


	//   ....[6]....
        /*0458*/ 	.word	0x00000be0
        /*045c*/ 	.word	0x000000ff
        /*0460*/ 	.word	0x00014028
        /*0464*/ 	.short	0x0100
        /*0466*/ 	.byte	0x05
	.zero		1


	//   ....[7]....
        /*0468*/ 	.word	0x00000bf0
        /*046c*/ 	.word	0x000000ff
        /*0470*/ 	.word	0x00014040
        /*0474*/ 	.short	0x0100
        /*0476*/ 	.byte	0x05
	.zero		1


	//   ....[8]....
        /*0478*/ 	.word	0x00000c00
        /*047c*/ 	.word	0x000000ff
        /*0480*/ 	.word	0x00014030
        /*0484*/ 	.short	0x0100
        /*0486*/ 	.byte	0x05
	.zero		1


	//   ....[9]....
        /*0488*/ 	.word	0x00000c10
        /*048c*/ 	.word	0x000000ff
        /*0490*/ 	.word	0x00014048
        /*0494*/ 	.short	0x0100
        /*0496*/ 	.byte	0x05
	.zero		1


	//   ....[10]....
        /*0498*/ 	.word	0x00000d40
        /*049c*/ 	.word	0x000000ff
        /*04a0*/ 	.word	0x00014050
        /*04a4*/ 	.short	0x0100
        /*04a6*/ 	.byte	0x06
	.zero		1


	//   ....[11]....
        /*04a8*/ 	.word	0x00000d50
        /*04ac*/ 	.word	0x000000ff
        /*04b0*/ 	.word	0x00014058
        /*04b4*/ 	.short	0x0100
        /*04b6*/ 	.byte	0x06
	.zero		1


	//   ....[12]....
        /*04b8*/ 	.word	0x00000f00
        /*04bc*/ 	.word	0x000000ff
        /*04c0*/ 	.word	0x00014060
        /*04c4*/ 	.short	0x0100
        /*04c6*/ 	.byte	0x06
	.zero		1


	//   ....[13]....
        /*04c8*/ 	.word	0x00000f10
        /*04cc*/ 	.word	0x000000ff
        /*04d0*/ 	.word	0x00014068
        /*04d4*/ 	.short	0x0100
        /*04d6*/ 	.byte	0x06
	.zero		1


	//   ....[14]....
        /*04d8*/ 	.word	0x000010f0
        /*04dc*/ 	.word	0x000000ff
        /*04e0*/ 	.word	0x00014070
        /*04e4*/ 	.short	0x0100
        /*04e6*/ 	.byte	0x05
	.zero		1


	//   ....[15]....
        /*04e8*/ 	.word	0x00001100
        /*04ec*/ 	.word	0x000000ff
        /*04f0*/ 	.word	0x00014078
        /*04f4*/ 	.short	0x0100
        /*04f6*/ 	.byte	0x05
	.zero		1


	//   ....[16]....
        /*04f8*/ 	.word	0x000012e0
        /*04fc*/ 	.word	0x000000ff
        /*0500*/ 	.word	0x00014080
        /*0504*/ 	.short	0x0100
        /*0506*/ 	.byte	0x05
	.zero		1


	//   ....[17]....
        /*0508*/ 	.word	0x000012f0
        /*050c*/ 	.word	0x000000ff
        /*0510*/ 	.word	0x00014088
        /*0514*/ 	.short	0x0100
        /*0516*/ 	.byte	0x05
	.zero		1


	//   ....[18]....
        /*0518*/ 	.word	0x00001420
        /*051c*/ 	.word	0x000000ff
        /*0520*/ 	.word	0x00014090
        /*0524*/ 	.short	0x0100
        /*0526*/ 	.byte	0x08
	.zero		1


	//   ....[19]....
        /*0528*/ 	.word	0x00001430
        /*052c*/ 	.word	0x000000ff
        /*0530*/ 	.word	0x000140a0
        /*0534*/ 	.short	0x0100
        /*0536*/ 	.byte	0x08
	.zero		1


	//   ....[20]....
        /*0538*/ 	.word	0x00001440
        /*053c*/ 	.word	0x000000ff
        /*0540*/ 	.word	0x00014098
        /*0544*/ 	.short	0x0100
        /*0546*/ 	.byte	0x08
	.zero		1


	//   ....[21]....
        /*0548*/ 	.word	0x00001450
        /*054c*/ 	.word	0x000000ff
        /*0550*/ 	.word	0x000140a8
        /*0554*/ 	.short	0x0100
        /*0556*/ 	.byte	0x08
	.zero		1


	//   ....[22]....
        /*0558*/ 	.word	0x00001580
        /*055c*/ 	.word	0x000000ff
        /*0560*/ 	.word	0x000140b0
        /*0564*/ 	.short	0x0100
        /*0566*/ 	.byte	0x08
	.zero		1


	//   ....[23]....
        /*0568*/ 	.word	0x00001590
        /*056c*/ 	.word	0x000000ff
        /*0570*/ 	.word	0x000140c0
        /*0574*/ 	.short	0x0100
        /*0576*/ 	.byte	0x08
	.zero		1


	//   ....[24]....
        /*0578*/ 	.word	0x000015a0
        /*057c*/ 	.word	0x000000ff
        /*0580*/ 	.word	0x000140b8
        /*0584*/ 	.short	0x0100
        /*0586*/ 	.byte	0x08
	.zero		1


	//   ....[25]....
        /*0588*/ 	.word	0x000015b0
        /*058c*/ 	.word	0x000000ff
        /*0590*/ 	.word	0x000140c8
        /*0594*/ 	.short	0x0100
        /*0596*/ 	.byte	0x08
	.zero		1


	//   ....[26]....
        /*0598*/ 	.word	0x000016a0
        /*059c*/ 	.word	0x000000ff
        /*05a0*/ 	.word	0x000140d0
        /*05a4*/ 	.short	0x0100
        /*05a6*/ 	.byte	0x05
	.zero		1


	//   ....[27]....
        /*05a8*/ 	.word	0x000016b0
        /*05ac*/ 	.word	0x000000ff
        /*05b0*/ 	.word	0x000140d8
        /*05b4*/ 	.short	0x0100
        /*05b6*/ 	.byte	0x05
	.zero		1


	//   ....[28]....
        /*05b8*/ 	.word	0x00001b20
        /*05bc*/ 	.word	0x000000ff
        /*05c0*/ 	.word	0x00014000
        /*05c4*/ 	.short	0x010a
        /*05c6*/ 	.byte	0x04
	.zero		1


	//   ....[29]....
        /*05c8*/ 	.word	0x00001b60
        /*05cc*/ 	.word	0x000000ff
        /*05d0*/ 	.word	0x00014020
        /*05d4*/ 	.short	0x010a
        /*05d6*/ 	.byte	0x04
	.zero		1


	//   ....[30]....
        /*05d8*/ 	.word	0x00001c00
        /*05dc*/ 	.word	0x000000ff
        /*05e0*/ 	.word	0x00014058
        /*05e4*/ 	.short	0x010a
        /*05e6*/ 	.byte	0x04
	.zero		1


	//   ....[31]....
        /*05e8*/ 	.word	0x00001e90
        /*05ec*/ 	.word	0x000000ff
        /*05f0*/ 	.word	0x00014008
        /*05f4*/ 	.short	0x010a
        /*05f6*/ 	.byte	0x04
	.zero		1


	//   ....[32]....
        /*05f8*/ 	.word	0x00001ef0
        /*05fc*/ 	.word	0x000000ff
        /*0600*/ 	.word	0x00014068
        /*0604*/ 	.short	0x010a
        /*0606*/ 	.byte	0x04
	.zero		1


	//   ....[33]....
        /*0608*/ 	.word	0x000021d0
        /*060c*/ 	.word	0x000000ff
        /*0610*/ 	.word	0x00014028
        /*0614*/ 	.short	0x010a
        /*0616*/ 	.byte	0x04
	.zero		1


	//   ....[34]....
        /*0618*/ 	.word	0x00002210
        /*061c*/ 	.word	0x000000ff
        /*0620*/ 	.word	0x000140a0
        /*0624*/ 	.short	0x010a
        /*0626*/ 	.byte	0x04
	.zero		1


	//   ....[35]....
        /*0628*/ 	.word	0x00002250
        /*062c*/ 	.word	0x000000ff
        /*0630*/ 	.word	0x00014058
        /*0634*/ 	.short	0x010a
        /*0636*/ 	.byte	0x04
	.zero		1


	//   ....[36]....
        /*0638*/ 	.word	0x00002860
        /*063c*/ 	.word	0x000000ff
        /*0640*/ 	.word	0x00014020
        /*0644*/ 	.short	0x010a
        /*0646*/ 	.byte	0x0b
	.zero		1


	//   ....[37]....
        /*0648*/ 	.word	0x00002b70
        /*064c*/ 	.word	0x000000ff
        /*0650*/ 	.word	0x000140a8
        /*0654*/ 	.short	0x010a
        /*0656*/ 	.byte	0x04
	.zero		1


	//   ....[38]....
        /*0658*/ 	.word	0x00002be0
        /*065c*/ 	.word	0x000000ff
        /*0660*/ 	.word	0x00014068
        /*0664*/ 	.short	0x010a
        /*0666*/ 	.byte	0x04
	.zero		1


	//   ....[39]....
        /*0668*/ 	.word	0x000033d0
        /*066c*/ 	.word	0x000000ff
        /*0670*/ 	.word	0x00014020
        /*0674*/ 	.short	0x010a
        /*0676*/ 	.byte	0x08
	.zero		1


	//   ....[40]....
        /*0678*/ 	.word	0x00003420
        /*067c*/ 	.word	0x000000ff
        /*0680*/ 	.word	0x000140a0
        /*0684*/ 	.short	0x010a
        /*0686*/ 	.byte	0x04
	.zero		1


	//   ....[41]....
        /*0688*/ 	.word	0x00003490
        /*068c*/ 	.word	0x000000ff
        /*0690*/ 	.word	0x00014058
        /*0694*/ 	.short	0x010a
        /*0696*/ 	.byte	0x04
	.zero		1


	//   ....[42]....
        /*0698*/ 	.word	0x00003ad0
        /*069c*/ 	.word	0x000000ff
        /*06a0*/ 	.word	0x000140a8
        /*06a4*/ 	.short	0x010a
        /*06a6*/ 	.byte	0x04
	.zero		1


	//   ....[43]....
        /*06a8*/ 	.word	0x00003b40
        /*06ac*/ 	.word	0x000000ff
        /*06b0*/ 	.word	0x00014068
        /*06b4*/ 	.short	0x010a
        /*06b6*/ 	.byte	0x04
	.zero		1


	//   ....[44]....
        /*06b8*/ 	.word	0x00004210
        /*06bc*/ 	.word	0x00000052
        /*06c0*/ 	.word	0x000140c0
        /*06c4*/ 	.short	0x010a
        /*06c6*/ 	.byte	0xff
	.zero		1


	//   ....[45]....
        /*06c8*/ 	.word	0x00007330
        /*06cc*/ 	.word	0x00000052
        /*06d0*/ 	.word	0x000140b0
        /*06d4*/ 	.short	0x0101
        /*06d6*/ 	.byte	0xff
	.zero		1


	//   ....[46]....
        /*06d8*/ 	.word	0x00007de0
        /*06dc*/ 	.word	0x00000052
        /*06e0*/ 	.word	0x000140c8
        /*06e4*/ 	.short	0x010a
        /*06e6*/ 	.byte	0xff
	.zero		1


	//   ....[47]....
        /*06e8*/ 	.word	0x000080e0
        /*06ec*/ 	.word	0x00000052
        /*06f0*/ 	.word	0x000140b8
        /*06f4*/ 	.short	0x0101
        /*06f6*/ 	.byte	0xff
	.zero		1


	//   ....[48]....
        /*06f8*/ 	.word	0x000081c0
        /*06fc*/ 	.word	0x000000ff
        /*0700*/ 	.word	0x00014070
        /*0704*/ 	.short	0x010a
        /*0706*/ 	.byte	0x27
	.zero		1


	//   ....[49]....
        /*0708*/ 	.word	0x00008240
        /*070c*/ 	.word	0x000000ff
        /*0710*/ 	.word	0x00000000
        /*0714*/ 	.short	0x0101
        /*0716*/ 	.byte	0x04
	.zero		1


	//   ....[50]....
        /*0718*/ 	.word	0x00008270
        /*071c*/ 	.word	0x000000ff
        /*0720*/ 	.word	0x00014080
        /*0724*/ 	.short	0x010a
        /*0726*/ 	.byte	0x27
	.zero		1


	//   ....[51]....
        /*0728*/ 	.word	0x00008510
        /*072c*/ 	.word	0x000000ff
        /*0730*/ 	.word	0x00014070
        /*0734*/ 	.short	0x010a
        /*0736*/ 	.byte	0x27
	.zero		1


	//   ....[52]....
        /*0738*/ 	.word	0x00008670
        /*073c*/ 	.word	0x000000ff
        /*0740*/ 	.word	0x00014090
        /*0744*/ 	.short	0x010a
        /*0746*/ 	.byte	0x27
	.zero		1


	//   ....[53]....
        /*0748*/ 	.word	0x000093e0
        /*074c*/ 	.word	0x000000ff
        /*0750*/ 	.word	0x00000000
        /*0754*/ 	.short	0x0101
        /*0756*/ 	.byte	0x04
	.zero		1


	//   ....[54]....
        /*0758*/ 	.word	0x00009460
        /*075c*/ 	.word	0x000000ff
        /*0760*/ 	.word	0x00000000
        /*0764*/ 	.short	0x0101
        /*0766*/ 	.byte	0x04
	.zero		1


	//   ....[55]....
        /*0768*/ 	.word	0x000094c0
        /*076c*/ 	.word	0x000000ff
        /*0770*/ 	.word	0x00014080
        /*0774*/ 	.short	0x010a
        /*0776*/ 	.byte	0x27
	.zero		1


	//   ....[56]....
        /*0778*/ 	.word	0x00009740
        /*077c*/ 	.word	0x000000ff
        /*0780*/ 	.word	0x00014098
        /*0784*/ 	.short	0x010a
        /*0786*/ 	.byte	0x27
	.zero		1


	//   ....[57]....
        /*0788*/ 	.word	0x0000a490
        /*078c*/ 	.word	0x000000ff
        /*0790*/ 	.word	0x00000000
        /*0794*/ 	.short	0x0101
        /*0796*/ 	.byte	0x04
	.zero		1


	//   ....[58]....
        /*0798*/ 	.word	0x0000a530
        /*079c*/ 	.word	0x000000ff
        /*07a0*/ 	.word	0x00000000
        /*07a4*/ 	.short	0x0101
        /*07a6*/ 	.byte	0x05
	.zero		1


	//   ....[59]....
        /*07a8*/ 	.word	0x0000a5e0
        /*07ac*/ 	.word	0x00000000
        /*07b0*/ 	.word	0x00000000
        /*07b4*/ 	.short	0x0101
        /*07b6*/ 	.byte	0xff
	.zero		1


	//   ....[60]....
        /*07b8*/ 	.word	0x0000a630
        /*07bc*/ 	.word	0x00000024
        /*07c0*/ 	.word	0x00014070
        /*07c4*/ 	.short	0x010a
        /*07c6*/ 	.byte	0xff
	.zero		1


	//   ....[61]....
        /*07c8*/ 	.word	0x0000a6a0
        /*07cc*/ 	.word	0x000000ff
        /*07d0*/ 	.word	0x00000000
        /*07d4*/ 	.short	0x0101
        /*07d6*/ 	.byte	0x04
	.zero		1


	//   ....[62]....
        /*07d8*/ 	.word	0x0000a700
        /*07dc*/ 	.word	0x00000024
        /*07e0*/ 	.word	0x00014090
        /*07e4*/ 	.short	0x010a
        /*07e6*/ 	.byte	0xff
	.zero		1


	//   ....[63]....
        /*07e8*/ 	.word	0x0000a780
        /*07ec*/ 	.word	0x00000024
        /*07f0*/ 	.word	0x000140c0
        /*07f4*/ 	.short	0x010a
        /*07f6*/ 	.byte	0xff
	.zero		1


	//   ....[64]....
        /*07f8*/ 	.word	0x0000ba90
        /*07fc*/ 	.word	0x00000000
        /*0800*/ 	.word	0x00000000
        /*0804*/ 	.short	0x0101
        /*0806*/ 	.byte	0xff
	.zero		1


	//   ....[65]....
        /*0808*/ 	.word	0x0000bac0
        /*080c*/ 	.word	0x00000024
        /*0810*/ 	.word	0x000140b0
        /*0814*/ 	.short	0x0101
        /*0816*/ 	.byte	0xff
	.zero		1


	//   ....[66]....
        /*0818*/ 	.word	0x0000bb40
        /*081c*/ 	.word	0x00000024
        /*0820*/ 	.word	0x00014080
        /*0824*/ 	.short	0x010a
        /*0826*/ 	.byte	0xff
	.zero		1


	//   ....[67]....
        /*0828*/ 	.word	0x0000bcf0
        /*082c*/ 	.word	0x00000000
        /*0830*/ 	.word	0x00000000
        /*0834*/ 	.short	0x0101
        /*0836*/ 	.byte	0xff
	.zero		1


	//   ....[68]....
        /*0838*/ 	.word	0x0000bd40
        /*083c*/ 	.word	0x00000024
        /*0840*/ 	.word	0x00014098
        /*0844*/ 	.short	0x010a
        /*0846*/ 	.byte	0xff
	.zero		1


	//   ....[69]....
        /*0848*/ 	.word	0x0000bdc0
        /*084c*/ 	.word	0x00000024
        /*0850*/ 	.word	0x000140c8
        /*0854*/ 	.short	0x010a
        /*0856*/ 	.byte	0xff
	.zero		1


	//   ....[70]....
        /*0858*/ 	.word	0x0000d030
        /*085c*/ 	.word	0x00000000
        /*0860*/ 	.word	0x00000000
        /*0864*/ 	.short	0x0101
        /*0866*/ 	.byte	0xff
	.zero		1


	//   ....[71]....
        /*0868*/ 	.word	0x0000d060
        /*086c*/ 	.word	0x00000024
        /*0870*/ 	.word	0x000140b8
        /*0874*/ 	.short	0x0101
        /*0876*/ 	.byte	0xff
	.zero		1


	//   ....[72]....
        /*0878*/ 	.word	0x0000d200
        /*087c*/ 	.word	0x000000ff
        /*0880*/ 	.word	0x00000000
        /*0884*/ 	.short	0x010a
        /*0886*/ 	.byte	0x04
	.zero		1


	//   ....[73]....
        /*0888*/ 	.word	0x0000d510
        /*088c*/ 	.word	0x000000ff
        /*0890*/ 	.word	0x00000000
        /*0894*/ 	.short	0x010a
        /*0896*/ 	.byte	0x05
	.zero		1


	//   ....[74]....
        /*0898*/ 	.word	0x0000e140
        /*089c*/ 	.word	0x000000ff
        /*08a0*/ 	.word	0x00000000
        /*08a4*/ 	.short	0x0101
        /*08a6*/ 	.byte	0x04
	.zero		1


	//   ....[75]....
        /*08a8*/ 	.word	0x0000e1b0
        /*08ac*/ 	.word	0x000000ff
        /*08b0*/ 	.word	0x00000000
        /*08b4*/ 	.short	0x010a
        /*08b6*/ 	.byte	0x2e
	.zero		1


	//   ....[76]....
        /*08b8*/ 	.word	0x0000e3a0
        /*08bc*/ 	.word	0x000000ff
        /*08c0*/ 	.word	0x00000000
        /*08c4*/ 	.short	0x0101
        /*08c6*/ 	.byte	0x27
	.zero		1


	//   ....[77]....
        /*08c8*/ 	.word	0x00011000
        /*08cc*/ 	.word	0x000000ff
        /*08d0*/ 	.word	0x00000000
        /*08d4*/ 	.short	0x0101
        /*08d6*/ 	.byte	0x06
	.zero		1


	//   ....[78]....
        /*08d8*/ 	.word	0x00011150
        /*08dc*/ 	.word	0x000000ff
        /*08e0*/ 	.word	0x00000000
        /*08e4*/ 	.short	0x010a
        /*08e6*/ 	.byte	0x05
	.zero		1


	//   ....[79]....
        /*08e8*/ 	.word	0x000117f0
        /*08ec*/ 	.word	0x000000ff
        /*08f0*/ 	.word	0x00000000
        /*08f4*/ 	.short	0x010a
        /*08f6*/ 	.byte	0x05
	.zero		1


	//   ....[80]....
        /*08f8*/ 	.word	0x00011a80
        /*08fc*/ 	.word	0x000000ff
        /*0900*/ 	.word	0x00000000
        /*0904*/ 	.short	0x0101
        /*0906*/ 	.byte	0x04
	.zero		1


	//   ....[81]....
        /*0908*/ 	.word	0x00011b20
        /*090c*/ 	.word	0x000000ff
        /*0910*/ 	.word	0x00000000
        /*0914*/ 	.short	0x010a
        /*0916*/ 	.byte	0x07
	.zero		1


	//   ....[82]....
        /*0918*/ 	.word	0x00011be0
        /*091c*/ 	.word	0x000000ff
        /*0920*/ 	.word	0x00000000
        /*0924*/ 	.short	0x0101
        /*0926*/ 	.byte	0x04
	.zero		1


	//   ....[83]....
        /*0928*/ 	.word	0x00011f50
        /*092c*/ 	.word	0x000000ff
        /*0930*/ 	.word	0x00014010
        /*0934*/ 	.short	0x010a
        /*0936*/ 	.byte	0x08
	.zero		1


	//   ....[84]....
        /*0938*/ 	.word	0x000120f0
        /*093c*/ 	.word	0x000000ff
        /*0940*/ 	.word	0x00014038
        /*0944*/ 	.short	0x010a
        /*0946*/ 	.byte	0x08
	.zero		1


	//   ....[85]....
        /*0948*/ 	.word	0x000122b0
        /*094c*/ 	.word	0x000000ff
        /*0950*/ 	.word	0x00014018
        /*0954*/ 	.short	0x010a
        /*0956*/ 	.byte	0x08
	.zero		1


	//   ....[86]....
        /*0958*/ 	.word	0x00012460
        /*095c*/ 	.word	0x000000ff
        /*0960*/ 	.word	0x00014040
        /*0964*/ 	.short	0x010a
        /*0966*/ 	.byte	0x08
	.zero		1


	//   ....[87]....
        /*0968*/ 	.word	0x000127b0
        /*096c*/ 	.word	0x000000ff
        /*0970*/ 	.word	0x00014038
        /*0974*/ 	.short	0x010a
        /*0976*/ 	.byte	0x21
	.zero		1


	//   ....[88]....
        /*0978*/ 	.word	0x00012980
        /*097c*/ 	.word	0x000000ff
        /*0980*/ 	.word	0x00014038
        /*0984*/ 	.short	0x010a
        /*0986*/ 	.byte	0x11
	.zero		1


	//   ....[89]....
        /*0988*/ 	.word	0x00012b70
        /*098c*/ 	.word	0x000000ff
        /*0990*/ 	.word	0x00014038
        /*0994*/ 	.short	0x010a
        /*0996*/ 	.byte	0x19
	.zero		1


	//   ....[90]....
        /*0998*/ 	.word	0x00012d50
        /*099c*/ 	.word	0x000000ff
        /*09a0*/ 	.word	0x00014038
        /*09a4*/ 	.short	0x010a
        /*09a6*/ 	.byte	0x11
	.zero		1


	//   ....[91]....
        /*09a8*/ 	.word	0x00012f40
        /*09ac*/ 	.word	0x000000ff
        /*09b0*/ 	.word	0x00014038
        /*09b4*/ 	.short	0x010a
        /*09b6*/ 	.byte	0x11
	.zero		1


	//   ....[92]....
        /*09b8*/ 	.word	0x00013130
        /*09bc*/ 	.word	0x000000ff
        /*09c0*/ 	.word	0x00014038
        /*09c4*/ 	.short	0x010a
        /*09c6*/ 	.byte	0x11
	.zero		1


	//   ....[93]....
        /*09c8*/ 	.word	0x00013320
        /*09cc*/ 	.word	0x000000ff
        /*09d0*/ 	.word	0x00014038
        /*09d4*/ 	.short	0x010a
        /*09d6*/ 	.byte	0x11
	.zero		1


	//   ....[94]....
        /*09d8*/ 	.word	0x00013510
        /*09dc*/ 	.word	0x000000ff
        /*09e0*/ 	.word	0x00014038
        /*09e4*/ 	.short	0x010a
        /*09e6*/ 	.byte	0x11
	.zero		1


	//   ....[95]....
        /*09e8*/ 	.word	0x000137a0
        /*09ec*/ 	.word	0x000000ff
        /*09f0*/ 	.word	0x00014038
        /*09f4*/ 	.short	0x010a
        /*09f6*/ 	.byte	0x19
	.zero		1


	//   ....[96]....
        /*09f8*/ 	.word	0x00013980
        /*09fc*/ 	.word	0x000000ff
        /*0a00*/ 	.word	0x00014038
        /*0a04*/ 	.short	0x010a
        /*0a06*/ 	.byte	0x11
	.zero		1


	//   ....[97]....
        /*0a08*/ 	.word	0x00013de0
        /*0a0c*/ 	.word	0x000000ff
        /*0a10*/ 	.word	0x000140b0
        /*0a14*/ 	.short	0x010a
        /*0a16*/ 	.byte	0x10
	.zero		1


	//   ....[98]....
        /*0a18*/ 	.word	0x00013e80
        /*0a1c*/ 	.word	0x000000ff
        /*0a20*/ 	.word	0x000140b8
        /*0a24*/ 	.short	0x010a
        /*0a26*/ 	.byte	0x10
	.zero		1


	//   ....[99]....
        /*0a28*/ 	.word	0x00013fa0
        /*0a2c*/ 	.word	0x000000ff
        /*0a30*/ 	.word	0x00000000
        /*0a34*/ 	.short	0x0101
        /*0a36*/ 	.byte	0x05
	.zero		1


	//   ....[100]....
        /*0a38*/ 	.word	0x00014010
        /*0a3c*/ 	.word	0x000000ff
        /*0a40*/ 	.word	0x00000000
        /*0a44*/ 	.short	0x0101
        /*0a46*/ 	.byte	0x05
	.zero		1


	//   ....[101]....
        /*0a48*/ 	.word	0x000142b0
        /*0a4c*/ 	.word	0x00000000
        /*0a50*/ 	.word	0x00014000
        /*0a54*/ 	.short	0x010a
        /*0a56*/ 	.byte	0xff
	.zero		1


	//   ....[102]....
        /*0a58*/ 	.word	0x00014310
        /*0a5c*/ 	.word	0x00000000
        /*0a60*/ 	.word	0x00014020
        /*0a64*/ 	.short	0x010a
        /*0a66*/ 	.byte	0xff
	.zero		1


	//   ....[103]....
        /*0a68*/ 	.word	0x00014370
        /*0a6c*/ 	.word	0x00000000
        /*0a70*/ 	.word	0x00014058
        /*0a74*/ 	.short	0x010a
        /*0a76*/ 	.byte	0xff
	.zero		1


	//   ....[104]....
        /*0a78*/ 	.word	0x000143d0
        /*0a7c*/ 	.word	0x00000000
        /*0a80*/ 	.word	0x00014008
        /*0a84*/ 	.short	0x010a
        /*0a86*/ 	.byte	0xff
	.zero		1


	//   ....[105]....
        /*0a88*/ 	.word	0x00014430
        /*0a8c*/ 	.word	0x00000000
        /*0a90*/ 	.word	0x00014068
        /*0a94*/ 	.short	0x010a
        /*0a96*/ 	.byte	0xff
	.zero		1


	//   ....[106]....
        /*0a98*/ 	.word	0x00014490
        /*0a9c*/ 	.word	0x00000000
        /*0aa0*/ 	.word	0x00014028
        /*0aa4*/ 	.short	0x010a
        /*0aa6*/ 	.byte	0xff
	.zero		1


	//   ....[107]....
        /*0aa8*/ 	.word	0x000144f0
        /*0aac*/ 	.word	0x00000000
        /*0ab0*/ 	.word	0x000140a0
        /*0ab4*/ 	.short	0x010a
        /*0ab6*/ 	.byte	0xff
	.zero		1


	//   ....[108]....
        /*0ab8*/ 	.word	0x00014550
        /*0abc*/ 	.word	0x00000000
        /*0ac0*/ 	.word	0x00014058
        /*0ac4*/ 	.short	0x010a
        /*0ac6*/ 	.byte	0xff
	.zero		1


	//   ....[109]....
        /*0ac8*/ 	.word	0x000145b0
        /*0acc*/ 	.word	0x00000006
        /*0ad0*/ 	.word	0x00014020
        /*0ad4*/ 	.short	0x010a
        /*0ad6*/ 	.byte	0xff
	.zero		1


	//   ....[110]....
        /*0ad8*/ 	.word	0x00014610
        /*0adc*/ 	.word	0x00000006
        /*0ae0*/ 	.word	0x000140a8
        /*0ae4*/ 	.short	0x010a
        /*0ae6*/ 	.byte	0xff
	.zero		1


	//   ....[111]....
        /*0ae8*/ 	.word	0x00014670
        /*0aec*/ 	.word	0x00000006
        /*0af0*/ 	.word	0x00014068
        /*0af4*/ 	.short	0x010a
        /*0af6*/ 	.byte	0xff
	.zero		1


	//   ....[112]....
        /*0af8*/ 	.word	0x000146d0
        /*0afc*/ 	.word	0x00000006
        /*0b00*/ 	.word	0x00014020
        /*0b04*/ 	.short	0x010a
        /*0b06*/ 	.byte	0xff
	.zero		1


	//   ....[113]....
        /*0b08*/ 	.word	0x00014730
        /*0b0c*/ 	.word	0x00000006
        /*0b10*/ 	.word	0x000140a0
        /*0b14*/ 	.short	0x010a
        /*0b16*/ 	.byte	0xff
	.zero		1


	//   ....[114]....
        /*0b18*/ 	.word	0x00014790
        /*0b1c*/ 	.word	0x00000006
        /*0b20*/ 	.word	0x00014058
        /*0b24*/ 	.short	0x010a
        /*0b26*/ 	.byte	0xff
	.zero		1


	//   ....[115]....
        /*0b28*/ 	.word	0x000147f0
        /*0b2c*/ 	.word	0x00000003
        /*0b30*/ 	.word	0x000140a8
        /*0b34*/ 	.short	0x010a
        /*0b36*/ 	.byte	0xff
	.zero		1


	//   ....[116]....
        /*0b38*/ 	.word	0x00014850
        /*0b3c*/ 	.word	0x00000000
        /*0b40*/ 	.word	0x00014068
        /*0b44*/ 	.short	0x010a
        /*0b46*/ 	.byte	0xff
	.zero		1


	//   ....[117]....
        /*0b48*/ 	.word	0x000148a0
        /*0b4c*/ 	.word	0x00000052
        /*0b50*/ 	.word	0x000140c0
        /*0b54*/ 	.short	0x010a
        /*0b56*/ 	.byte	0xff
	.zero		1


	//   ....[118]....
        /*0b58*/ 	.word	0x000148f0
        /*0b5c*/ 	.word	0x00000052
        /*0b60*/ 	.word	0x000140c8
        /*0b64*/ 	.short	0x010a
        /*0b66*/ 	.byte	0xff
	.zero		1


	//   ....[119]....
        /*0b68*/ 	.word	0x00014950
        /*0b6c*/ 	.word	0x00000003
        /*0b70*/ 	.word	0x00014070
        /*0b74*/ 	.short	0x010a
        /*0b76*/ 	.byte	0xff
	.zero		1


	//   ....[120]....
        /*0b78*/ 	.word	0x000149b0
        /*0b7c*/ 	.word	0x00000002
        /*0b80*/ 	.word	0x00014080
        /*0b84*/ 	.short	0x010a
        /*0b86*/ 	.byte	0xff
	.zero		1


	//   ....[121]....
        /*0b88*/ 	.word	0x00014a10
        /*0b8c*/ 	.word	0x00000002
        /*0b90*/ 	.word	0x00014070
        /*0b94*/ 	.short	0x010a
        /*0b96*/ 	.byte	0xff
	.zero		1


	//   ....[122]....
        /*0b98*/ 	.word	0x00014a70
        /*0b9c*/ 	.word	0x00000002
        /*0ba0*/ 	.word	0x00014090
        /*0ba4*/ 	.short	0x010a
        /*0ba6*/ 	.byte	0xff
	.zero		1


	//   ....[123]....
        /*0ba8*/ 	.word	0x00014ad0
        /*0bac*/ 	.word	0x00000002
        /*0bb0*/ 	.word	0x00014080
        /*0bb4*/ 	.short	0x010a
        /*0bb6*/ 	.byte	0xff
	.zero		1


	//   ....[124]....
        /*0bb8*/ 	.word	0x00014b30
        /*0bbc*/ 	.word	0x00000002
        /*0bc0*/ 	.word	0x00014098
        /*0bc4*/ 	.short	0x010a
        /*0bc6*/ 	.byte	0xff
	.zero		1


	//   ....[125]....
        /*0bc8*/ 	.word	0x00014b80
        /*0bcc*/ 	.word	0x00000024
        /*0bd0*/ 	.word	0x00014070
        /*0bd4*/ 	.short	0x010a
        /*0bd6*/ 	.byte	0xff
	.zero		1


	//   ....[126]....
        /*0bd8*/ 	.word	0x00014bd0
        /*0bdc*/ 	.word	0x00000024
        /*0be0*/ 	.word	0x00014090
        /*0be4*/ 	.short	0x010a
        /*0be6*/ 	.byte	0xff
	.zero		1


	//   ....[127]....
        /*0be8*/ 	.word	0x00014c20
        /*0bec*/ 	.word	0x00000024
        /*0bf0*/ 	.word	0x000140c0
        /*0bf4*/ 	.short	0x010a
        /*0bf6*/ 	.byte	0xff
	.zero		1


	//   ....[128]....
        /*0bf8*/ 	.word	0x00014c70
        /*0bfc*/ 	.word	0x00000024
        /*0c00*/ 	.word	0x00014080
        /*0c04*/ 	.short	0x010a
        /*0c06*/ 	.byte	0xff
	.zero		1


	//   ....[129]....
        /*0c08*/ 	.word	0x00014cc0
        /*0c0c*/ 	.word	0x00000024
        /*0c10*/ 	.word	0x00014098
        /*0c14*/ 	.short	0x010a
        /*0c16*/ 	.byte	0xff
	.zero		1


	//   ....[130]....
        /*0c18*/ 	.word	0x00014d10
        /*0c1c*/ 	.word	0x00000024
        /*0c20*/ 	.word	0x000140c8
        /*0c24*/ 	.short	0x010a
        /*0c26*/ 	.byte	0xff
	.zero		1


	//   ....[131]....
        /*0c28*/ 	.word	0x00014d70
        /*0c2c*/ 	.word	0x00000000
        /*0c30*/ 	.word	0x00000000
        /*0c34*/ 	.short	0x010a
        /*0c36*/ 	.byte	0xff
	.zero		1


	//   ....[132]....
        /*0c38*/ 	.word	0x00014dd0
        /*0c3c*/ 	.word	0x00000002
        /*0c40*/ 	.word	0x00000000
        /*0c44*/ 	.short	0x010a
        /*0c46*/ 	.byte	0xff
	.zero		1


	//   ....[133]....
        /*0c48*/ 	.word	0x00014e30
        /*0c4c*/ 	.word	0x00000003
        /*0c50*/ 	.word	0x00000000
        /*0c54*/ 	.short	0x010a
        /*0c56*/ 	.byte	0xff
	.zero		1


	//   ....[134]....
        /*0c58*/ 	.word	0x00014e90
        /*0c5c*/ 	.word	0x00000002
        /*0c60*/ 	.word	0x00000000
        /*0c64*/ 	.short	0x010a
        /*0c66*/ 	.byte	0xff
	.zero		1


	//   ....[135]....
        /*0c68*/ 	.word	0x00014ef0
        /*0c6c*/ 	.word	0x00000002
        /*0c70*/ 	.word	0x00000000
        /*0c74*/ 	.short	0x010a
        /*0c76*/ 	.byte	0xff
	.zero		1


	//   ....[136]....
        /*0c78*/ 	.word	0x00014f50
        /*0c7c*/ 	.word	0x00000002
        /*0c80*/ 	.word	0x00000000
        /*0c84*/ 	.short	0x010a
        /*0c86*/ 	.byte	0xff
	.zero		1


	//   ....[137]....
        /*0c88*/ 	.word	0x00014fb0
        /*0c8c*/ 	.word	0x00000002
        /*0c90*/ 	.word	0x00014010
        /*0c94*/ 	.short	0x010a
        /*0c96*/ 	.byte	0xff
	.zero		1


	//   ....[138]....
        /*0c98*/ 	.word	0x00015010
        /*0c9c*/ 	.word	0x00000003
        /*0ca0*/ 	.word	0x00014038
        /*0ca4*/ 	.short	0x010a
        /*0ca6*/ 	.byte	0xff
	.zero		1


	//   ....[139]....
        /*0ca8*/ 	.word	0x00015070
        /*0cac*/ 	.word	0x00000002
        /*0cb0*/ 	.word	0x00014018
        /*0cb4*/ 	.short	0x010a
        /*0cb6*/ 	.byte	0xff
	.zero		1


	//   ....[140]....
        /*0cb8*/ 	.word	0x000150d0
        /*0cbc*/ 	.word	0x00000002
        /*0cc0*/ 	.word	0x00014040
        /*0cc4*/ 	.short	0x010a
        /*0cc6*/ 	.byte	0xff
	.zero		1


	//   ....[141]....
        /*0cc8*/ 	.word	0x00015130
        /*0ccc*/ 	.word	0x00000004
        /*0cd0*/ 	.word	0x00014038
        /*0cd4*/ 	.short	0x010a
        /*0cd6*/ 	.byte	0xff
	.zero		1


	//   ....[142]....
        /*0cd8*/ 	.word	0x00015190
        /*0cdc*/ 	.word	0x00000004
        /*0ce0*/ 	.word	0x00014038
        /*0ce4*/ 	.short	0x010a
        /*0ce6*/ 	.byte	0xff
	.zero		1


	//   ....[143]....
        /*0ce8*/ 	.word	0x000151f0
        /*0cec*/ 	.word	0x00000004
        /*0cf0*/ 	.word	0x00014038
        /*0cf4*/ 	.short	0x010a
        /*0cf6*/ 	.byte	0xff
	.zero		1


	//   ....[144]....
        /*0cf8*/ 	.word	0x00015250
        /*0cfc*/ 	.word	0x00000004
        /*0d00*/ 	.word	0x00014038
        /*0d04*/ 	.short	0x010a
        /*0d06*/ 	.byte	0xff
	.zero		1


	//   ....[145]....
        /*0d08*/ 	.word	0x000152b0
        /*0d0c*/ 	.word	0x00000004
        /*0d10*/ 	.word	0x00014038
        /*0d14*/ 	.short	0x010a
        /*0d16*/ 	.byte	0xff
	.zero		1


	//   ....[146]....
        /*0d18*/ 	.word	0x00015310
        /*0d1c*/ 	.word	0x00000004
        /*0d20*/ 	.word	0x00014038
        /*0d24*/ 	.short	0x010a
        /*0d26*/ 	.byte	0xff
	.zero		1


	//   ....[147]....
        /*0d28*/ 	.word	0x00015370
        /*0d2c*/ 	.word	0x00000004
        /*0d30*/ 	.word	0x00014038
        /*0d34*/ 	.short	0x010a
        /*0d36*/ 	.byte	0xff
	.zero		1


	//   ....[148]....
        /*0d38*/ 	.word	0x000153d0
        /*0d3c*/ 	.word	0x00000004
        /*0d40*/ 	.word	0x00014038
        /*0d44*/ 	.short	0x010a
        /*0d46*/ 	.byte	0xff
	.zero		1


	//   ....[149]....
        /*0d48*/ 	.word	0x00015430
        /*0d4c*/ 	.word	0x00000004
        /*0d50*/ 	.word	0x00014038
        /*0d54*/ 	.short	0x010a
        /*0d56*/ 	.byte	0xff
	.zero		1


	//   ....[150]....
        /*0d58*/ 	.word	0x00015490
        /*0d5c*/ 	.word	0x00000004
        /*0d60*/ 	.word	0x00014038
        /*0d64*/ 	.short	0x010a
        /*0d66*/ 	.byte	0xff
	.zero		1


	//   ....[151]....
        /*0d68*/ 	.word	0x000154f0
        /*0d6c*/ 	.word	0x00000000
        /*0d70*/ 	.word	0x000140b0
        /*0d74*/ 	.short	0x010a
        /*0d76*/ 	.byte	0xff
	.zero		1


	//   ....[152]....
        /*0d78*/ 	.word	0x00015550
        /*0d7c*/ 	.word	0x00000000
        /*0d80*/ 	.word	0x000140b8
        /*0d84*/ 	.short	0x010a
        /*0d86*/ 	.byte	0xff
	.zero		1


	//----- nvinfo : EIATTR_NUM_MBARRIERS
	.align		4
.L_66:
        /*0d88*/ 	.byte	0x03, 0x38
        /*0d8a*/ 	.short	0x001c


	//----- nvinfo : EIATTR_EXIT_INSTR_OFFSETS
	.align		4
        /*0d8c*/ 	.byte	0x04, 0x1c
        /*0d8e*/ 	.short	(.L_68 - .L_67)


	//   ....[0]....
.L_67:
        /*0d90*/ 	.word	0x000017b0


	//   ....[1]....
        /*0d94*/ 	.word	0x00001a30


	//   ....[2]....
        /*0d98*/ 	.word	0x00004080


	//   ....[3]....
        /*0d9c*/ 	.word	0x000040c0


	//   ....[4]....
        /*0da0*/ 	.word	0x00004130


	//   ....[5]....
        /*0da4*/ 	.word	0x000080f0


	//   ....[6]....
        /*0da8*/ 	.word	0x0000d070


	//   ....[7]....
        /*0dac*/ 	.word	0x0000d110


	//   ....[8]....
        /*0db0*/ 	.word	0x00011bf0


	//   ....[9]....
        /*0db4*/ 	.word	0x00011c80


	//   ....[10]....
        /*0db8*/ 	.word	0x00011d20


	//   ....[11]....
        /*0dbc*/ 	.word	0x000125d0


	//   ....[12]....
        /*0dc0*/ 	.word	0x00013720


	//   ....[13]....
        /*0dc4*/ 	.word	0x00013b60


	//   ....[14]....
        /*0dc8*/ 	.word	0x00013bd0


	//   ....[15]....
        /*0dcc*/ 	.word	0x00014290


	//----- nvinfo : EIATTR_INDIRECT_BRANCH_TARGETS
	.align		4
.L_68:
        /*0dd0*/ 	.byte	0x04, 0x34
        /*0dd2*/ 	.short	(.L_70 - .L_69)


	//   ....[0]....
.L_69:
        /*0dd4*/ 	.word	.L_x_448@srel
        /*0dd8*/ 	.short	0x0
        /*0dda*/ 	.short	0x0
        /*0ddc*/ 	.word	0x3
        /*0de0*/ 	.word	.L_x_449@srel
        /*0de4*/ 	.word	.L_x_450@srel
        /*0de8*/ 	.word	.L_x_451@srel


	//----- nvinfo : EIATTR_MAX_THREADS
	.align		4
.L_70:
        /*0dec*/ 	.byte	0x04, 0x05
        /*0dee*/ 	.short	(.L_72 - .L_71)
.L_71:
        /*0df0*/ 	.word	0x00000200
        /*0df4*/ 	.word	0x00000001
        /*0df8*/ 	.word	0x00000001


	//----- nvinfo : EIATTR_CRS_STACK_SIZE
	.align		4
.L_72:
        /*0dfc*/ 	.byte	0x04, 0x1e
        /*0dfe*/ 	.short	(.L_74 - .L_73)
.L_73:
        /*0e00*/ 	.word	0x00000000


	//----- nvinfo : EIATTR_CBANK_PARAM_SIZE
	.align		4
.L_74:
        /*0e04*/ 	.byte	0x03, 0x19
        /*0e06*/ 	.short	0x0600


	//----- nvinfo : EIATTR_PARAM_CBANK
	.align		4
        /*0e08*/ 	.byte	0x04, 0x0a
        /*0e0a*/ 	.short	(.L_76 - .L_75)
	.align		4
.L_75:
        /*0e0c*/ 	.word	index@(.nv.constant0._ZN7cutlass13device_kernelINS_4fmha6kernel36Sm100FmhaFwdKernelTmaWarpspecializedIN4cute5tupleIJiiiNS5_IJNS5_IJiiEEEiEEEEEENS1_10collective38Sm100FmhaFwdMainloopTmaWarpspecializedINS_6half_tEffNS5_IJNS4_1CILi256EEENSC_ILi128EEENSC_ILi64EEEEEENS5_IJiNSC_ILi1EEES7_EEENS5_IJiSH_NS5_IJNS5_IJNSC_ILi0EEEiEEEiEEEEEESM_NS9_6NoMaskENS5_IJNSC_ILi2EEESH_SH_EEENSC_ILb0EEEEENS9_38Sm100FmhaFwdEpilogueTmaWarpspecializedISB_fNS5_IJSE_SF_SE_EEESI_NS5_IJSH_S7_EEESQ_EENS2_23IndividualTileSchedulerENS2_41Sm100FmhaCtxKernelWarpspecializedScheduleEEEEEvNT_6ParamsE)
        /*0e10*/ 	.short	0x0380
        /*0e12*/ 	.short	0x0600


	//----- nvinfo : EIATTR_SW_WAR
	.align		4
.L_76:
        /*0e14*/ 	.byte	0x04, 0x36
        /*0e16*/ 	.short	(.L_78 - .L_77)
.L_77:
        /*0e18*/ 	.word	0x00000008
.L_78:


//--------------------- .nv.callgraph             --------------------------
	.section	.nv.callgraph,"",@"SHT_CUDA_CALLGRAPH"
	.align	4
	.sectionentsize	8
	.align		4
        /*0000*/ 	.word	0x00000000
	.align		4
        /*0004*/ 	.word	0xffffffff
	.align		4
        /*0008*/ 	.word	index@(_ZN7cutlass13device_kernelINS_4fmha6kernel36Sm100FmhaFwdKernelTmaWarpspecializedIN4cute5tupleIJiiiNS5_IJNS5_IJiiEEEiEEEEEENS1_10collective38Sm100FmhaFwdMainloopTmaWarpspecializedINS_6half_tEffNS5_IJNS4_1CILi256EEENSC_ILi128EEENSC_ILi64EEEEEENS5_IJiNSC_ILi1EEES7_EEENS5_IJiSH_NS5_IJNS5_IJNSC_ILi0EEEiEEEiEEEEEESM_NS9_6NoMaskENS5_IJNSC_ILi2EEESH_SH_EEENSC_ILb0EEEEENS9_38Sm100FmhaFwdEpilogueTmaWarpspecializedISB_fNS5_IJSE_SF_SE_EEESI_NS5_IJSH_S7_EEESQ_EENS2_23IndividualTileSchedulerENS2_41Sm100FmhaCtxKernelWarpspecializedScheduleEEEEEvNT_6ParamsE)
	.align		4
        /*000c*/ 	.word	index@(__assertfail)
	.align		4
        /*0010*/ 	.word	index@(_ZN7cutlass13device_kernelINS_4fmha6kernel36Sm100FmhaFwdKernelTmaWarpspecializedIN4cute5tupleIJiiiNS5_IJNS5_IJiiEEEiEEEEEENS1_10collective38Sm100FmhaFwdMainloopTmaWarpspecializedINS_6half_tEffNS5_IJNS4_1CILi256EEENSC_ILi128EEENSC_ILi64EEEEEENS5_IJiNSC_ILi1EEES7_EEENS5_IJiSH_NS5_IJNS5_IJNSC_ILi0EEEiEEEiEEEEEESM_NS9_6NoMaskENS5_IJNSC_ILi2EEESH_SH_EEENSC_ILb0EEEEENS9_38Sm100FmhaFwdEpilogueTmaWarpspecializedISB_fNS5_IJSE_SF_SE_EEESI_NS5_IJSH_S7_EEESQ_EENS2_23IndividualTileSchedulerENS2_41Sm100FmhaCtxKernelWarpspecializedScheduleEEEEEvNT_6ParamsE)
	.align		4
        /*0014*/ 	.word	index@(vprintf)
	.align		4
        /*0018*/ 	.word	0x00000000
	.align		4
        /*001c*/ 	.word	0xfffffffe
	.align		4
        /*0020*/ 	.word	0x00000000
	.align		4
        /*0024*/ 	.word	0xfffffffd
	.align		4
        /*0028*/ 	.word	0x00000000
	.align		4
        /*002c*/ 	.word	0xfffffffc


//--------------------- .nv.constant4             --------------------------
	.section	.nv.constant4,"a",@progbits
	.align	8
	.align		8
.nv.constant4:
        /*0000*/ 	.dword	vprintf
	.align		8
        /*0008*/ 	.dword	__assertfail
	.align		8
        /*0010*/ 	.dword	__unnamed_1
	.align		8
        /*0018*/ 	.dword	__unnamed_2
	.align		8
        /*0020*/ 	.dword	__unnamed_3
	.align		8
        /*0028*/ 	.dword	__unnamed_4
	.align		8
        /*0030*/ 	.dword	__unnamed_5
	.align		8
        /*0038*/ 	.dword	__unnamed_6
	.align		8
        /*0040*/ 	.dword	__unnamed_7
	.align		8
        /*0048*/ 	.dword	_ZN39_INTERNAL_75e886ee_4_k_cu_b36e031b_30334cuda3std3__45__cpo5beginE
	.align		8
        /*0050*/ 	.dword	_ZN39_INTERNAL_75e886ee_4_k_cu_b36e031b_30334cuda3std3__45__cpo3endE
	.align		8
        /*0058*/ 	.dword	_ZN39_INTERNAL_75e886ee_4_k_cu_b36e031b_30334cuda3std3__45__cpo6cbeginE
	.align		8
        /*0060*/ 	.dword	_ZN39_INTERNAL_75e886ee_4_k_cu_b36e031b_30334cuda3std3__45__cpo4cendE
	.align		8
        /*0068*/ 	.dword	_ZN39_INTERNAL_75e886ee_4_k_cu_b36e031b_30334cuda3std3__441_GLOBAL__N__75e886ee_4_k_cu_b36e031b_30336ignoreE
	.align		8
        /*0070*/ 	.dword	_ZN39_INTERNAL_75e886ee_4_k_cu_b36e031b_30334cuda3std3__419piecewise_constructE
	.align		8
        /*0078*/ 	.dword	_ZN39_INTERNAL_75e886ee_4_k_cu_b36e031b_30334cuda3std3__48in_placeE
	.align		8
        /*0080*/ 	.dword	_ZN39_INTERNAL_75e886ee_4_k_cu_b36e031b_30334cuda3std6ranges3__45__cpo4swapE
	.align		8
        /*0088*/ 	.dword	_ZN39_INTERNAL_75e886ee_4_k_cu_b36e031b_30334cuda3std6ranges3__45__cpo9iter_moveE
	.align		8
        /*0090*/ 	.dword	_ZN39_INTERNAL_75e886ee_4_k_cu_b36e031b_30334cute7productE
	.align		8
        /*0098*/ 	.dword	_ZN39_INTERNAL_75e886ee_4_k_cu_b36e031b_30334cute1_E
	.align		8
        /*00a0*/ 	.dword	$str$22
	.align		8
        /*00a8*/ 	.dword	$str$23
	.align		8
        /*00b0*/ 	.dword	$str$26
	.align		8
        /*00b8*/ 	.dword	$str$27
	.align		8
        /*00c0*/ 	.dword	$str$28
	.align		8
        /*00c8*/ 	.dword	$str$29
	.align		8
        /*00d0*/ 	.dword	$str$30
	.align		8
        /*00d8*/ 	.dword	$str$31
	.align		8
        /*00e0*/ 	.dword	$str$32
	.align		8
        /*00e8*/ 	.dword	$str$33
	.align		8
        /*00f0*/ 	.dword	$str$34
	.align		8
        /*00f8*/ 	.dword	$str$35
	.align		8
        /*0100*/ 	.dword	$str$36
	.align		8
        /*0108*/ 	.dword	$str$37


//--------------------- .nv.constant2._ZN7cutlass13device_kernelINS_4fmha6kernel36Sm100FmhaFwdKernelTmaWarpspecializedIN4cute5tupleIJiiiNS5_IJNS5_IJiiEEEiEEEEEENS1_10collective38Sm100FmhaFwdMainloopTmaWarpspecializedINS_6half_tEffNS5_IJNS4_1CILi256EEENSC_ILi128EEENSC_ILi64EEEEEENS5_IJiNSC_ILi1EEES7_EEENS5_IJiSH_NS5_IJNS5_IJNSC_ILi0EEEiEEEiEEEEEESM_NS9_6NoMaskENS5_IJNSC_ILi2EEESH_SH_EEENSC_ILb0EEEEENS9_38Sm100FmhaFwdEpilogueTmaWarpspecializedISB_fNS5_IJSE_SF_SE_EEESI_NS5_IJSH_S7_EEESQ_EENS2_23IndividualTileSchedulerENS2_41Sm100FmhaCtxKernelWarpspecializedScheduleEEEEEvNT_6ParamsE --------------------------
	.section	.nv.constant2._ZN7cutlass13device_kernelINS_4fmha6kernel36Sm100FmhaFwdKernelTmaWarpspecializedIN4cute5tupleIJiiiNS5_IJNS5_IJiiEEEiEEEEEENS1_10collective38Sm100FmhaFwdMainloopTmaWarpspecializedINS_6half_tEffNS5_IJNS4_1CILi256EEENSC_ILi128EEENSC_ILi64EEEEEENS5_IJiNSC_ILi1EEES7_EEENS5_IJiSH_NS5_IJNS5_IJNSC_ILi0EEEiEEEiEEEEEESM_NS9_6NoMaskENS5_IJNSC_ILi2EEESH_SH_EEENSC_ILb0EEEEENS9_38Sm100FmhaFwdEpilogueTmaWarpspecializedISB_fNS5_IJSE_SF_SE_EEESI_NS5_IJSH_S7_EEESQ_EENS2_23IndividualTileSchedulerENS2_41Sm100FmhaCtxKernelWarpspecializedScheduleEEEEEvNT_6ParamsE,"a",@progbits
	.sectionflags	@""
	.align	4
.nv.constant2._ZN7cutlass13device_kernelINS_4fmha6kernel36Sm100FmhaFwdKernelTmaWarpspecializedIN4cute5tupleIJiiiNS5_IJNS5_IJiiEEEiEEEEEENS1_10collective38Sm100FmhaFwdMainloopTmaWarpspecializedINS_6half_tEffNS5_IJNS4_1CILi256EEENSC_ILi128EEENSC_ILi64EEEEEENS5_IJiNSC_ILi1EEES7_EEENS5_IJiSH_NS5_IJNS5_IJNSC_ILi0EEEiEEEiEEEEEESM_NS9_6NoMaskENS5_IJNSC_ILi2EEESH_SH_EEENSC_ILb0EEEEENS9_38Sm100FmhaFwdEpilogueTmaWarpspecializedISB_fNS5_IJSE_SF_SE_EEESI_NS5_IJSH_S7_EEESQ_EENS2_23IndividualTileSchedulerENS2_41Sm100FmhaCtxKernelWarpspecializedScheduleEEEEEvNT_6ParamsE:
        /*0000*/ 	.byte	0x90, 0x1c, 0x01, 0x00, 0x70, 0x3b, 0x01, 0x00, 0x60, 0x1c, 0x01, 0x00


//--------------------- .text._ZN7cutlass13device_kernelINS_4fmha6kernel36Sm100FmhaFwdKernelTmaWarpspecializedIN4cute5tupleIJiiiNS5_IJNS5_IJiiEEEiEEEEEENS1_10collective38Sm100FmhaFwdMainloopTmaWarpspecializedINS_6half_tEffNS5_IJNS4_1CILi256EEENSC_ILi128EEENSC_ILi64EEEEEENS5_IJiNSC_ILi1EEES7_EEENS5_IJiSH_NS5_IJNS5_IJNSC_ILi0EEEiEEEiEEEEEESM_NS9_6NoMaskENS5_IJNSC_ILi2EEESH_SH_EEENSC_ILb0EEEEENS9_38Sm100FmhaFwdEpilogueTmaWarpspecializedISB_fNS5_IJSE_SF_SE_EEESI_NS5_IJSH_S7_EEESQ_EENS2_23IndividualTileSchedulerENS2_41Sm100FmhaCtxKernelWarpspecializedScheduleEEEEEvNT_6ParamsE --------------------------
	.section	.text._ZN7cutlass13device_kernelINS_4fmha6kernel36Sm100FmhaFwdKernelTmaWarpspecializedIN4cute5tupleIJiiiNS5_IJNS5_IJiiEEEiEEEEEENS1_10collective38Sm100FmhaFwdMainloopTmaWarpspecializedINS_6half_tEffNS5_IJNS4_1CILi256EEENSC_ILi128EEENSC_ILi64EEEEEENS5_IJiNSC_ILi1EEES7_EEENS5_IJiSH_NS5_IJNS5_IJNSC_ILi0EEEiEEEiEEEEEESM_NS9_6NoMaskENS5_IJNSC_ILi2EEESH_SH_EEENSC_ILb0EEEEENS9_38Sm100FmhaFwdEpilogueTmaWarpspecializedISB_fNS5_IJSE_SF_SE_EEESI_NS5_IJSH_S7_EEESQ_EENS2_23IndividualTileSchedulerENS2_41Sm100FmhaCtxKernelWarpspecializedScheduleEEEEEvNT_6ParamsE,"ax",@progbits
	.align	128
.text._ZN7cutlass13device_kernelINS_4fmha6kernel36Sm100FmhaFwdKernelTmaWarpspecializedIN4cute5tupleIJiiiNS5_IJNS5_IJiiEEEiEEEEEENS1_10collective38Sm100FmhaFwdMainloopTmaWarpspecializedINS_6half_tEffNS5_IJNS4_1CILi256EEENSC_ILi128EEENSC_ILi64EEEEEENS5_IJiNSC_ILi1EEES7_EEENS5_IJiSH_NS5_IJNS5_IJNSC_ILi0EEEiEEEiEEEEEESM_NS9_6NoMaskENS5_IJNSC_ILi2EEESH_SH_EEENSC_ILb0EEEEENS9_38Sm100FmhaFwdEpilogueTmaWarpspecializedISB_fNS5_IJSE_SF_SE_EEESI_NS5_IJSH_S7_EEESQ_EENS2_23IndividualTileSchedulerENS2_41Sm100FmhaCtxKernelWarpspecializedScheduleEEEEEvNT_6ParamsE:
        .type           _ZN7cutlass13device_kernelINS_4fmha6kernel36Sm100FmhaFwdKernelTmaWarpspecializedIN4cute5tupleIJiiiNS5_IJNS5_IJiiEEEiEEEEEENS1_10collective38Sm100FmhaFwdMainloopTmaWarpspecializedINS_6half_tEffNS5_IJNS4_1CILi256EEENSC_ILi128EEENSC_ILi64EEEEEENS5_IJiNSC_ILi1EEES7_EEENS5_IJiSH_NS5_IJNS5_IJNSC_ILi0EEEiEEEiEEEEEESM_NS9_6NoMaskENS5_IJNSC_ILi2EEESH_SH_EEENSC_ILb0EEEEENS9_38Sm100FmhaFwdEpilogueTmaWarpspecializedISB_fNS5_IJSE_SF_SE_EEESI_NS5_IJSH_S7_EEESQ_EENS2_23IndividualTileSchedulerENS2_41Sm100FmhaCtxKernelWarpspecializedScheduleEEEEEvNT_6ParamsE,@function
        .size           _ZN7cutlass13device_kernelINS_4fmha6kernel36Sm100FmhaFwdKernelTmaWarpspecializedIN4cute5tupleIJiiiNS5_IJNS5_IJiiEEEiEEEEEENS1_10collective38Sm100FmhaFwdMainloopTmaWarpspecializedINS_6half_tEffNS5_IJNS4_1CILi256EEENSC_ILi128EEENSC_ILi64EEEEEENS5_IJiNSC_ILi1EEES7_EEENS5_IJiSH_NS5_IJNS5_IJNSC_ILi0EEEiEEEiEEEEEESM_NS9_6NoMaskENS5_IJNSC_ILi2EEESH_SH_EEENSC_ILb0EEEEENS9_38Sm100FmhaFwdEpilogueTmaWarpspecializedISB_fNS5_IJSE_SF_SE_EEESI_NS5_IJSH_S7_EEESQ_EENS2_23IndividualTileSchedulerENS2_41Sm100FmhaCtxKernelWarpspecializedScheduleEEEEEvNT_6ParamsE,(.L_x_452 - _ZN7cutlass13device_kernelINS_4fmha6kernel36Sm100FmhaFwdKernelTmaWarpspecializedIN4cute5tupleIJiiiNS5_IJNS5_IJiiEEEiEEEEEENS1_10collective38Sm100FmhaFwdMainloopTmaWarpspecializedINS_6half_tEffNS5_IJNS4_1CILi256EEENSC_ILi128EEENSC_ILi64EEEEEENS5_IJiNSC_ILi1EEES7_EEENS5_IJiSH_NS5_IJNS5_IJNSC_ILi0EEEiEEEiEEEEEESM_NS9_6NoMaskENS5_IJNSC_ILi2EEESH_SH_EEENSC_ILb0EEEEENS9_38Sm100FmhaFwdEpilogueTmaWarpspecializedISB_fNS5_IJSE_SF_SE_EEESI_NS5_IJSH_S7_EEESQ_EENS2_23IndividualTileSchedulerENS2_41Sm100FmhaCtxKernelWarpspecializedScheduleEEEEEvNT_6ParamsE)
        .other          _ZN7cutlass13device_kernelINS_4fmha6kernel36Sm100FmhaFwdKernelTmaWarpspecializedIN4cute5tupleIJiiiNS5_IJNS5_IJiiEEEiEEEEEENS1_10collective38Sm100FmhaFwdMainloopTmaWarpspecializedINS_6half_tEffNS5_IJNS4_1CILi256EEENSC_ILi128EEENSC_ILi64EEEEEENS5_IJiNSC_ILi1EEES7_EEENS5_IJiSH_NS5_IJNS5_IJNSC_ILi0EEEiEEEiEEEEEESM_NS9_6NoMaskENS5_IJNSC_ILi2EEESH_SH_EEENSC_ILb0EEEEENS9_38Sm100FmhaFwdEpilogueTmaWarpspecializedISB_fNS5_IJSE_SF_SE_EEESI_NS5_IJSH_S7_EEESQ_EENS2_23IndividualTileSchedulerENS2_41Sm100FmhaCtxKernelWarpspecializedScheduleEEEEEvNT_6ParamsE,@"STO_CUDA_ENTRY STV_DEFAULT"
_ZN7cutlass13device_kernelINS_4fmha6kernel36Sm100FmhaFwdKernelTmaWarpspecializedIN4cute5tupleIJiiiNS5_IJNS5_IJiiEEEiEEEEEENS1_10collective38Sm100FmhaFwdMainloopTmaWarpspecializedINS_6half_tEffNS5_IJNS4_1CILi256EEENSC_ILi128EEENSC_ILi64EEEEEENS5_IJiNSC_ILi1EEES7_EEENS5_IJiSH_NS5_IJNS5_IJNSC_ILi0EEEiEEEiEEEEEESM_NS9_6NoMaskENS5_IJNSC_ILi2EEESH_SH_EEENSC_ILb0EEEEENS9_38Sm100FmhaFwdEpilogueTmaWarpspecializedISB_fNS5_IJSE_SF_SE_EEESI_NS5_IJSH_S7_EEESQ_EENS2_23IndividualTileSchedulerENS2_41Sm100FmhaCtxKernelWarpspecializedScheduleEEEEEvNT_6ParamsE:
[----:B------:R-:W1:Y:S02]  /*0000*/  LDC R1, c[0x0][0x37c] ;  /* 0x0000df00ff017b82 */ /* 0x000e640000000800 */
[----:B-1----:R-:W-:Y:S01]  /*0010*/  IADD3 R1, PT, PT, R1, -0x78, RZ ;  /* 0xffffff8801017810 */ /* 0x002fe20007ffe0ff */
[----:B------:R-:W1:Y:S01]  /*0020*/  S2R R24, SR_TID.X ;  /* 0x0000000000187919 */ /* 0x000e620000002100 */
[----:B------:R-:W2:Y:S01]  /*0030*/  LDCU UR5, c[0x0][0x2f8] ;  /* 0x00005f00ff0577ac */ /* 0x000ea20008000800 */
[----:B------:R-:W3:Y:S01]  /*0040*/  LDCU UR4, c[0x0][0x2fc] ;  /* 0x00005f80ff0477ac */ /* 0x000ee20008000800 */
[----:B------:R-:W-:Y:S02]  /*0050*/  UPLOP3.LUT UP2, UPT, UPT, UPT, UPT, 0x40, 0x4 ;  /* 0x000000000004789c */ /* 0x000fe40003f4e870 */
[----:B------:R-:W-:Y:S02]  /*0060*/  UPLOP3.LUT UP1, UPT, UPT, UPT, UPT, 0x80, 0x8 ;  /* 0x000000000008789c */ /* 0x000fe40003f2f070 */
[----:B------:R-:W-:-:S02]  /*0070*/  UP2UR UR38, UPR, URZ, 0x4 ;  /* 0x00000004ff267883 */ /* 0x000fc40008000000 */
[----:B------:R-:W-:Y:S02]  /*0080*/  UPLOP3.LUT UP2, UPT, UPT, UPT, UPT, 0x80, 0x8 ;  /* 0x000000000008789c */ /* 0x000fe40003f4f070 */
[----:B------:R-:W-:Y:S01]  /*0090*/  UPLOP3.LUT UP0, UPT, UPT, UPT, UPT, 0x40, 0x4 ;  /* 0x000000000004789c */ /* 0x000fe20003f0e870 */
[----:B--2---:R-:W-:Y:S01]  /*00a0*/  IADD3 R17, P0, PT, R1, UR5, RZ ;  /* 0x0000000501117c10 */ /* 0x004fe2000ff1e0ff */
[----:B------:R-:W-:Y:S02]  /*00b0*/  UPLOP3.LUT UP6, UPT, UPT, UPT, UPT, 0x40, 0x4 ;  /* 0x000000000004789c */ /* 0x000fe40003fce870 */
[----:B------:R-:W-:Y:S02]  /*00c0*/  UPLOP3.LUT UP5, UPT, UPT, UPT, UPT, 0x40, 0x4 ;  /* 0x000000000004789c */ /* 0x000fe40003fae870 */
[----:B------:R-:W-:Y:S01]  /*00d0*/  UPLOP3.LUT UP4, UPT, UPT, UPT, UPT, 0x40, 0x4 ;  /* 0x000000000004789c */ /* 0x000fe20003f8e870 */
[----:B---3--:R-:W-:Y:S01]  /*00e0*/  IMAD.X R16, RZ, RZ, UR4, P0 ;  /* 0x00000004ff107e24 */ /* 0x008fe200080e06ff */
[----:B------:R-:W-:Y:S01]  /*00f0*/  UP2UR UR50, UPR, URZ, 0x4 ;  /* 0x00000004ff327883 */ /* 0x000fe20008000000 */
[----:B-1----:R-:W-:-:S05]  /*0100*/  SHF.R.U32.HI R63, RZ, 0x5, R24 ;  /* 0x00000005ff3f7819 */ /* 0x002fca0000011618 */
[----:B------:R-:W1:Y:S02]  /*0110*/  SHFL.IDX PT, R2, R63, RZ, 0x1f ;  /* 0x00001fff3f027589 */ /* 0x000e6400000e0000 */
[----:B-1----:R-:W-:-:S04]  /*0120*/  SHF.R.S32.HI R0, RZ, 0x1f, R2 ;  /* 0x0000001fff007819 */ /* 0x002fc80000011402 */
[----:B------:R-:W-:-:S04]  /*0130*/  LEA.HI R0, R0, R2, RZ, 0x2 ;  /* 0x0000000200007211 */ /* 0x000fc800078f10ff */
[----:B------:R-:W-:-:S04]  /*0140*/  SHF.R.S32.HI R0, RZ, 0x2, R0 ;  /* 0x00000002ff007819 */ /* 0x000fc80000011400 */
[----:B------:R-:W-:-:S13]  /*0150*/  ISETP.NE.AND P1, PT, R0, RZ, PT ;  /* 0x000000ff0000720c */ /* 0x000fda0003f25270 */
[----:B------:R-:W-:Y:S05]  /*0160*/  @!P1 BRA `(.L_x_0) ;  /* 0x0000000400249947 */ /* 0x000fea0003800000 */
[----:B------:R-:W-:-:S13]  /*0170*/  ISETP.NE.AND P0, PT, R0, 0x2, PT ;  /* 0x000000020000780c */ /* 0x000fda0003f05270 */
[----:B------:R-:W-:Y:S05]  /*0180*/  @!P0 BRA `(.L_x_1) ;  /* 0x0000000000f48947 */ /* 0x000fea0003800000 */
[----:B------:R-:W-:-:S13]  /*0190*/  ISETP.NE.AND P0, PT, R0, 0x1, PT ;  /* 0x000000010000780c */ /* 0x000fda0003f05270 */
[----:B------:R-:W-:Y:S05]  /*01a0*/  @P0 BRA `(.L_x_2) ;  /* 0x00000000002c0947 */ /* 0x000fea0003800000 */
[----:B------:R-:W-:Y:S01]  /*01b0*/  HFMA2 R0, -RZ, RZ, 0, 5.9604644775390625e-08 ;  /* 0x00000001ff007431 */ /* 0x000fe200000001ff */
[----:B------:R-:W-:Y:S02]  /*01c0*/  UPLOP3.LUT UP3, UPT, UPT, UPT, UPT, 0x40, 0x4 ;  /* 0x000000000004789c */ /* 0x000fe40003f6e870 */
[----:B------:R-:W-:Y:S02]  /*01d0*/  UPLOP3.LUT UP2, UPT, UPT, UPT, UPT, 0x40, 0x4 ;  /* 0x000000000004789c */ /* 0x000fe40003f4e870 */
[----:B------:R-:W-:Y:S02]  /*01e0*/  UPLOP3.LUT UP1, UPT, UPT, UPT, UPT, 0x80, 0x8 ;  /* 0x000000000008789c */ /* 0x000fe40003f2f070 */
[----:B------:R-:W-:Y:S02]  /*01f0*/  UPLOP3.LUT UP0, UPT, UPT, UPT, UPT, 0x40, 0x4 ;  /* 0x000000000004789c */ /* 0x000fe40003f0e870 */
[----:B------:R-:W-:Y:S02]  /*0200*/  UPLOP3.LUT UP6, UPT, UPT, UPT, UPT, 0x40, 0x4 ;  /* 0x000000000004789c */ /* 0x000fe40003fce870 */
[----:B------:R-:W-:-:S02]  /*0210*/  UPLOP3.LUT UP5, UPT, UPT, UPT, UPT, 0x40, 0x4 ;  /* 0x000000000004789c */ /* 0x000fc40003fae870 */
[----:B------:R-:W-:Y:S02]  /*0220*/  UPLOP3.LUT UP4, UPT, UPT, UPT, UPT, 0x80, 0x8 ;  /* 0x000000000008789c */ /* 0x000fe40003f8f070 */
[----:B------:R-:W-:Y:S02]  /*0230*/  UP2UR UR38, UPR, URZ, 0x8 ;  /* 0x00000008ff267883 */ /* 0x000fe40008000000 */
[----:B------:R-:W-:Y:S01]  /*0240*/  UP2UR UR50, UPR, URZ, 0x4 ;  /* 0x00000004ff327883 */ /* 0x000fe20008000000 */
[----:B------:R-:W-:Y:S11]  /*0250*/  BRA `(.L_x_0) ;  /* 0x0000000000e87947 */ /* 0x000ff60003800000 */
.L_x_2:
[----:B------:R-:W-:Y:S01]  /*0260*/  ISETP.NE.AND P0, PT, R2, 0xc, PT ;  /* 0x0000000c0200780c */ /* 0x000fe20003f05270 */
[----:B------:R-:W-:Y:S01]  /*0270*/  UPLOP3.LUT UP2, UPT, UPT, UPT, UPT, 0x40, 0x4 ;  /* 0x000000000004789c */ /* 0x000fe20003f4e870 */
[----:B------:R-:W-:Y:S01]  /*0280*/  HFMA2 R0, -RZ, RZ, 0, 1.78813934326171875e-07 ;  /* 0x00000003ff007431 */ /* 0x000fe200000001ff */
[----:B------:R-:W-:Y:S02]  /*0290*/  UPLOP3.LUT UP1, UPT, UPT, UPT, UPT, 0x80, 0x8 ;  /* 0x000000000008789c */ /* 0x000fe40003f2f070 */
[----:B------:R-:W-:Y:S02]  /*02a0*/  UP2UR UR38, UPR, URZ, 0x4 ;  /* 0x00000004ff267883 */ /* 0x000fe40008000000 */
[----:B------:R-:W-:Y:S02]  /*02b0*/  UPLOP3.LUT UP2, UPT, UPT, UPT, UPT, 0x40, 0x4 ;  /* 0x000000000004789c */ /* 0x000fe40003f4e870 */
[----:B------:R-:W-:Y:S02]  /*02c0*/  UPLOP3.LUT UP0, UPT, UPT, UPT, UPT, 0x40, 0x4 ;  /* 0x000000000004789c */ /* 0x000fe40003f0e870 */
[----:B------:R-:W-:-:S02]  /*02d0*/  UPLOP3.LUT UP6, UPT, UPT, UPT, UPT, 0x40, 0x4 ;  /* 0x000000000004789c */ /* 0x000fc40003fce870 */
[----:B------:R-:W-:Y:S02]  /*02e0*/  UPLOP3.LUT UP5, UPT, UPT, UPT, UPT, 0x80, 0x8 ;  /* 0x000000000008789c */ /* 0x000fe40003faf070 */
[----:B------:R-:W-:Y:S02]  /*02f0*/  UPLOP3.LUT UP4, UPT, UPT, UPT, UPT, 0x40, 0x4 ;  /* 0x000000000004789c */ /* 0x000fe40003f8e870 */
[----:B------:R-:W-:Y:S01]  /*0300*/  UP2UR UR50, UPR, URZ, 0x4 ;  /* 0x00000004ff327883 */ /* 0x000fe20008000000 */
[----:B------:R-:W-:Y:S11]  /*0310*/  @!P0 BRA `(.L_x_0) ;  /* 0x0000000000b88947 */ /* 0x000ff60003800000 */
[----:B------:R-:W-:-:S13]  /*0320*/  ISETP.NE.AND P0, PT, R2, 0xe, PT ;  /* 0x0000000e0200780c */ /* 0x000fda0003f05270 */
[----:B------:R-:W-:Y:S05]  /*0330*/  @!P0 BRA `(.L_x_3) ;  /* 0x00000000005c8947 */ /* 0x000fea0003800000 */
[----:B------:R-:W-:-:S13]  /*0340*/  ISETP.NE.AND P0, PT, R2, 0xd, PT ;  /* 0x0000000d0200780c */ /* 0x000fda0003f05270 */
[----:B------:R-:W-:Y:S05]  /*0350*/  @P0 BRA `(.L_x_4) ;  /* 0x00000000002c0947 */ /* 0x000fea0003800000 */
[----:B------:R-:W-:Y:S01]  /*0360*/  HFMA2 R0, -RZ, RZ, 0, 2.384185791015625e-07 ;  /* 0x00000004ff007431 */ /* 0x000fe200000001ff */
        /* <DEDUP_REMOVED lines=10> */
.L_x_4:
[----:B------:R-:W-:Y:S01]  /*0410*/  HFMA2 R0, -RZ, RZ, 0, 3.5762786865234375e-07 ;  /* 0x00000006ff007431 */ /* 0x000fe200000001ff */
[----:B------:R-:W-:Y:S02]  /*0420*/  UPLOP3.LUT UP3, UPT, UPT, UPT, UPT, 0x40, 0x4 ;  /* 0x000000000004789c */ /* 0x000fe40003f6e870 */
[----:B------:R-:W-:Y:S02]  /*0430*/  UPLOP3.LUT UP2, UPT, UPT, UPT, UPT, 0x40, 0x4 ;  /* 0x000000000004789c */ /* 0x000fe40003f4e870 */
[----:B------:R-:W-:Y:S02]  /*0440*/  UPLOP3.LUT UP0, UPT, UPT, UPT, UPT, 0x40, 0x4 ;  /* 0x000000000004789c */ /* 0x000fe40003f0e870 */
[----:B------:R-:W-:Y:S02]  /*0450*/  UPLOP3.LUT UP6, UPT, UPT, UPT, UPT, 0x40, 0x4 ;  /* 0x000000000004789c */ /* 0x000fe40003fce870 */
[----:B------:R-:W-:Y:S02]  /*0460*/  UPLOP3.LUT UP5, UPT, UPT, UPT, UPT, 0x40, 0x4 ;  /* 0x000000000004789c */ /* 0x000fe40003fae870 */
[----:B------:R-:W-:-:S02]  /*0470*/  UPLOP3.LUT UP4, UPT, UPT, UPT, UPT, 0x40, 0x4 ;  /* 0x000000000004789c */ /* 0x000fc40003f8e870 */
[----:B------:R-:W-:Y:S02]  /*0480*/  UP2UR UR38, UPR, URZ, 0x8 ;  /* 0x00000008ff267883 */ /* 0x000fe40008000000 */
[----:B------:R-:W-:Y:S01]  /*0490*/  UP2UR UR50, UPR, URZ, 0x4 ;  /* 0x00000004ff327883 */ /* 0x000fe20008000000 */
[----:B------:R-:W-:Y:S11]  /*04a0*/  BRA `(.L_x_0) ;  /* 0x0000000000547947 */ /* 0x000ff60003800000 */
.L_x_3:
[----:B------:R-:W-:Y:S01]  /*04b0*/  HFMA2 R0, -RZ, RZ, 0, 2.98023223876953125e-07 ;  /* 0x00000005ff007431 */ /* 0x000fe200000001ff */
        /* <DEDUP_REMOVED lines=10> */
.L_x_1:
[----:B------:R-:W-:Y:S01]  /*0560*/  HFMA2 R0, -RZ, RZ, 0, 1.1920928955078125e-07 ;  /* 0x00000002ff007431 */ /* 0x000fe200000001ff */
        /* <DEDUP_REMOVED lines=8> */
[----:B------:R-:W-:-:S12]  /*05f0*/  UP2UR UR50, UPR, URZ, 0x4 ;  /* 0x00000004ff327883 */ /* 0x000fd80008000000 */
.L_x_0:
[----:B------:R-:W-:Y:S01]  /*0600*/  ELECT P0, URZ, PT ;  /* 0x0000000000ff782f */ /* 0x000fe20003800000 */
[----:B------:R-:W-:Y:S03]  /*0610*/  BSSY.RECONVERGENT B0, `(.L_x_5) ;  /* 0x000000f000007945 */ /* 0x000fe60003800200 */
[----:B------:R-:W-:Y:S02]  /*0620*/  PLOP3.LUT P2, PT, P0, PT, UP0, 0x5d, 0xd5 ;  /* 0x0000000000d5781c */ /* 0x000fe4000074eb0d */
[----:B------:R-:W-:-:S11]  /*0630*/  PLOP3.LUT P1, PT, P0, PT, UP6, 0x5d, 0xd5 ;  /* 0x0000000000d5781c */ /* 0x000fd6000072eb6d */
[----:B------:R-:W-:Y:S05]  /*0640*/  @P2 BRA `(.L_x_6) ;  /* 0x00000000002c2947 */ /* 0x000fea0003800000 */
[----:B------:R-:W1:Y:S02]  /*0650*/  LDCU.64 UR4, c[0x0][0x348] ;  /* 0x00006900ff0477ac */ /* 0x000e640008000a00 */
[----:B-1----:R-:W-:-:S04]  /*0660*/  UIADD3 UR8, UP0, UPT, UR4, 0x80, URZ ;  /* 0x0000008004087890 */ /* 0x002fc8000ff1e0ff */
[----:B------:R-:W-:Y:S02]  /*0670*/  UIADD3.X UR9, UPT, UPT, URZ, UR5, URZ, UP0, !UPT ;  /* 0x00000005ff097290 */ /* 0x000fe400087fe4ff */
[----:B------:R-:W-:-:S04]  /*0680*/  UIADD3 UR6, UP0, UPT, UR4, 0x180, URZ ;  /* 0x0000018004067890 */ /* 0x000fc8000ff1e0ff */
[----:B------:R-:W-:Y:S02]  /*0690*/  UIADD3.X UR7, UPT, UPT, URZ, UR5, URZ, UP0, !UPT ;  /* 0x00000005ff077290 */ /* 0x000fe400087fe4ff */
[----:B------:R-:W-:Y:S01]  /*06a0*/  UIADD3 UR4, UP0, UPT, UR4, 0x280, URZ ;  /* 0x0000028004047890 */ /* 0x000fe2000ff1e0ff */
[----:B------:R1:W-:Y:S03]  /*06b0*/  UTMACCTL.PF [UR8] ;  /* 0x00000000080079b9 */ /* 0x0003e60008040000 */
[----:B------:R-:W-:-:S03]  /*06c0*/  UIADD3.X UR5, UPT, UPT, URZ, UR5, URZ, UP0, !UPT ;  /* 0x00000005ff057290 */ /* 0x000fc600087fe4ff */
[----:B------:R1:W-:Y:S06]  /*06d0*/  UTMACCTL.PF [UR6] ;  /* 0x00000000060079b9 */ /* 0x0003ec0008040000 */
[----:B------:R1:W-:Y:S02]  /*06e0*/  UTMACCTL.PF [UR4] ;  /* 0x00000000040079b9 */ /* 0x0003e40008040000 */
[----:B-1----:R-:W-:Y:S01]  /*06f0*/  NOP ;  /* 0x0000000000007918 */ /* 0x002fe20000000000 */
.L_x_6:
[----:B------:R-:W-:Y:S05]  /*0700*/  BSYNC.RECONVERGENT B0 ;  /* 0x0000000000007941 */ /* 0x000fea0003800200 */
.L_x_5:
[----:B------:R-:W-:Y:S04]  /*0710*/  BSSY.RECONVERGENT B0, `(.L_x_7) ;  /* 0x000001b000007945 */ /* 0x000fe80003800200 */
[----:B------:R-:W-:Y:S05]  /*0720*/  @P1 BRA `(.L_x_8) ;  /* 0x0000000000241947 */ /* 0x000fea0003800000 */
[----:B------:R-:W1:Y:S01]  /*0730*/  LDCU.64 UR4, c[0x0][0x348] ;  /* 0x00006900ff0477ac */ /* 0x000e620008000a00 */
[----:B------:R-:W-:Y:S02]  /*0740*/  PLOP3.LUT P6, PT, PT, PT, PT, 0x80, 0x8 ;  /* 0x000000000008781c */ /* 0x000fe40003fcf070 */
[----:B------:R-:W-:Y:S02]  /*0750*/  PLOP3.LUT P5, PT, PT, PT, PT, 0x8, 0x80 ;  /* 0x000000000080781c */ /* 0x000fe40003fae170 */
[----:B------:R-:W-:Y:S02]  /*0760*/  PLOP3.LUT P4, PT, PT, PT, PT, 0x80, 0x8 ;  /* 0x000000000008781c */ /* 0x000fe40003f8f070 */
[----:B------:R-:W-:Y:S01]  /*0770*/  PLOP3.LUT P3, PT, PT, PT, PT, 0x80, 0x8 ;  /* 0x000000000008781c */ /* 0x000fe20003f6f070 */
[----:B-1----:R-:W-:-:S04]  /*0780*/  UIADD3 UR4, UP0, UPT, UR4, 0x400, URZ ;  /* 0x0000040004047890 */ /* 0x002fc8000ff1e0ff */
[----:B------:R-:W-:-:S09]  /*0790*/  UIADD3.X UR5, UPT, UPT, URZ, UR5, URZ, UP0, !UPT ;  /* 0x00000005ff057290 */ /* 0x000fd200087fe4ff */
[----:B------:R1:W-:Y:S02]  /*07a0*/  UTMACCTL.PF [UR4] ;  /* 0x00000000040079b9 */ /* 0x0003e40008040000 */
[----:B-1----:R-:W-:Y:S05]  /*07b0*/  BRA `(.L_x_9) ;  /* 0x0000000000407947 */ /* 0x002fea0003800000 */
.L_x_8:
[----:B------:R-:W-:-:S13]  /*07c0*/  ISETP.NE.AND P1, PT, R0, 0x3, PT ;  /* 0x000000030000780c */ /* 0x000fda0003f25270 */
[----:B------:R-:W-:Y:S05]  /*07d0*/  @!P1 BRA `(.L_x_10) ;  /* 0x0000000000289947 */ /* 0x000fea0003800000 */
[----:B------:R-:W-:Y:S02]  /*07e0*/  ISETP.NE.AND P1, PT, R0, 0x4, PT ;  /* 0x000000040000780c */ /* 0x000fe40003f25270 */
[----:B------:R-:W-:Y:S02]  /*07f0*/  PLOP3.LUT P4, PT, PT, PT, PT, 0x80, 0x8 ;  /* 0x000000000008781c */ /* 0x000fe40003f8f070 */
[----:B------:R-:W-:Y:S02]  /*0800*/  PLOP3.LUT P5, PT, PT, PT, PT, 0x8, 0x80 ;  /* 0x000000000080781c */ /* 0x000fe40003fae170 */
[----:B------:R-:W-:Y:S02]  /*0810*/  PLOP3.LUT P6, PT, PT, PT, PT, 0x80, 0x8 ;  /* 0x000000000008781c */ /* 0x000fe40003fcf070 */
[----:B------:R-:W-:-:S05]  /*0820*/  PLOP3.LUT P3, PT, PT, PT, PT, 0x80, 0x8 ;  /* 0x000000000008781c */ /* 0x000fca0003f6f070 */
[----:B------:R-:W-:Y:S08]  /*0830*/  @P1 BRA `(.L_x_9) ;  /* 0x0000000000201947 */ /* 0x000ff00003800000 */
[----:B------:R-:W-:Y:S02]  /*0840*/  PLOP3.LUT P5, PT, PT, PT, PT, 0x8, 0x80 ;  /* 0x000000000080781c */ /* 0x000fe40003fae170 */
[----:B------:R-:W-:Y:S02]  /*0850*/  PLOP3.LUT P6, PT, PT, PT, PT, 0x8, 0x80 ;  /* 0x000000000080781c */ /* 0x000fe40003fce170 */
[----:B------:R-:W-:Y:S01]  /*0860*/  PLOP3.LUT P3, PT, PT, PT, PT, 0x8, 0x80 ;  /* 0x000000000080781c */ /* 0x000fe20003f6e170 */
[----:B------:R-:W-:-:S12]  /*0870*/  BRA `(.L_x_9) ;  /* 0x0000000000107947 */ /* 0x000fd80003800000 */
.L_x_10:
[----:B------:R-:W-:Y:S02]  /*0880*/  PLOP3.LUT P6, PT, PT, PT, PT, 0x8, 0x80 ;  /* 0x000000000080781c */ /* 0x000fe40003fce170 */
[----:B------:R-:W-:Y:S02]  /*0890*/  PLOP3.LUT P5, PT, PT, PT, PT, 0x80, 0x8 ;  /* 0x000000000008781c */ /* 0x000fe40003faf070 */
[----:B------:R-:W-:Y:S02]  /*08a0*/  PLOP3.LUT P4, PT, PT, PT, PT, 0x8, 0x80 ;  /* 0x000000000080781c */ /* 0x000fe40003f8e170 */
[----:B------:R-:W-:-:S13]  /*08b0*/  PLOP3.LUT P3, PT, PT, PT, PT, 0x80, 0x8 ;  /* 0x000000000008781c */ /* 0x000fda0003f6f070 */
.L_x_9:
[----:B------:R-:W-:Y:S05]  /*08c0*/  BSYNC.RECONVERGENT B0 ;  /* 0x0000000000007941 */ /* 0x000fea0003800200 */
.L_x_7:
[----:B------:R-:W1:Y:S01]  /*08d0*/  SHFL.IDX PT, R2, R63, RZ, 0x1f ;  /* 0x00001fff3f027589 */ /* 0x000e6200000e0000 */
[----:B------:R-:W-:Y:S02]  /*08e0*/  ISETP.NE.AND P1, PT, R0, 0x3, PT ;  /* 0x000000030000780c */ /* 0x000fe40003f25270 */
[----:B------:R-:W-:Y:S02]  /*08f0*/  PLOP3.LUT P0, PT, P0, PT, UP1, 0xae, 0xea ;  /* 0x0000000000ea781c */ /* 0x000fe4000070f51e */
[----:B-1----:R-:W-:-:S13]  /*0900*/  ISETP.NE.AND P2, PT, R2, RZ, PT ;  /* 0x000000ff0200720c */ /* 0x002fda0003f45270 */
[----:B------:R-:W-:Y:S05]  /*0910*/  @P2 BRA `(.L_x_11) ;  /* 0x0000000000382947 */ /* 0x000fea0003800000 */
[----:B------:R-:W1:Y:S01]  /*0920*/  S2UR UR5, SR_CgaCtaId ;  /* 0x00000000000579c3 */ /* 0x000e620000008800 */
[----:B------:R-:W-:Y:S01]  /*0930*/  UMOV UR6, 0x400 ;  /* 0x0000040000067882 */ /* 0x000fe20000000000 */
[----:B------:R-:W-:Y:S01]  /*0940*/  UMOV UR4, 0x1 ;  /* 0x0000000100047882 */ /* 0x000fe20000000000 */
[----:B------:R-:W-:Y:S01]  /*0950*/  ELECT P2, URZ, PT ;  /* 0x0000000000ff782f */ /* 0x000fe20003840000 */
[----:B-1----:R-:W-:Y:S02]  /*0960*/  ULEA UR5, UR5, UR6, 0x18 ;  /* 0x0000000605057291 */ /* 0x002fe4000f8ec0ff */
[----:B------:R-:W-:-:S04]  /*0970*/  UIADD3 UR6, UPT, UPT, -UR4, 0x100000, URZ ;  /* 0x0010000004067890 */ /* 0x000fc8000fffe1ff */
[----:B------:R-:W-:Y:S02]  /*0980*/  USHF.L.U32 UR7, UR6, 0xb, URZ ;  /* 0x0000000b06077899 */ /* 0x000fe400080006ff */
[----:B------:R-:W-:Y:S01]  /*0990*/  USHF.L.U32 UR6, UR6, 0x1, URZ ;  /* 0x0000000106067899 */ /* 0x000fe200080006ff */
[----:B------:R-:W1:Y:S11]  /*09a0*/  FENCE.VIEW.ASYNC.S ;  /* 0x00000000000073c6 */ /* 0x000e760000000000 */
[----:B-1----:R1:W2:Y:S01]  /*09b0*/  SYNCS.EXCH.64 URZ, [UR5+0x14000], UR6 ;  /* 0x0140000605ff75b2 */ /* 0x0022a20008000100 */
[----:B------:R1:W3:Y:S01]  /*09c0*/  SYNCS.EXCH.64 URZ, [UR5+0x14010], UR6 ;  /* 0x0140100605ff75b2 */ /* 0x0002e20008000100 */
[----:B------:R1:W4:Y:S01]  /*09d0*/  SYNCS.EXCH.64 URZ, [UR5+0x14008], UR6 ;  /* 0x0140080605ff75b2 */ /* 0x0003220008000100 */
[----:B------:R1:W1:Y:S01]  /*09e0*/  SYNCS.EXCH.64 URZ, [UR5+0x14018], UR6 ;  /* 0x0140180605ff75b2 */ /* 0x0002620008000100 */
[----:B------:R-:W-:Y:S01]  /*09f0*/  NOP ;  /* 0x0000000000007918 */ /* 0x000fe20000000000 */
.L_x_11:
[----:B------:R-:W-:Y:S01]  /*0a00*/  NOP ;  /* 0x0000000000007918 */ /* 0x000fe20000000000 */
[----:B------:R-:W-:Y:S05]  /*0a10*/  @!P1 BRA `(.L_x_12) ;  /* 0x0000000000289947 */ /* 0x000fea0003800000 */
[----:B------:R-:W-:Y:S01]  /*0a20*/  ISETP.NE.AND P1, PT, R0, 0x4, PT ;  /* 0x000000040000780c */ /* 0x000fe20003f25270 */
[----:B------:R-:W-:Y:S02]  /*0a30*/  UPLOP3.LUT UP3, UPT, UPT, UPT, UPT, 0x80, 0x8 ;  /* 0x000000000008789c */ /* 0x000fe40003f6f070 */
[----:B------:R-:W-:Y:S02]  /*0a40*/  UPLOP3.LUT UP2, UPT, UPT, UPT, UPT, 0x40, 0x4 ;  /* 0x000000000004789c */ /* 0x000fe40003f4e870 */
[----:B------:R-:W-:Y:S02]  /*0a50*/  UPLOP3.LUT UP1, UPT, UPT, UPT, UPT, 0x80, 0x8 ;  /* 0x000000000008789c */ /* 0x000fe40003f2f070 */
[----:B------:R-:W-:-:S06]  /*0a60*/  UPLOP3.LUT UP0, UPT, UPT, UPT, UPT, 0x80, 0x8 ;  /* 0x000000000008789c */ /* 0x000fcc0003f0f070 */
[----:B------:R-:W-:Y:S05]  /*0a70*/  @P1 BRA `(.L_x_13) ;  /* 0x0000000000201947 */ /* 0x000fea0003800000 */
[----:B------:R-:W-:Y:S02]  /*0a80*/  UPLOP3.LUT UP2, UPT, UPT, UPT, UPT, 0x40, 0x4 ;  /* 0x000000000004789c */ /* 0x000fe40003f4e870 */
[----:B------:R-:W-:Y:S02]  /*0a90*/  UPLOP3.LUT UP3, UPT, UPT, UPT, UPT, 0x40, 0x4 ;  /* 0x000000000004789c */ /* 0x000fe40003f6e870 */
[----:B------:R-:W-:Y:S01]  /*0aa0*/  UPLOP3.LUT UP0, UPT, UPT, UPT, UPT, 0x40, 0x4 ;  /* 0x000000000004789c */ /* 0x000fe20003f0e870 */
[----:B------:R-:W-:Y:S05]  /*0ab0*/  BRA `(.L_x_13) ;  /* 0x0000000000107947 */ /* 0x000fea0003800000 */
.L_x_12:
[----:B------:R-:W-:Y:S02]  /*0ac0*/  UPLOP3.LUT UP3, UPT, UPT, UPT, UPT, 0x40, 0x4 ;  /* 0x000000000004789c */ /* 0x000fe40003f6e870 */
[----:B------:R-:W-:Y:S02]  /*0ad0*/  UPLOP3.LUT UP2, UPT, UPT, UPT, UPT, 0x80, 0x8 ;  /* 0x000000000008789c */ /* 0x000fe40003f4f070 */
[----:B------:R-:W-:Y:S02]  /*0ae0*/  UPLOP3.LUT UP1, UPT, UPT, UPT, UPT, 0x40, 0x4 ;  /* 0x000000000004789c */ /* 0x000fe40003f2e870 */
[----:B------:R-:W-:Y:S02]  /*0af0*/  UPLOP3.LUT UP0, UPT, UPT, UPT, UPT, 0x80, 0x8 ;  /* 0x000000000008789c */ /* 0x000fe40003f0f070 */
.L_x_13:
[----:B------:R-:W5:Y:S02]  /*0b00*/  SHFL.IDX PT, R2, R63, RZ, 0x1f ;  /* 0x00001fff3f027589 */ /* 0x000f6400000e0000 */
[----:B-----5:R-:W-:-:S13]  /*0b10*/  ISETP.NE.AND P1, PT, R2, RZ, PT ;  /* 0x000000ff0200720c */ /* 0x020fda0003f25270 */
[----:B------:R-:W-:Y:S05]  /*0b20*/  @P1 BRA `(.L_x_14) ;  /* 0x0000000000401947 */ /* 0x000fea0003800000 */
[----:B-1----:R-:W1:Y:S01]  /*0b30*/  S2UR UR5, SR_CgaCtaId ;  /* 0x00000000000579c3 */ /* 0x002e620000008800 */
        /* <DEDUP_REMOVED lines=8> */
[----:B-1----:R1:W1:Y:S01]  /*0bc0*/  SYNCS.EXCH.64 URZ, [UR5+0x14020], UR6 ;  /* 0x0140200605ff75b2 */ /* 0x0022620008000100 */
[----:B------:R1:W1:Y:S01]  /*0bd0*/  SYNCS.EXCH.64 URZ, [UR5+0x14038], UR6 ;  /* 0x0140380605ff75b2 */ /* 0x0002620008000100 */
[----:B------:R1:W1:Y:S01]  /*0be0*/  SYNCS.EXCH.64 URZ, [UR5+0x14028], UR6 ;  /* 0x0140280605ff75b2 */ /* 0x0002620008000100 */
[----:B------:R1:W1:Y:S01]  /*0bf0*/  SYNCS.EXCH.64 URZ, [UR5+0x14040], UR6 ;  /* 0x0140400605ff75b2 */ /* 0x0002620008000100 */
[----:B------:R1:W1:Y:S01]  /*0c00*/  SYNCS.EXCH.64 URZ, [UR5+0x14030], UR6 ;  /* 0x0140300605ff75b2 */ /* 0x0002620008000100 */
[----:B------:R1:W1:Y:S01]  /*0c10*/  SYNCS.EXCH.64 URZ, [UR5+0x14048], UR6 ;  /* 0x0140480605ff75b2 */ /* 0x0002620008000100 */
[----:B------:R-:W-:Y:S01]  /*0c20*/  NOP ;  /* 0x0000000000007918 */ /* 0x000fe20000000000 */
.L_x_14:
[----:B------:R-:W5:Y:S01]  /*0c30*/  SHFL.IDX PT, R2, R63, RZ, 0x1f ;  /* 0x00001fff3f027589 */ /* 0x000f6200000e0000 */
[----:B------:R-:W-:Y:S01]  /*0c40*/  NOP ;  /* 0x0000000000007918 */ /* 0x000fe20000000000 */
[----:B-----5:R-:W-:-:S13]  /*0c50*/  ISETP.NE.AND P1, PT, R2, RZ, PT ;  /* 0x000000ff0200720c */ /* 0x020fda0003f25270 */
[----:B------:R-:W-:Y:S05]  /*0c60*/  @P1 BRA `(.L_x_15) ;  /* 0x0000000000401947 */ /* 0x000fea0003800000 */
[----:B-1----:R-:W1:Y:S01]  /*0c70*/  S2UR UR6, SR_CgaCtaId ;  /* 0x00000000000679c3 */ /* 0x002e620000008800 */
[----:B------:R-:W-:Y:S01]  /*0c80*/  UMOV UR7, 0x400 ;  /* 0x0000040000077882 */ /* 0x000fe20000000000 */
[----:B------:R-:W-:Y:S01]  /*0c90*/  UMOV UR5, 0x1 ;  /* 0x0000000100057882 */ /* 0x000fe20000000000 */
[----:B------:R-:W-:Y:S01]  /*0ca0*/  UMOV UR4, 0x80 ;  /* 0x0000008000047882 */ /* 0x000fe20000000000 */
[----:B------:R-:W-:-:S04]  /*0cb0*/  UIADD3 UR8, UPT, UPT, -UR5, 0x100000, URZ ;  /* 0x0010000005087890 */ /* 0x000fc8000fffe1ff */
[----:B------:R-:W-:Y:S02]  /*0cc0*/  USHF.L.U32 UR9, UR8, 0xb, URZ ;  /* 0x0000000b08097899 */ /* 0x000fe400080006ff */
[----:B------:R-:W-:Y:S02]  /*0cd0*/  USHF.L.U32 UR8, UR8, 0x1, URZ ;  /* 0x0000000108087899 */ /* 0x000fe400080006ff */
[----:B------:R-:W-:-:S04]  /*0ce0*/  UIADD3 UR4, UPT, UPT, -UR4, 0x100000, URZ ;  /* 0x0010000004047890 */ /* 0x000fc8000fffe1ff */
[----:B------:R-:W-:Y:S02]  /*0cf0*/  USHF.L.U32 UR5, UR4, 0xb, URZ ;  /* 0x0000000b04057899 */ /* 0x000fe400080006ff */
[----:B------:R-:W-:Y:S01]  /*0d00*/  USHF.L.U32 UR4, UR4, 0x1, URZ ;  /* 0x0000000104047899 */ /* 0x000fe200080006ff */
[----:B------:R-:W-:Y:S01]  /*0d10*/  ELECT P1, URZ, PT ;  /* 0x0000000000ff782f */ /* 0x000fe20003820000 */
[----:B-1----:R-:W-:Y:S01]  /*0d20*/  ULEA UR6, UR6, UR7, 0x18 ;  /* 0x0000000706067291 */ /* 0x002fe2000f8ec0ff */
[----:B------:R-:W1:Y:S11]  /*0d30*/  FENCE.VIEW.ASYNC.S ;  /* 0x00000000000073c6 */ /* 0x000e760000000000 */
[----:B-1----:R1:W1:Y:S01]  /*0d40*/  SYNCS.EXCH.64 URZ, [UR6+0x14050], UR8 ;  /* 0x0140500806ff75b2 */ /* 0x0022620008000100 */
[----:B------:R1:W1:Y:S01]  /*0d50*/  SYNCS.EXCH.64 URZ, [UR6+0x14058], UR4 ;  /* 0x0140580406ff75b2 */ /* 0x0002620008000100 */
[----:B------:R-:W-:Y:S01]  /*0d60*/  NOP ;  /* 0x0000000000007918 */ /* 0x000fe20000000000 */
.L_x_15:
[----:B------:R-:W5:Y:S01]  /*0d70*/  SHFL.IDX PT, R2, R63, RZ, 0x1f ;  /* 0x00001fff3f027589 */ /* 0x000f6200000e0000 */
[----:B-1----:R-:W-:Y:S01]  /*0d80*/  UP2UR UR4, UPR, URZ, 0x1 ;  /* 0x00000001ff047883 */ /* 0x002fe20008000000 */
[----:B------:R-:W-:Y:S01]  /*0d90*/  ISETP.NE.AND P2, PT, R0, 0x2, PT ;  /* 0x000000020000780c */ /* 0x000fe20003f45270 */
[----:B------:R-:W-:Y:S01]  /*0da0*/  UISETP.NE.AND UP0, UPT, UR50, URZ, UPT ;  /* 0x000000ff3200728c */ /* 0x000fe2000bf05270 */
[----:B------:R-:W-:Y:S01]  /*0db0*/  NOP ;  /* 0x0000000000007918 */ /* 0x000fe20000000000 */
[----:B------:R-:W-:Y:S02]  /*0dc0*/  USEL UR41, URZ, 0x2, !UP4 ;  /* 0x00000002ff297887 */ /* 0x000fe4000e000000 */
[----:B------:R-:W-:Y:S02]  /*0dd0*/  USEL UR42, URZ, 0x2, !UP0 ;  /* 0x00000002ff2a7887 */ /* 0x000fe4000c000000 */
[----:B------:R-:W-:Y:S02]  /*0de0*/  UISETP.NE.AND UP0, UPT, UR4, URZ, UPT ;  /* 0x000000ff0400728c */ /* 0x000fe4000bf05270 */
[----:B------:R-:W-:-:S02]  /*0df0*/  USEL UR42, UR42, 0x1, !UP5 ;  /* 0x000000012a2a7887 */ /* 0x000fc4000e800000 */
[----:B------:R-:W-:Y:S01]  /*0e00*/  USEL UR41, UR41, 0x1, !UP5 ;  /* 0x0000000129297887 */ /* 0x000fe2000e800000 */
[----:B-----5:R-:W-:-:S13]  /*0e10*/  ISETP.NE.AND P1, PT, R2, RZ, PT ;  /* 0x000000ff0200720c */ /* 0x020fda0003f25270 */
[----:B------:R-:W-:Y:S05]  /*0e20*/  @P1 BRA `(.L_x_16) ;  /* 0x0000000000401947 */ /* 0x000fea0003800000 */
[----:B------:R-:W1:Y:S01]  /*0e30*/  S2UR UR6, SR_CgaCtaId ;  /* 0x00000000000679c3 */ /* 0x000e620000008800 */
        /* <DEDUP_REMOVED lines=15> */
.L_x_16:
[----:B------:R-:W-:Y:S01]  /*0f30*/  NOP ;  /* 0x0000000000007918 */ /* 0x000fe20000000000 */
[----:B------:R-:W-:Y:S05]  /*0f40*/  @!P2 BRA `(.L_x_17) ;  /* 0x000000000024a947 */ /* 0x000fea0003800000 */
[----:B------:R-:W-:Y:S01]  /*0f50*/  ISETP.NE.AND P1, PT, R0, RZ, PT ;  /* 0x000000ff0000720c */ /* 0x000fe20003f25270 */
[----:B-1----:R-:W-:Y:S02]  /*0f60*/  UP2UR UR4, UPR, URZ, 0x1 ;  /* 0x00000001ff047883 */ /* 0x002fe40008000000 */
[----:B------:R-:W-:Y:S01]  /*0f70*/  UPLOP3.LUT UP0, UPT, UPT, UPT, UPT, 0x80, 0x8 ;  /* 0x000000000008789c */ /* 0x000fe20003f0f070 */
[----:B------:R-:W-:-:S03]  /*0f80*/  UMOV UR7, URZ ;  /* 0x000000ff00077c82 */ /* 0x000fc60008000000 */
[----:B------:R-:W-:Y:S02]  /*0f90*/  UP2UR UR37, UPR, URZ, 0x1 ;  /* 0x00000001ff257883 */ /* 0x000fe40008000000 */
[----:B------:R-:W-:-:S04]  /*0fa0*/  UISETP.NE.AND UP0, UPT, UR4, URZ, UPT ;  /* 0x000000ff0400728c */ /* 0x000fc8000bf05270 */
[----:B------:R-:W-:Y:S07]  /*0fb0*/  @P1 BRA `(.L_x_18) ;  /* 0x00000000001c1947 */ /* 0x000fee0003800000 */
[----:B------:R-:W-:Y:S01]  /*0fc0*/  UMOV UR7, 0x1 ;  /* 0x0000000100077882 */ /* 0x000fe20000000000 */
[----:B------:R-:W-:Y:S05]  /*0fd0*/  BRA `(.L_x_18) ;  /* 0x0000000000147947 */ /* 0x000fea0003800000 */
.L_x_17:
[----:B-1----:R-:W-:Y:S02]  /*0fe0*/  UP2UR UR4, UPR, URZ, 0x1 ;  /* 0x00000001ff047883 */ /* 0x002fe40008000000 */
[----:B------:R-:W-:Y:S01]  /*0ff0*/  UPLOP3.LUT UP0, UPT, UPT, UPT, UPT, 0x40, 0x4 ;  /* 0x000000000004789c */ /* 0x000fe20003f0e870 */
[----:B------:R-:W-:-:S03]  /*1000*/  UMOV UR7, 0x2 ;  /* 0x0000000200077882 */ /* 0x000fc60000000000 */
[----:B------:R-:W-:Y:S02]  /*1010*/  UP2UR UR37, UPR, URZ, 0x1 ;  /* 0x00000001ff257883 */ /* 0x000fe40008000000 */
[----:B------:R-:W-:Y:S02]  /*1020*/  UISETP.NE.AND UP0, UPT, UR4, URZ, UPT ;  /* 0x000000ff0400728c */ /* 0x000fe4000bf05270 */
.L_x_18:
[----:B------:R-:W1:Y:S02]  /*1030*/  SHFL.IDX PT, R2, R63, RZ, 0x1f ;  /* 0x00001fff3f027589 */ /* 0x000e6400000e0000 */
[----:B-1----:R-:W-:-:S13]  /*1040*/  ISETP.NE.AND P1, PT, R2, RZ, PT ;  /* 0x000000ff0200720c */ /* 0x002fda0003f25270 */
[----:B------:R-:W-:Y:S05]  /*1050*/  @P1 BRA `(.L_x_19) ;  /* 0x0000000000301947 */ /* 0x000fea0003800000 */
[----:B------:R-:W1:Y:S01]  /*1060*/  S2UR UR5, SR_CgaCtaId ;  /* 0x00000000000579c3 */ /* 0x000e620000008800 */
[----:B------:R-:W-:Y:S01]  /*1070*/  UMOV UR6, 0x400 ;  /* 0x0000040000067882 */ /* 0x000fe20000000000 */
[----:B------:R-:W-:Y:S01]  /*1080*/  UMOV UR4, 0x80 ;  /* 0x0000008000047882 */ /* 0x000fe20000000000 */
[----:B------:R-:W-:Y:S01]  /*1090*/  ELECT P1, URZ, PT ;  /* 0x0000000000ff782f */ /* 0x000fe20003820000 */
[----:B------:R-:W-:-:S04]  /*10a0*/  UIADD3 UR8, UPT, UPT, -UR4, 0x100000, URZ ;  /* 0x0010000004087890 */ /* 0x000fc8000fffe1ff */
[----:B------:R-:W-:Y:S02]  /*10b0*/  USHF.L.U32 UR9, UR8, 0xb, URZ ;  /* 0x0000000b08097899 */ /* 0x000fe400080006ff */
[----:B------:R-:W-:Y:S02]  /*10c0*/  USHF.L.U32 UR8, UR8, 0x1, URZ ;  /* 0x0000000108087899 */ /* 0x000fe400080006ff */
[----:B-1----:R-:W-:Y:S01]  /*10d0*/  ULEA UR5, UR5, UR6, 0x18 ;  /* 0x0000000605057291 */ /* 0x002fe2000f8ec0ff */
[----:B------:R-:W1:Y:S11]  /*10e0*/  FENCE.VIEW.ASYNC.S ;  /* 0x00000000000073c6 */ /* 0x000e760000000000 */
[----:B-1----:R1:W1:Y:S01]  /*10f0*/  SYNCS.EXCH.64 URZ, [UR5+0x14070], UR8 ;  /* 0x0140700805ff75b2 */ /* 0x0022620008000100 */
[----:B------:R1:W1:Y:S01]  /*1100*/  SYNCS.EXCH.64 URZ, [UR5+0x14078], UR8 ;  /* 0x0140780805ff75b2 */ /* 0x0002620008000100 */
[----:B------:R-:W-:Y:S01]  /*1110*/  NOP ;  /* 0x0000000000007918 */ /* 0x000fe20000000000 */
.L_x_19:
[----:B------:R-:W-:Y:S01]  /*1120*/  NOP ;  /* 0x0000000000007918 */ /* 0x000fe20000000000 */
[----:B------:R-:W-:Y:S05]  /*1130*/  @!P2 BRA `(.L_x_20) ;  /* 0x000000000024a947 */ /* 0x000fea0003800000 */
[----:B------:R-:W-:Y:S01]  /*1140*/  ISETP.NE.AND P1, PT, R0, 0x1, PT ;  /* 0x000000010000780c */ /* 0x000fe20003f25270 */
[----:B------:R-:W-:Y:S02]  /*1150*/  UP2UR UR4, UPR, URZ, 0x1 ;  /* 0x00000001ff047883 */ /* 0x000fe40008000000 */
[----:B------:R-:W-:Y:S01]  /*1160*/  UPLOP3.LUT UP0, UPT, UPT, UPT, UPT, 0x80, 0x8 ;  /* 0x000000000008789c */ /* 0x000fe20003f0f070 */
[----:B------:R-:W-:-:S03]  /*1170*/  UMOV UR6, URZ ;  /* 0x000000ff00067c82 */ /* 0x000fc60008000000 */
[----:B------:R-:W-:Y:S02]  /*1180*/  UP2UR UR36, UPR, URZ, 0x1 ;  /* 0x00000001ff247883 */ /* 0x000fe40008000000 */
[----:B------:R-:W-:-:S04]  /*1190*/  UISETP.NE.AND UP0, UPT, UR4, URZ, UPT ;  /* 0x000000ff0400728c */ /* 0x000fc8000bf05270 */
[----:B------:R-:W-:Y:S07]  /*11a0*/  @P1 BRA `(.L_x_21) ;  /* 0x00000000001c1947 */ /* 0x000fee0003800000 */
[----:B------:R-:W-:Y:S01]  /*11b0*/  UMOV UR6, 0x1 ;  /* 0x0000000100067882 */ /* 0x000fe20000000000 */
[----:B------:R-:W-:Y:S05]  /*11c0*/  BRA `(.L_x_21) ;  /* 0x0000000000147947 */ /* 0x000fea0003800000 */
.L_x_20:
[----:B------:R-:W-:Y:S02]  /*11d0*/  UP2UR UR4, UPR, URZ, 0x1 ;  /* 0x00000001ff047883 */ /* 0x000fe40008000000 */
[----:B------:R-:W-:Y:S01]  /*11e0*/  UPLOP3.LUT UP0, UPT, UPT, UPT, UPT, 0x40, 0x4 ;  /* 0x000000000004789c */ /* 0x000fe20003f0e870 */
[----:B------:R-:W-:-:S03]  /*11f0*/  UMOV UR6, 0x2 ;  /* 0x0000000200067882 */ /* 0x000fc60000000000 */
[----:B------:R-:W-:Y:S02]  /*1200*/  UP2UR UR36, UPR, URZ, 0x1 ;  /* 0x00000001ff247883 */ /* 0x000fe40008000000 */
[----:B------:R-:W-:Y:S02]  /*1210*/  UISETP.NE.AND UP0, UPT, UR4, URZ, UPT ;  /* 0x000000ff0400728c */ /* 0x000fe4000bf05270 */
.L_x_21:
        /* <DEDUP_REMOVED lines=14> */
[----:B------:R-:W-:Y:S01]  /*1300*/  NOP ;  /* 0x0000000000007918 */ /* 0x000fe20000000000 */
.L_x_22:
        /* <DEDUP_REMOVED lines=19> */
[----:B------:R1:W1:Y:S01]  /*1440*/  SYNCS.EXCH.64 URZ, [UR8+0x14098], UR10 ;  /* 0x0140980a08ff75b2 */ /* 0x0002620008000100 */
[----:B------:R1:W1:Y:S01]  /*1450*/  SYNCS.EXCH.64 URZ, [UR8+0x140a8], UR4 ;  /* 0x0140a80408ff75b2 */ /* 0x0002620008000100 */
[----:B------:R-:W-:Y:S01]  /*1460*/  NOP ;  /* 0x0000000000007918 */ /* 0x000fe20000000000 */
.L_x_23:
        /* <DEDUP_REMOVED lines=22> */
.L_x_24:
[----:B------:R-:W5:Y:S01]  /*15d0*/  SHFL.IDX PT, R2, R63, RZ, 0x1f ;  /* 0x00001fff3f027589 */ /* 0x000f6200000e0000 */
[----:B------:R-:W-:Y:S01]  /*15e0*/  NOP ;  /* 0x0000000000007918 */ /* 0x000fe20000000000 */
        /* <DEDUP_REMOVED lines=14> */
.L_x_25:
[----:B------:R-:W-:Y:S01]  /*16d0*/  ISETP.GT.AND P1, PT, R0, 0x3, PT ;  /* 0x000000030000780c */ /* 0x000fe20003f24270 */
[----:B------:R-:W-:Y:S01]  /*16e0*/  NOP ;  /* 0x0000000000007918 */ /* 0x000fe20000000000 */
[----:B------:R-:W-:Y:S01]  /*16f0*/  USEL UR49, URZ, 0x1, UP4 ;  /* 0x00000001ff317887 */ /* 0x000fe2000a000000 */
[----:B-1234-:R-:W-:Y:S10]  /*1700*/  BAR.SYNC.DEFER_BLOCKING 0x0 ;  /* 0x0000000000007b1d */ /* 0x01eff40000010000 */
[----:B------:R-:W-:Y:S05]  /*1710*/  @P1 BRA `(.L_x_26) ;  /* 0x0000010400381947 */ /* 0x000fea0003800000 */
[----:B------:R-:W-:-:S13]  /*1720*/  ISETP.GE.U32.AND P0, PT, R0, 0x2, PT ;  /* 0x000000020000780c */ /* 0x000fda0003f06070 */
[----:B------:R-:W-:Y:S05]  /*1730*/  @!P0 BRA `(.L_x_27) ;  /* 0x000000b800508947 */ /* 0x000fea0003800000 */
[----:B------:R-:W-:Y:S05]  /*1740*/  @!P2 BRA `(.L_x_28) ;  /* 0x000000280060a947 */ /* 0x000fea0003800000 */
[----:B------:R-:W-:-:S08]  /*1750*/  NOP ;  /* 0x0000000000007918 */ /* 0x000fd00000000000 */
[----:B------:R-:W1:-:S00]  /*1760*/  USETMAXREG.DEALLOC.CTAPOOL 0x20 ;  /* 0x00000020000079c8 */ /* 0x000e4000080e0500 */
[----:B------:R-:W2:Y:S08]  /*1770*/  S2UR UR4, SR_CTAID.X ;  /* 0x00000000000479c3 */ /* 0x000eb00000002500 */
[----:B-1----:R-:W1:Y:S01]  /*1780*/  LDC R0, c[0x0][0x380] ;  /* 0x0000e000ff007b82 */ /* 0x002e620000000800 */
[----:B--2---:R-:W-:-:S06]  /*1790*/  USHF.L.U32 UR4, UR4, 0x8, URZ ;  /* 0x0000000804047899 */ /* 0x004fcc00080006ff */
[----:B-1----:R-:W-:-:S13]  /*17a0*/  ISETP.LE.U32.AND P0, PT, R0, UR4, PT ;  /* 0x0000000400007c0c */ /* 0x002fda000bf03070 */
[----:B------:R-:W-:Y:S05]  /*17b0*/  @P0 EXIT ;  /* 0x000000000000094d */ /* 0x000fea0003800000 */
[----:B------:R-:W1:Y:S01]  /*17c0*/  S2UR UR4, SR_CgaCtaId ;  /* 0x00000000000479c3 */ /* 0x000e620000008800 */
[----:B------:R-:W-:Y:S01]  /*17d0*/  UMOV UR6, 0x40 ;  /* 0x0000004000067882 */ /* 0x000fe20000000000 */
[----:B------:R-:W-:Y:S01]  /*17e0*/  NOP ;  /* 0x0000000000007918 */ /* 0x000fe20000000000 */
[----:B------:R-:W-:Y:S01]  /*17f0*/  UMOV UR5, 0x400 ;  /* 0x0000040000057882 */ /* 0x000fe20000000000 */
[----:B-1----:R-:W-:Y:S02]  /*1800*/  ULEA UR6, UR4, UR6, 0x18 ;  /* 0x0000000604067291 */ /* 0x002fe4000f8ec0ff */
[----:B------:R-:W-:-:S07]  /*1810*/  ULEA UR4, UR4, UR5, 0x18 ;  /* 0x0000000504047291 */ /* 0x000fce000f8ec0ff */
[----:B------:R-:W1:Y:S02]  /*1820*/  LDS.U8 R0, [UR6+0x1c] ;  /* 0x00001c06ff007984 */ /* 0x000e640008000000 */
[----:B-1----:R-:W-:-:S13]  /*1830*/  ISETP.NE.AND P0, PT, R0, RZ, PT ;  /* 0x000000ff0000720c */ /* 0x002fda0003f05270 */
[----:B------:R-:W-:Y:S05]  /*1840*/  @P0 BRA `(.L_x_29) ;  /* 0x0000000000580947 */ /* 0x000fea0003800000 */
[----:B------:R-:W-:-:S13]  /*1850*/  ELECT P0, URZ, PT ;  /* 0x0000000000ff782f */ /* 0x000fda0003800000 */
[----:B------:R-:W-:Y:S05]  /*1860*/  @!P0 BRA `(.L_x_30) ;  /* 0x0000000000608947 */ /* 0x000fea0003800000 */
[----:B------:R-:W-:Y:S01]  /*1870*/  UMOV UR5, 0x10 ;  /* 0x0000001000057882 */ /* 0x000fe20000000000 */
[----:B------:R-:W-:Y:S01]  /*1880*/  HFMA2 R2, -RZ, RZ, 0, 5.9604644775390625e-08 ;  /* 0x00000001ff027431 */ /* 0x000fe200000001ff */
[----:B------:R-:W-:-:S03]  /*1890*/  MOV R3, 0xffff ;  /* 0x0000ffff00037802 */ /* 0x000fc60000000f00 */
[----:B------:R-:W-:Y:S04]  /*18a0*/  DEPBAR.LE SB1, 0x36 ;  /* 0x00009d800000791a */ /* 0x000fe80000000000 */
[----:B------:R-:W1:Y:S02]  /*18b0*/  UTCATOMSWS.FIND_AND_SET.ALIGN UP0, UR5, UR5 ;  /* 0x00000005000575e3 */ /* 0x000e640008000800 */
[----:B-1----:R-:W-:Y:S01]  /*18c0*/  MOV R0, UR5 ;  /* 0x0000000500007c02 */ /* 0x002fe20008000f00 */
[----:B------:R-:W-:Y:S06]  /*18d0*/  BRA.U UP0, `(.L_x_31) ;  /* 0x0000000100187547 */ /* 0x000fec000b800000 */
.L_x_32:
[----:B------:R-:W-:Y:S05]  /*18e0*/  NANOSLEEP 0x64 ;  /* 0x000000640000795d */ /* 0x000fea0003800000 */
[----:B------:R-:W-:-:S05]  /*18f0*/  UMOV UR5, 0x10 ;  /* 0x0000001000057882 */ /* 0x000fca0000000000 */
[----:B------:R-:W-:Y:S04]  /*1900*/  DEPBAR.LE SB1, 0x36 ;  /* 0x00009d800000791a */ /* 0x000fe80000000000 */
[----:B------:R-:W1:Y:S02]  /*1910*/  UTCATOMSWS.FIND_AND_SET.ALIGN UP0, UR5, UR5 ;  /* 0x00000005000575e3 */ /* 0x000e640008000800 */
[----:B-1----:R-:W-:Y:S01]  /*1920*/  MOV R0, UR5 ;  /* 0x0000000500007c02 */ /* 0x002fe20008000f00 */
[----:B------:R-:W-:Y:S05]  /*1930*/  BRA.U !UP0, `(.L_x_32) ;  /* 0xfffffffd08e87547 */ /* 0x000fea000b83ffff */
.L_x_31:
[-C--:B------:R-:W-:Y:S02]  /*1940*/  SHF.L.U32 R3, R3, R0.reuse, RZ ;  /* 0x0000000003037219 */ /* 0x080fe400000006ff */
[----:B------:R-:W-:Y:S01]  /*1950*/  SHF.L.U32 R2, R2, R0, RZ ;  /* 0x0000000002027219 */ /* 0x000fe200000006ff */
[----:B------:R-:W-:Y:S02]  /*1960*/  IMAD.SHL.U32 R0, R0, 0x20, RZ ;  /* 0x0000002000007824 */ /* 0x000fe400078e00ff */
[----:B------:R1:W-:Y:S04]  /*1970*/  ATOMS.OR RZ, [UR6+0x14], R3 ;  /* 0x00001403ffff798c */ /* 0x0003e8000b000006 */
[----:B------:R1:W-:Y:S04]  /*1980*/  ATOMS.OR RZ, [UR6+0x18], R2 ;  /* 0x00001802ffff798c */ /* 0x0003e8000b000006 */
[----:B------:R1:W-:Y:S01]  /*1990*/  STS [UR4+0x140e0], R0 ;  /* 0x0140e000ff007988 */ /* 0x0003e20008000804 */
[----:B------:R-:W-:Y:S05]  /*19a0*/  BRA `(.L_x_30) ;  /* 0x0000000000107947 */ /* 0x000fea0003800000 */
.L_x_29:
[----:B------:R-:W-:Y:S02]  /*19b0*/  MOV R0, 0xffffffff ;  /* 0xffffffff00007802 */ /* 0x000fe40000000f00 */
[----:B------:R-:W-:-:S03]  /*19c0*/  MOV R2, 0x19f0 ;  /* 0x000019f000027802 */ /* 0x000fc60000000f00 */
[----:B------:R1:W-:Y:S04]  /*19d0*/  STS [UR4+0x140e0], R0 ;  /* 0x0140e000ff007988 */ /* 0x0003e80008000804 */
[----:B-1----:R-:W-:Y:S05]  /*19e0*/  CALL.REL.NOINC `($__internal_1_$__cuda_sm10x_tcgen05_guardrail_trap_phase_invalid_during_alloc) ;  /* 0x0000013800f87944 */ /* 0x002fea0003c00000 */
.L_x_30:
[----:B------:R-:W-:Y:S05]  /*19f0*/  WARPSYNC.ALL ;  /* 0x0000000000007948 */ /* 0x000fea0003800000 */
[----:B------:R-:W2:Y:S02]  /*1a00*/  LDCU UR8, c[0x0][0x384] ;  /* 0x00007080ff0877ac */ /* 0x000ea40008000800 */
[----:B--2---:R-:W-:Y:S01]  /*1a10*/  ISETP.NE.AND P0, PT, RZ, UR8, PT ;  /* 0x00000008ff007c0c */ /* 0x004fe2000bf05270 */
[----:B------:R-:W-:-:S12]  /*1a20*/  NOP ;  /* 0x0000000000007918 */ /* 0x000fd80000000000 */
[----:B------:R-:W-:Y:S05]  /*1a30*/  @!P0 EXIT ;  /* 0x000000000000894d */ /* 0x000fea0003800000 */
[----:B------:R-:W-:Y:S01]  /*1a40*/  UIADD3 UR5, UPT, UPT, UR4, 0x8000, URZ ;  /* 0x0000800004057890 */ /* 0x000fe2000fffe0ff */
[----:B------:R-:W-:Y:S01]  /*1a50*/  BSSY.RECONVERGENT B0, `(.L_x_33) ;  /* 0x000000b000007945 */ /* 0x000fe20003800200 */
[----:B------:R-:W-:Y:S02]  /*1a60*/  USHF.R.U32.HI UR28, URZ, 0x4, UR4 ;  /* 0x00000004ff1c7899 */ /* 0x000fe40008011604 */
[----:B------:R-:W-:Y:S02]  /*1a70*/  USHF.R.U32.HI UR5, URZ, 0x4, UR5 ;  /* 0x00000004ff057899 */ /* 0x000fe40008011605 */
[----:B------:R-:W-:Y:S02]  /*1a80*/  ULOP3.LUT UR28, UR28, 0x3fff, URZ, 0xc0, !UPT ;  /* 0x00003fff1c1c7892 */ /* 0x000fe4000f8ec0ff */
[----:B------:R-:W-:Y:S02]  /*1a90*/  ULOP3.LUT UR5, UR5, 0x3fff, URZ, 0xc0, !UPT ;  /* 0x00003fff05057892 */ /* 0x000fe4000f8ec0ff */
[----:B------:R-:W-:-:S02]  /*1aa0*/  ULOP3.LUT UR28, UR28, 0x10000, URZ, 0xfc, !UPT ;  /* 0x000100001c1c7892 */ /* 0x000fc4000f8efcff */
[----:B------:R-:W-:Y:S01]  /*1ab0*/  ULOP3.LUT UR6, UR5, 0x10000, URZ, 0xfc, !UPT ;  /* 0x0001000005067892 */ /* 0x000fe2000f8efcff */
[----:B------:R-:W-:Y:S01]  /*1ac0*/  UMOV UR29, 0x40004040 ;  /* 0x40004040001d7882 */ /* 0x000fe20000000000 */
[----:B------:R-:W-:Y:S01]  /*1ad0*/  UMOV UR7, 0x40004040 ;  /* 0x4000404000077882 */ /* 0x000fe20000000000 */
[----:B------:R-:W-:Y:S06]  /*1ae0*/  @!P4 BRA `(.L_x_34) ;  /* 0x000000000004c947 */ /* 0x000fec0003800000 */
[----:B------:R-:W-:Y:S05]  /*1af0*/  BPT.TRAP 0x1 ;  /* 0x000000040000795c */ /* 0x000fea0000300000 */
.L_x_34:
[----:B------:R-:W-:Y:S05]  /*1b00*/  BSYNC.RECONVERGENT B0 ;  /* 0x0000000000007941 */ /* 0x000fea0003800200 */
.L_x_33:
[----:B-1----:R-:W-:-:S04]  /*1b10*/  SHF.L.U32 R3, RZ, 0x1f, RZ ;  /* 0x0000001fff037819 */ /* 0x002fc800000006ff */
[----:B------:R-:W1:Y:S02]  /*1b20*/  SYNCS.PHASECHK.TRANS64.TRYWAIT P0, [UR4+0x14000], R3 ;  /* 0x01400003ff0075a7 */ /* 0x000e640008001104 */
[----:B-1----:R-:W-:Y:S05]  /*1b30*/  @!P0 BRA `(.L_x_35) ;  /* 0x0000012400d88947 */ /* 0x002fea0003800000 */
.L_x_348:
[----:B------:R-:W-:Y:S05]  /*1b40*/  BRA.U !UP1, `(.L_x_36) ;  /* 0x0000000109047547 */ /* 0x000fea000b800000 */
[----:B------:R-:W-:Y:S05]  /*1b50*/  BPT.TRAP 0x1 ;  /* 0x000000040000795c */ /* 0x000fea0000300000 */
.L_x_36:
[----:B------:R-:W2:Y:S01]  /*1b60*/  SYNCS.PHASECHK.TRANS64.TRYWAIT P0, [UR4+0x14020], R3 ;  /* 0x01402003ff0075a7 */ /* 0x000ea20008001104 */
[----:B------:R-:W-:Y:S01]  /*1b70*/  ULOP3.LUT UR42, UR42, 0x1, URZ, 0xc0, !UPT ;  /* 0x000000012a2a7892 */ /* 0x000fe2000f8ec0ff */
[----:B--2---:R-:W-:Y:S11]  /*1b80*/  @!P0 BRA `(.L_x_37) ;  /* 0x0000012400dc8947 */ /* 0x004ff60003800000 */
.L_x_350:
[----:B------:R-:W-:-:S09]  /*1b90*/  UISETP.NE.U32.AND UP0, UPT, UR42, 0x1, UPT ;  /* 0x000000012a00788c */ /* 0x000fd2000bf05070 */
[----:B------:R-:W-:Y:S05]  /*1ba0*/  BRA.U !UP0, `(.L_x_38) ;  /* 0x0000000108047547 */ /* 0x000fea000b800000 */
[----:B------:R-:W-:Y:S05]  /*1bb0*/  BPT.TRAP 0x1 ;  /* 0x000000040000795c */ /* 0x000fea0000300000 */
.L_x_38:
[----:B------:R-:W-:Y:S01]  /*1bc0*/  IMAD.MOV.U32 R2, RZ, RZ, 0x1 ;  /* 0x00000001ff027424 */ /* 0x000fe200078e00ff */
[----:B------:R-:W-:Y:S01]  /*1bd0*/  UIADD3 UR10, UPT, UPT, UR6, 0x2, URZ ;  /* 0x00000002060a7890 */ /* 0x000fe2000fffe0ff */
[----:B------:R-:W-:-:S03]  /*1be0*/  CS2R R4, SRZ ;  /* 0x0000000000047805 */ /* 0x000fc6000001ff00 */
[----:B------:R-:W-:-:S04]  /*1bf0*/  SHF.L.U32 R2, R2, 0x1f, RZ ;  /* 0x0000001f02027819 */ /* 0x000fc800000006ff */
[----:B------:R-:W2:Y:S02]  /*1c00*/  SYNCS.PHASECHK.TRANS64.TRYWAIT P0, [UR4+0x14058], R2 ;  /* 0x01405802ff0075a7 */ /* 0x000ea40008001104 */
[----:B--2---:R-:W-:Y:S05]  /*1c10*/  @!P0 BRA `(.L_x_39) ;  /* 0x0000012400d08947 */ /* 0x004fea0003800000 */
.L_x_352:
[----:B------:R-:W-:Y:S01]  /*1c20*/  R2UR UR13, R4 ;  /* 0x00000000040d72ca */ /* 0x000fe200000e0000 */
[----:B------:R-:W-:Y:S01]  /*1c30*/  IMAD.MOV.U32 R4, RZ, RZ, RZ ;  /* 0x000000ffff047224 */ /* 0x000fe200078e00ff */
[----:B------:R-:W-:Y:S01]  /*1c40*/  R2UR UR12, R5 ;  /* 0x00000000050c72ca */ /* 0x000fe200000e0000 */
[----:B-1----:R-:W-:Y:S01]  /*1c50*/  IMAD.MOV.U32 R0, RZ, RZ, RZ ;  /* 0x000000ffff007224 */ /* 0x002fe200078e00ff */
[----:B------:R-:W-:Y:S02]  /*1c60*/  UIADD3 UR32, UPT, UPT, UR28, 0x2, URZ ;  /* 0x000000021c207890 */ /* 0x000fe4000fffe0ff */
[----:B------:R-:W-:Y:S01]  /*1c70*/  R2UR UR11, R4 ;  /* 0x00000000040b72ca */ /* 0x000fe200000e0000 */
[----:B------:R-:W-:Y:S01]  /*1c80*/  UIADD3 UR26, UPT, UPT, UR6, 0x4, URZ ;  /* 0x00000004061a7890 */ /* 0x000fe2000fffe0ff */
[----:B------:R-:W-:Y:S01]  /*1c90*/  R2UR UR9, R0 ;  /* 0x00000000000972ca */ /* 0x000fe200000e0000 */
[----:B------:R-:W-:Y:S02]  /*1ca0*/  UIADD3 UR30, UPT, UPT, UR28, 0x4, URZ ;  /* 0x000000041c1e7890 */ /* 0x000fe4000fffe0ff */
[----:B------:R-:W-:-:S02]  /*1cb0*/  UIADD3 UR14, UPT, UPT, UR6, 0x6, URZ ;  /* 0x00000006060e7890 */ /* 0x000fc4000fffe0ff */
[----:B------:R-:W-:Y:S01]  /*1cc0*/  UIADD3 UR24, UPT, UPT, UR28, 0x6, URZ ;  /* 0x000000061c187890 */ /* 0x000fe2000fffe0ff */
[----:B------:R-:W-:Y:S01]  /*1cd0*/  UMOV UR22, 0x0 ;  /* 0x0000000000167882 */ /* 0x000fe20000000000 */
[----:B------:R-:W-:Y:S01]  /*1ce0*/  UMOV UR23, 0x8200010 ;  /* 0x0820001000177882 */ /* 0x000fe20000000000 */
[----:B------:R-:W-:Y:S01]  /*1cf0*/  UMOV UR20, 0x0 ;  /* 0x0000000000147882 */ /* 0x000fe20000000000 */
[----:B------:R-:W-:Y:S01]  /*1d00*/  UMOV UR21, 0x8200010 ;  /* 0x0820001000157882 */ /* 0x000fe20000000000 */
[----:B------:R-:W-:Y:S01]  /*1d10*/  UMOV UR34, UR10 ;  /* 0x0000000a00227c82 */ /* 0x000fe20008000000 */
[----:B------:R-:W-:Y:S01]  /*1d20*/  UMOV UR35, 0x40004040 ;  /* 0x4000404000237882 */ /* 0x000fe20000000000 */
[----:B------:R-:W-:Y:S01]  /*1d30*/  UMOV UR33, 0x40004040 ;  /* 0x4000404000217882 */ /* 0x000fe20000000000 */
[----:B------:R-:W-:Y:S01]  /*1d40*/  UMOV UR27, 0x40004040 ;  /* 0x40004040001b7882 */ /* 0x000fe20000000000 */
[----:B------:R-:W-:Y:S01]  /*1d50*/  UMOV UR18, 0x0 ;  /* 0x0000000000127882 */ /* 0x000fe20000000000 */
[----:B------:R-:W-:Y:S01]  /*1d60*/  UMOV UR19, 0x8200010 ;  /* 0x0820001000137882 */ /* 0x000fe20000000000 */
[----:B------:R-:W-:Y:S01]  /*1d70*/  UMOV UR31, 0x40004040 ;  /* 0x40004040001f7882 */ /* 0x000fe20000000000 */
[----:B------:R1:W-:Y:S01]  /*1d80*/  UTCHMMA gdesc[UR28], gdesc[UR6], tmem[UR13], tmem[UR22], idesc[UR23], !UPT ;  /* 0x00ff16061c0075ea */ /* 0x0003e2000f80000d */
[----:B------:R-:W-:Y:S01]  /*1d90*/  UMOV UR15, 0x40004040 ;  /* 0x40004040000f7882 */ /* 0x000fe20000000000 */
[----:B------:R-:W-:Y:S01]  /*1da0*/  UMOV UR16, 0x0 ;  /* 0x0000000000107882 */ /* 0x000fe20000000000 */
[----:B------:R-:W-:Y:S01]  /*1db0*/  UMOV UR17, 0x8200010 ;  /* 0x0820001000117882 */ /* 0x000fe20000000000 */
[----:B------:R-:W-:Y:S01]  /*1dc0*/  UMOV UR25, 0x40004040 ;  /* 0x4000404000197882 */ /* 0x000fe20000000000 */
[----:B------:R1:W-:Y:S01]  /*1dd0*/  UTCHMMA gdesc[UR32], gdesc[UR34], tmem[UR12], tmem[UR20], idesc[UR21], UPT ;  /* 0x00ff1422200075ea */ /* 0x0003e2000b80000c */
[----:B------:R1:W-:Y:S01]  /*1de0*/  UTCHMMA gdesc[UR30], gdesc[UR26], tmem[UR11], tmem[UR18], idesc[UR19], UPT ;  /* 0x00ff121a1e0075ea */ /* 0x0003e2000b80000b */
[----:B------:R1:W-:Y:S01]  /*1df0*/  UTCHMMA gdesc[UR24], gdesc[UR14], tmem[UR9], tmem[UR16], idesc[UR17], UPT ;  /* 0x00ff100e180075ea */ /* 0x0003e2000b800009 */
[----:B------:R-:W-:-:S09]  /*1e00*/  UISETP.NE.AND UP4, UPT, UR42, URZ, UPT ;  /* 0x000000ff2a00728c */ /* 0x000fd2000bf85270 */
[----:B------:R-:W-:Y:S05]  /*1e10*/  BRA.U UP4, `(.L_x_40) ;  /* 0x0000000104047547 */ /* 0x000fea000b800000 */
[----:B-1----:R-:W-:Y:S05]  /*1e20*/  BPT.TRAP 0x1 ;  /* 0x000000040000795c */ /* 0x002fea0000300000 */
.L_x_40:
[----:B-1----:R-:W-:Y:S01]  /*1e30*/  UIADD3 UR9, UPT, UPT, UR4, 0x14050, URZ ;  /* 0x0001405004097890 */ /* 0x002fe2000fffe0ff */
[----:B------:R-:W-:Y:S08]  /*1e40*/  BSSY.RECONVERGENT B0, `(.L_x_41) ;  /* 0x0000004000007945 */ /* 0x000ff00003800200 */
[----:B------:R1:W-:Y:S01]  /*1e50*/  UTCBAR [UR9], URZ ;  /* 0x000000ff090073e9 */ /* 0x0003e200080000ff */
[----:B------:R-:W-:Y:S05]  /*1e60*/  @!P4 BRA `(.L_x_42) ;  /* 0x000000000004c947 */ /* 0x000fea0003800000 */
[----:B-1----:R-:W-:Y:S05]  /*1e70*/  BPT.TRAP 0x1 ;  /* 0x000000040000795c */ /* 0x002fea0000300000 */
.L_x_42:
[----:B-1----:R-:W-:Y:S05]  /*1e80*/  BSYNC.RECONVERGENT B0 ;  /* 0x0000000000007941 */ /* 0x002fea0003800200 */
.L_x_41:
[----:B------:R-:W1:Y:S01]  /*1e90*/  SYNCS.PHASECHK.TRANS64.TRYWAIT P0, [UR4+0x14008], R3 ;  /* 0x01400803ff0075a7 */ /* 0x000e620008001104 */
[----:B------:R-:W-:Y:S01]  /*1ea0*/  ULOP3.LUT UR41, UR41, 0x1, URZ, 0xc0, !UPT ;  /* 0x0000000129297892 */ /* 0x000fe2000f8ec0ff */
[----:B-1----:R-:W-:Y:S11]  /*1eb0*/  @!P0 BRA `(.L_x_43) ;  /* 0x0000012400408947 */ /* 0x002ff60003800000 */
.L_x_354:
[----:B------:R-:W-:-:S09]  /*1ec0*/  UISETP.NE.U32.AND UP0, UPT, UR41, 0x1, UPT ;  /* 0x000000012900788c */ /* 0x000fd2000bf05070 */
[----:B------:R-:W-:Y:S05]  /*1ed0*/  BRA.U !UP0, `(.L_x_44) ;  /* 0x0000000108047547 */ /* 0x000fea000b800000 */
[----:B------:R-:W-:Y:S05]  /*1ee0*/  BPT.TRAP 0x1 ;  /* 0x000000040000795c */ /* 0x000fea0000300000 */
.L_x_44:
[----:B------:R-:W2:Y:S01]  /*1ef0*/  SYNCS.PHASECHK.TRANS64.TRYWAIT P0, [UR4+0x14068], R2 ;  /* 0x01406802ff0075a7 */ /* 0x000ea20008001104 */
[----:B------:R-:W-:Y:S01]  /*1f00*/  HFMA2 R5, -RZ, RZ, 0, 7.62939453125e-06 ;  /* 0x00000080ff057431 */ /* 0x000fe200000001ff */
[----:B------:R-:W-:Y:S01]  /*1f10*/  MOV R4, 0x80 ;  /* 0x0000008000047802 */ /* 0x000fe20000000f00 */
[----:B------:R-:W-:Y:S01]  /*1f20*/  HFMA2 R6, -RZ, RZ, 0, 7.62939453125e-06 ;  /* 0x00000080ff067431 */ /* 0x000fe200000001ff */
[----:B--2---:R-:W-:Y:S06]  /*1f30*/  @!P0 BRA `(.L_x_45) ;  /* 0x0000012400388947 */ /* 0x004fec0003800000 */
.L_x_356:
[----:B-1----:R-:W-:Y:S01]  /*1f40*/  IMAD.MOV.U32 R0, RZ, RZ, 0x80 ;  /* 0x00000080ff007424 */ /* 0x002fe200078e00ff */
[----:B------:R-:W-:Y:S01]  /*1f50*/  R2UR UR13, R5 ;  /* 0x00000000050d72ca */ /* 0x000fe200000e0000 */
[----:B------:R-:W-:Y:S01]  /*1f60*/  UIADD3 UR22, UPT, UPT, UR28, 0x400, URZ ;  /* 0x000004001c167890 */ /* 0x000fe2000fffe0ff */
[----:B------:R-:W-:Y:S01]  /*1f70*/  R2UR UR12, R4 ;  /* 0x00000000040c72ca */ /* 0x000fe200000e0000 */
[----:B------:R-:W-:Y:S01]  /*1f80*/  UIADD3 UR20, UPT, UPT, UR28, 0x402, URZ ;  /* 0x000004021c147890 */ /* 0x000fe2000fffe0ff */
[----:B------:R-:W-:Y:S01]  /*1f90*/  R2UR UR11, R6 ;  /* 0x00000000060b72ca */ /* 0x000fe200000e0000 */
[----:B------:R-:W-:Y:S01]  /*1fa0*/  UIADD3 UR34, UPT, UPT, UR28, 0x404, URZ ;  /* 0x000004041c227890 */ /* 0x000fe2000fffe0ff */
[----:B------:R-:W-:Y:S01]  /*1fb0*/  R2UR UR9, R0 ;  /* 0x00000000000972ca */ /* 0x000fe200000e0000 */
[----:B------:R-:W-:Y:S01]  /*1fc0*/  UIADD3 UR32, UPT, UPT, UR28, 0x406, URZ ;  /* 0x000004061c207890 */ /* 0x000fe2000fffe0ff */
[----:B------:R-:W-:Y:S01]  /*1fd0*/  UMOV UR18, 0x0 ;  /* 0x0000000000127882 */ /* 0x000fe20000000000 */
        /* <DEDUP_REMOVED lines=10> */
[----:B------:R-:W-:Y:S01]  /*2080*/  UMOV UR36, UR14 ;  /* 0x0000000e00247c82 */ /* 0x000fe20008000000 */
        /* <DEDUP_REMOVED lines=12> */
.L_x_46:
[----:B-1----:R-:W-:-:S09]  /*2150*/  UIADD3 UR9, UPT, UPT, UR4, 0x14060, URZ ;  /* 0x0001406004097890 */ /* 0x002fd2000fffe0ff */
[----:B------:R1:W-:Y:S01]  /*2160*/  UTCBAR [UR9], URZ ;  /* 0x000000ff090073e9 */ /* 0x0003e200080000ff */
[----:B------:R-:W-:Y:S05]  /*2170*/  BRA.U !UP1, `(.L_x_47) ;  /* 0x0000000109047547 */ /* 0x000fea000b800000 */
[----:B-1----:R-:W-:Y:S05]  /*2180*/  BPT.TRAP 0x1 ;  /* 0x000000040000795c */ /* 0x002fea0000300000 */
.L_x_47:
[----:B-1----:R-:W-:-:S09]  /*2190*/  UIADD3 UR9, UPT, UPT, UR4, 0x14038, URZ ;  /* 0x0001403804097890 */ /* 0x002fd2000fffe0ff */
[----:B------:R1:W-:Y:S01]  /*21a0*/  UTCBAR [UR9], URZ ;  /* 0x000000ff090073e9 */ /* 0x0003e200080000ff */
[----:B------:R-:W-:Y:S05]  /*21b0*/  BRA.U !UP1, `(.L_x_48) ;  /* 0x0000000109047547 */ /* 0x000fea000b800000 */
[----:B-1----:R-:W-:Y:S05]  /*21c0*/  BPT.TRAP 0x1 ;  /* 0x000000040000795c */ /* 0x002fea0000300000 */
.L_x_48:
[----:B------:R-:W2:Y:S02]  /*21d0*/  SYNCS.PHASECHK.TRANS64.TRYWAIT P0, [UR4+0x14028], R3 ;  /* 0x01402803ff0075a7 */ /* 0x000ea40008001104 */
[----:B--2---:R-:W-:Y:S05]  /*21e0*/  @!P0 BRA `(.L_x_49) ;  /* 0x0000012000a48947 */ /* 0x004fea0003800000 */
.L_x_358:
[----:B------:R-:W-:Y:S05]  /*21f0*/  BRA.U UP5, `(.L_x_50) ;  /* 0x0000000105047547 */ /* 0x000fea000b800000 */
[----:B-1----:R-:W-:Y:S05]  /*2200*/  BPT.TRAP 0x1 ;  /* 0x000000040000795c */ /* 0x002fea0000300000 */
.L_x_50:
[----:B------:R-:W3:Y:S02]  /*2210*/  SYNCS.PHASECHK.TRANS64.TRYWAIT P0, [UR4+0x140a0], R2 ;  /* 0x0140a002ff0075a7 */ /* 0x000ee40008001104 */
[----:B---3--:R-:W-:Y:S05]  /*2220*/  @!P0 BRA `(.L_x_51) ;  /* 0x0000012000ac8947 */ /* 0x008fea0003800000 */
.L_x_360:
[----:B------:R-:W-:Y:S05]  /*2230*/  BRA.U UP4, `(.L_x_52) ;  /* 0x0000000104047547 */ /* 0x000fea000b800000 */
[----:B-1----:R-:W-:Y:S05]  /*2240*/  BPT.TRAP 0x1 ;  /* 0x000000040000795c */ /* 0x002fea0000300000 */
.L_x_52:
[----:B------:R-:W3:Y:S01]  /*2250*/  SYNCS.PHASECHK.TRANS64.TRYWAIT P0, [UR4+0x14058], R3 ;  /* 0x01405803ff0075a7 */ /* 0x000ee20008001104 */
[----:B------:R-:W-:Y:S01]  /*2260*/  HFMA2 R4, -RZ, RZ, 0, 1.52587890625e-05 ;  /* 0x00000100ff047431 */ /* 0x000fe200000001ff */
[----:B------:R-:W-:Y:S01]  /*2270*/  MOV R5, 0x20 ;  /* 0x0000002000057802 */ /* 0x000fe20000000f00 */
[----:B---3--:R-:W-:Y:S06]  /*2280*/  @!P0 BRA `(.L_x_53) ;  /* 0x0000012000ac8947 */ /* 0x008fec0003800000 */
.L_x_362:
[----:B--2---:R-:W-:Y:S01]  /*2290*/  IMAD.MOV.U32 R2, RZ, RZ, 0x28 ;  /* 0x00000028ff027424 */ /* 0x004fe200078e00ff */
[----:B------:R-:W-:Y:S01]  /*22a0*/  R2UR UR24, R4 ;  /* 0x00000000041872ca */ /* 0x000fe200000e0000 */
[----:B------:R-:W-:Y:S01]  /*22b0*/  IMAD.MOV.U32 R4, RZ, RZ, 0x30 ;  /* 0x00000030ff047424 */ /* 0x000fe200078e00ff */
        /* <DEDUP_REMOVED lines=10> */
[C---:B------:R-:W-:Y:S01]  /*2360*/  R2UR UR20, R3.reuse ;  /* 0x00000000031472ca */ /* 0x040fe200000e0000 */
[----:B------:R-:W-:Y:S01]  /*2370*/  UIADD3 UR62, UPT, UPT, UR5, 0x400, URZ ;  /* 0x00000400053e7890 */ /* 0x000fe2000fffe0ff */
[----:B------:R-:W-:Y:S01]  /*2380*/  R2UR UR18, R0 ;  /* 0x00000000001272ca */ /* 0x000fe200000e0000 */
[----:B------:R-:W-:Y:S01]  /*2390*/  UIADD3 UR60, UPT, UPT, UR5, 0x480, URZ ;  /* 0x00000480053c7890 */ /* 0x000fe2000fffe0ff */
[----:B------:R-:W-:Y:S01]  /*23a0*/  R2UR UR13, R2 ;  /* 0x00000000020d72ca */ /* 0x000fe200000e0000 */
[----:B------:R-:W-:Y:S01]  /*23b0*/  IMAD.MOV.U32 R2, RZ, RZ, 0x50 ;  /* 0x00000050ff027424 */ /* 0x000fe200078e00ff */
[----:B------:R-:W-:Y:S01]  /*23c0*/  R2UR UR15, R4 ;  /* 0x00000000040f72ca */ /* 0x000fe200000e0000 */
[----:B------:R-:W-:Y:S01]  /*23d0*/  UIADD3 UR58, UPT, UPT, UR5, 0x500, URZ ;  /* 0x00000500053a7890 */ /* 0x000fe2000fffe0ff */
[----:B------:R-:W-:Y:S01]  /*23e0*/  R2UR UR16, R3 ;  /* 0x00000000031072ca */ /* 0x000fe200000e0000 */
[----:B------:R-:W-:Y:S01]  /*23f0*/  UIADD3 UR56, UPT, UPT, UR5, 0x580, URZ ;  /* 0x0000058005387890 */ /* 0x000fe2000fffe0ff */
[----:B------:R-:W-:Y:S01]  /*2400*/  R2UR UR11, R2 ;  /* 0x00000000020b72ca */ /* 0x000fe200000e0000 */
[----:B------:R-:W-:Y:S01]  /*2410*/  IMAD.MOV.U32 R2, RZ, RZ, 0x58 ;  /* 0x00000058ff027424 */ /* 0x000fe200078e00ff */
[C---:B------:R-:W-:Y:S01]  /*2420*/  R2UR UR14, R0.reuse ;  /* 0x00000000000e72ca */ /* 0x040fe200000e0000 */
[----:B------:R-:W-:Y:S01]  /*2430*/  UIADD3 UR54, UPT, UPT, UR5, 0x600, URZ ;  /* 0x0000060005367890 */ /* 0x000fe2000fffe0ff */
[----:B------:R-:W-:Y:S01]  /*2440*/  R2UR UR12, R0 ;  /* 0x00000000000c72ca */ /* 0x000fe200000e0000 */
[----:B------:R-:W-:Y:S01]  /*2450*/  UIADD3 UR52, UPT, UPT, UR5, 0x680, URZ ;  /* 0x0000068005347890 */ /* 0x000fe2000fffe0ff */
[----:B-1----:R-:W-:Y:S01]  /*2460*/  R2UR UR9, R2 ;  /* 0x00000000020972ca */ /* 0x002fe200000e0000 */
[----:B------:R-:W-:Y:S01]  /*2470*/  UIADD3 UR50, UPT, UPT, UR5, 0x700, URZ ;  /* 0x0000070005327890 */ /* 0x000fe2000fffe0ff */
[----:B------:R-:W-:Y:S01]  /*2480*/  R2UR UR10, R0 ;  /* 0x00000000000a72ca */ /* 0x000fe200000e0000 */
[----:B------:R-:W-:Y:S01]  /*2490*/  UMOV UR46, 0x0 ;  /* 0x00000000002e7882 */ /* 0x000fe20000000000 */
[----:B------:R-:W-:Y:S01]  /*24a0*/  UMOV UR47, 0x8110010 ;  /* 0x08110010002f7882 */ /* 0x000fe20000000000 */
[----:B------:R-:W-:Y:S01]  /*24b0*/  UIADD3 UR48, UPT, UPT, UR5, 0x780, URZ ;  /* 0x0000078005307890 */ /* 0x000fe2000fffe0ff */
[----:B------:R-:W-:Y:S01]  /*24c0*/  UMOV UR63, 0x40004040 ;  /* 0x40004040003f7882 */ /* 0x000fe20000000000 */
[----:B------:R-:W-:Y:S01]  /*24d0*/  UMOV UR44, 0x0 ;  /* 0x00000000002c7882 */ /* 0x000fe20000000000 */
[----:B------:R-:W-:Y:S01]  /*24e0*/  UMOV UR45, 0x8110010 ;  /* 0x08110010002d7882 */ /* 0x000fe20000000000 */
[----:B------:R-:W-:Y:S01]  /*24f0*/  UMOV UR61, 0x40004040 ;  /* 0x40004040003d7882 */ /* 0x000fe20000000000 */
[----:B------:R-:W-:Y:S01]  /*2500*/  UMOV UR38, 0x0 ;  /* 0x0000000000267882 */ /* 0x000fe20000000000 */
[----:B------:R-:W-:Y:S01]  /*2510*/  UMOV UR39, 0x8110010 ;  /* 0x0811001000277882 */ /* 0x000fe20000000000 */
[----:B------:R-:W-:Y:S01]  /*2520*/  UMOV UR59, 0x40004040 ;  /* 0x40004040003b7882 */ /* 0x000fe20000000000 */
[----:B------:R1:W-:Y:S01]  /*2530*/  UTCHMMA tmem[UR23], gdesc[UR62], tmem[UR24], tmem[UR46], idesc[UR47], !UPT ;  /* 0x00ff2e3e170079ea */ /* 0x0003e2000f800018 */
[----:B------:R-:W-:Y:S01]  /*2540*/  UMOV UR36, 0x0 ;  /* 0x0000000000247882 */ /* 0x000fe20000000000 */
[----:B------:R-:W-:Y:S01]  /*2550*/  UMOV UR37, 0x8110010 ;  /* 0x0811001000257882 */ /* 0x000fe20000000000 */
[----:B------:R-:W-:Y:S01]  /*2560*/  UMOV UR57, 0x40004040 ;  /* 0x4000404000397882 */ /* 0x000fe20000000000 */
[----:B------:R1:W-:Y:S01]  /*2570*/  UTCHMMA tmem[UR21], gdesc[UR60], tmem[UR22], tmem[UR44], idesc[UR45], UPT ;  /* 0x00ff2c3c150079ea */ /* 0x0003e2000b800016 */
        /* <DEDUP_REMOVED lines=16> */
[----:B------:R1:W-:Y:S01]  /*2680*/  UTCHMMA tmem[UR11], gdesc[UR50], tmem[UR12], tmem[UR30], idesc[UR31], UPT ;  /* 0x00ff1e320b0079ea */ /* 0x0003e2000b80000c */
[----:B------:R1:W-:Y:S01]  /*2690*/  UTCHMMA tmem[UR9], gdesc[UR48], tmem[UR10], tmem[UR26], idesc[UR27], UPT ;  /* 0x00ff1a30090079ea */ /* 0x0003e2000b80000a */
[----:B------:R-:W-:Y:S05]  /*26a0*/  BRA.U UP5, `(.L_x_54) ;  /* 0x0000000105047547 */ /* 0x000fea000b800000 */
[----:B-1----:R-:W-:Y:S05]  /*26b0*/  BPT.TRAP 0x1 ;  /* 0x000000040000795c */ /* 0x002fea0000300000 */
.L_x_54:
[----:B-1----:R-:W-:Y:S01]  /*26c0*/  UIADD3 UR10, UPT, UPT, UR4, 0x14090, URZ ;  /* 0x00014090040a7890 */ /* 0x002fe2000fffe0ff */
[----:B------:R-:W-:Y:S01]  /*26d0*/  HFMA2 R0, -RZ, RZ, 0, 5.9604644775390625e-08 ;  /* 0x00000001ff007431 */ /* 0x000fe200000001ff */
[----:B------:R-:W-:Y:S01]  /*26e0*/  UISETP.GE.AND UP0, UPT, UR8, 0x81, UPT ;  /* 0x000000810800788c */ /* 0x000fe2000bf06270 */
[----:B------:R-:W-:Y:S01]  /*26f0*/  MOV R2, RZ ;  /* 0x000000ff00027202 */ /* 0x000fe20000000f00 */
[----:B------:R-:W-:Y:S01]  /*2700*/  UMOV UR9, URZ ;  /* 0x000000ff00097c82 */ /* 0x000fe20008000000 */
[----:B------:R-:W-:Y:S01]  /*2710*/  UMOV UR27, 0x400 ;  /* 0x00000400001b7882 */ /* 0x000fe20000000000 */
[----:B------:R-:W-:-:S03]  /*2720*/  UMOV UR26, 0x1 ;  /* 0x00000001001a7882 */ /* 0x000fc60000000000 */
[----:B------:R1:W-:Y:S02]  /*2730*/  UTCBAR [UR10], URZ ;  /* 0x000000ff0a0073e9 */ /* 0x0003e400080000ff */
[----:B------:R-:W-:Y:S05]  /*2740*/  BRA.U !UP0, `(.L_x_55) ;  /* 0x0000001108a47547 */ /* 0x000fea000b800000 */
[----:B------:R-:W-:Y:S01]  /*2750*/  UIADD3 UR8, UPT, UPT, UR8, 0x7f, URZ ;  /* 0x0000007f08087890 */ /* 0x000fe2000fffe0ff */
[----:B------:R-:W-:Y:S01]  /*2760*/  CS2R R2, SRZ ;  /* 0x0000000000027805 */ /* 0x000fe2000001ff00 */
[----:B------:R-:W-:Y:S01]  /*2770*/  IMAD.MOV.U32 R0, RZ, RZ, 0x1 ;  /* 0x00000001ff007424 */ /* 0x000fe200078e00ff */
[----:B------:R-:W-:Y:S01]  /*2780*/  MOV R4, RZ ;  /* 0x000000ff00047202 */ /* 0x000fe20000000f00 */
[----:B------:R-:W-:Y:S01]  /*2790*/  USHF.R.S32.HI UR25, URZ, 0x1f, UR8 ;  /* 0x0000001fff197899 */ /* 0x000fe20008011408 */
[----:B-1----:R-:W-:Y:S01]  /*27a0*/  UMOV UR10, 0x2 ;  /* 0x00000002000a7882 */ /* 0x002fe20000000000 */
[----:B------:R-:W-:Y:S02]  /*27b0*/  UMOV UR26, 0x1 ;  /* 0x00000001001a7882 */ /* 0x000fe40000000000 */
[----:B------:R-:W-:Y:S01]  /*27c0*/  ULEA.HI UR25, UR25, UR8, URZ, 0x7 ;  /* 0x0000000819197291 */ /* 0x000fe2000f8f38ff */
[----:B------:R-:W-:Y:S02]  /*27d0*/  UMOV UR9, URZ ;  /* 0x000000ff00097c82 */ /* 0x000fe40008000000 */
[----:B------:R-:W-:Y:S01]  /*27e0*/  UMOV UR8, 0x1 ;  /* 0x0000000100087882 */ /* 0x000fe20000000000 */
[----:B------:R-:W-:-:S12]  /*27f0*/  USHF.R.S32.HI UR25, URZ, 0x7, UR25 ;  /* 0x00000007ff197899 */ /* 0x000fd80008011419 */
.L_x_74:
[----:B--2---:R-:W-:Y:S05]  /*2800*/  BRA.U !UP1, `(.L_x_56) ;  /* 0x0000000109047547 */ /* 0x004fea000b800000 */
[----:B------:R-:W-:Y:S05]  /*2810*/  BPT.TRAP 0x1 ;  /* 0x000000040000795c */ /* 0x000fea0000300000 */
.L_x_56:
[----:B------:R-:W-:Y:S01]  /*2820*/  ULEA UR11, UR10, UR4, 0x3 ;  /* 0x000000040a0b7291 */ /* 0x000fe2000f8e18ff */
[----:B------:R-:W-:Y:S01]  /*2830*/  SHF.L.U32 R5, R3, 0x1f, RZ ;  /* 0x0000001f03057819 */ /* 0x000fe200000006ff */
[----:B------:R-:W-:Y:S02]  /*2840*/  HFMA2 R7, -RZ, RZ, 0, 0 ;  /* 0x00000000ff077431 */ /* 0x000fe400000001ff */
[----:B------:R-:W-:Y:S05]  /*2850*/  IMAD.MOV.U32 R8, RZ, RZ, RZ ;  /* 0x000000ffff087224 */ /* 0x000fea00078e00ff */
[----:B------:R-:W1:Y:S02]  /*2860*/  SYNCS.PHASECHK.TRANS64.TRYWAIT P0, [UR11+0x14020], R5 ;  /* 0x01402005ff0075a7 */ /* 0x000e64000800110b */
[----:B-1----:R-:W-:Y:S05]  /*2870*/  @!P0 BRA `(.L_x_57) ;  /* 0x0000011c00488947 */ /* 0x002fea0003800000 */
.L_x_364:
[----:B------:R-:W-:Y:S01]  /*2880*/  ULEA UR72, UR10, UR6, 0xa ;  /* 0x000000060a487291 */ /* 0x000fe2000f8e50ff */
[----:B-1----:R-:W-:Y:S01]  /*2890*/  IMAD.MOV.U32 R6, RZ, RZ, RZ ;  /* 0x000000ffff067224 */ /* 0x002fe200078e00ff */
[----:B------:R-:W-:Y:S01]  /*28a0*/  UIADD3 UR32, UPT, UPT, UR28, 0x2, URZ ;  /* 0x000000021c207890 */ /* 0x000fe2000fffe0ff */
[----:B------:R-:W-:Y:S01]  /*28b0*/  IMAD.MOV.U32 R5, RZ, RZ, RZ ;  /* 0x000000ffff057224 */ /* 0x000fe200078e00ff */
[----:B------:R-:W-:Y:S01]  /*28c0*/  UIADD3 UR70, UPT, UPT, UR72, 0x2, URZ ;  /* 0x0000000248467890 */ /* 0x000fe2000fffe0ff */
[----:B------:R-:W-:Y:S01]  /*28d0*/  R2UR UR14, R8 ;  /* 0x00000000080e72ca */ /* 0x000fe200000e0000 */
[----:B------:R-:W-:Y:S01]  /*28e0*/  UIADD3 UR22, UPT, UPT, UR28, 0x4, URZ ;  /* 0x000000041c167890 */ /* 0x000fe2000fffe0ff */
[----:B------:R-:W-:Y:S01]  /*28f0*/  R2UR UR13, R7 ;  /* 0x00000000070d72ca */ /* 0x000fe200000e0000 */
[----:B------:R-:W-:Y:S01]  /*2900*/  UIADD3 UR68, UPT, UPT, UR72, 0x4, URZ ;  /* 0x0000000448447890 */ /* 0x000fe2000fffe0ff */
[----:B------:R-:W-:Y:S01]  /*2910*/  R2UR UR12, R6 ;  /* 0x00000000060c72ca */ /* 0x000fe200000e0000 */
[----:B------:R-:W-:Y:S01]  /*2920*/  UIADD3 UR18, UPT, UPT, UR28, 0x6, URZ ;  /* 0x000000061c127890 */ /* 0x000fe2000fffe0ff */
[----:B------:R-:W-:Y:S01]  /*2930*/  R2UR UR11, R5 ;  /* 0x00000000050b72ca */ /* 0x000fe200000e0000 */
[----:B------:R-:W-:Y:S02]  /*2940*/  UIADD3 UR66, UPT, UPT, UR72, 0x6, URZ ;  /* 0x0000000648427890 */ /* 0x000fe4000fffe0ff */
[----:B------:R-:W-:Y:S02]  /*2950*/  UIADD3 UR24, UPT, UPT, UR10, 0x1, URZ ;  /* 0x000000010a187890 */ /* 0x000fe4000fffe0ff */
[----:B------:R-:W-:Y:S02]  /*2960*/  UISETP.NE.AND UP4, UPT, UR42, URZ, UPT ;  /* 0x000000ff2a00728c */ /* 0x000fe4000bf85270 */
[----:B------:R-:W-:Y:S01]  /*2970*/  UISETP.NE.AND UP0, UPT, UR24, 0x3, UPT ;  /* 0x000000031800788c */ /* 0x000fe2000bf05270 */
[----:B------:R-:W-:Y:S01]  /*2980*/  UMOV UR34, 0x0 ;  /* 0x0000000000227882 */ /* 0x000fe20000000000 */
[----:B------:R-:W-:Y:S02]  /*2990*/  UMOV UR35, 0x8200010 ;  /* 0x0820001000237882 */ /* 0x000fe40000000000 */
[----:B------:R-:W-:Y:S02]  /*29a0*/  USEL UR10, URZ, 0x1, UP0 ;  /* 0x00000001ff0a7887 */ /* 0x000fe40008000000 */
[----:B------:R-:W-:Y:S01]  /*29b0*/  USEL UR24, UR24, URZ, UP0 ;  /* 0x000000ff18187287 */ /* 0x000fe20008000000 */
        /* <DEDUP_REMOVED lines=8> */
[----:B------:R-:W-:Y:S01]  /*2a40*/  UMOV UR21, 0x8200010 ;  /* 0x0820001000157882 */ /* 0x000fe20000000000 */
[----:B------:R-:W-:Y:S01]  /*2a50*/  UMOV UR23, 0x40004040 ;  /* 0x4000404000177882 */ /* 0x000fe20000000000 */
[----:B------:R-:W-:Y:S01]  /*2a60*/  UMOV UR69, 0x40004040 ;  /* 0x4000404000457882 */ /* 0x000fe20000000000 */
[----:B------:R-:W-:Y:S01]  /*2a70*/  UMOV UR16, 0x0 ;  /* 0x0000000000107882 */ /* 0x000fe20000000000 */
[----:B------:R1:W-:Y:S01]  /*2a80*/  UTCHMMA gdesc[UR22], gdesc[UR68], tmem[UR12], tmem[UR20], idesc[UR21], UPT ;  /* 0x00ff1444160075ea */ /* 0x0003e2000b80000c */
[----:B------:R-:W-:Y:S01]  /*2a90*/  UMOV UR17, 0x8200010 ;  /* 0x0820001000117882 */ /* 0x000fe20000000000 */
[----:B------:R-:W-:Y:S01]  /*2aa0*/  UMOV UR19, 0x40004040 ;  /* 0x4000404000137882 */ /* 0x000fe20000000000 */
[----:B------:R-:W-:Y:S01]  /*2ab0*/  LOP3.LUT R3, R3, UR10, RZ, 0x3c, !PT ;  /* 0x0000000a03037c12 */ /* 0x000fe2000f8e3cff */
[----:B------:R-:W-:Y:S02]  /*2ac0*/  UMOV UR67, 0x40004040 ;  /* 0x4000404000437882 */ /* 0x000fe40000000000 */
[----:B------:R1:W-:Y:S01]  /*2ad0*/  UTCHMMA gdesc[UR18], gdesc[UR66], tmem[UR11], tmem[UR16], idesc[UR17], UPT ;  /* 0x00ff1042120075ea */ /* 0x0003e2000b80000b */
[----:B------:R-:W-:Y:S05]  /*2ae0*/  BRA.U UP4, `(.L_x_58) ;  /* 0x0000000104047547 */ /* 0x000fea000b800000 */
[----:B-1----:R-:W-:Y:S05]  /*2af0*/  BPT.TRAP 0x1 ;  /* 0x000000040000795c */ /* 0x002fea0000300000 */
.L_x_58:
[----:B------:R-:W-:Y:S01]  /*2b00*/  LOP3.LUT R4, R4, 0x1, RZ, 0x3c, !PT ;  /* 0x0000000104047812 */ /* 0x000fe200078e3cff */
[----:B------:R-:W-:Y:S09]  /*2b10*/  UIADD3 UR10, UPT, UPT, UR4, 0x14050, URZ ;  /* 0x00014050040a7890 */ /* 0x000ff2000fffe0ff */
[----:B------:R2:W-:Y:S01]  /*2b20*/  UTCBAR [UR10], URZ ;  /* 0x000000ff0a0073e9 */ /* 0x0005e200080000ff */
[----:B------:R-:W-:Y:S05]  /*2b30*/  BRA.U UP5, `(.L_x_59) ;  /* 0x0000000105047547 */ /* 0x000fea000b800000 */
[----:B-12---:R-:W-:Y:S05]  /*2b40*/  BPT.TRAP 0x1 ;  /* 0x000000040000795c */ /* 0x006fea0000300000 */
.L_x_59:
[----:B------:R-:W-:Y:S01]  /*2b50*/  SHF.L.U32 R5, R0, 0x1f, RZ ;  /* 0x0000001f00057819 */ /* 0x000fe200000006ff */
[----:B------:R-:W-:Y:S03]  /*2b60*/  UISETP.NE.AND UP3, UPT, UR41, URZ, UPT ;  /* 0x000000ff2900728c */ /* 0x000fe6000bf65270 */
[----:B------:R-:W3:Y:S02]  /*2b70*/  SYNCS.PHASECHK.TRANS64.TRYWAIT P0, [UR4+0x140a8], R5 ;  /* 0x0140a805ff0075a7 */ /* 0x000ee40008001104 */
[----:B---3--:R-:W-:Y:S06]  /*2b80*/  @!P0 BRA `(.L_x_60) ;  /* 0x00000118009c8947 */ /* 0x008fec0003800000 */
.L_x_366:
[----:B------:R-:W-:Y:S05]  /*2b90*/  BRA.U UP3, `(.L_x_61) ;  /* 0x0000000103047547 */ /* 0x000fea000b800000 */
[----:B-12---:R-:W-:Y:S05]  /*2ba0*/  BPT.TRAP 0x1 ;  /* 0x000000040000795c */ /* 0x006fea0000300000 */
.L_x_61:
[----:B---3--:R-:W-:Y:S01]  /*2bb0*/  SHF.L.U32 R5, R2, 0x1f, RZ ;  /* 0x0000001f02057819 */ /* 0x008fe200000006ff */
[----:B------:R-:W-:Y:S01]  /*2bc0*/  IMAD.MOV.U32 R8, RZ, RZ, 0xa0 ;  /* 0x000000a0ff087424 */ /* 0x000fe200078e00ff */
[----:B------:R-:W-:Y:S02]  /*2bd0*/  MOV R7, 0x180 ;  /* 0x0000018000077802 */ /* 0x000fe40000000f00 */
[----:B------:R-:W3:Y:S02]  /*2be0*/  SYNCS.PHASECHK.TRANS64.TRYWAIT P0, [UR4+0x14068], R5 ;  /* 0x01406805ff0075a7 */ /* 0x000ee40008001104 */
[----:B---3--:R-:W-:Y:S05]  /*2bf0*/  @!P0 BRA `(.L_x_62) ;  /* 0x0000011800988947 */ /* 0x008fea0003800000 */
.L_x_368:
[----:B------:R-:W-:Y:S01]  /*2c00*/  ULEA UR64, UR8, UR5, 0xa ;  /* 0x0000000508407291 */ /* 0x000fe2000f8e50ff */
[----:B---3--:R-:W-:Y:S01]  /*2c10*/  IMAD.MOV.U32 R6, RZ, RZ, 0xa8 ;  /* 0x000000a8ff067424 */ /* 0x008fe200078e00ff */
[----:B------:R-:W-:Y:S01]  /*2c20*/  UISETP.NE.U32.AND UP0, UPT, UR9, URZ, UPT ;  /* 0x000000ff0900728c */ /* 0x000fe2000bf05070 */
[----:B-1----:R-:W-:Y:S01]  /*2c30*/  R2UR UR22, R8 ;  /* 0x00000000081672ca */ /* 0x002fe200000e0000 */
[----:B------:R-:W-:Y:S01]  /*2c40*/  UIADD3 UR62, UPT, UPT, UR64, 0x80, URZ ;  /* 0x00000080403e7890 */ /* 0x000fe2000fffe0ff */
[----:B------:R-:W-:Y:S01]  /*2c50*/  IMAD.MOV.U32 R8, RZ, RZ, 0xb0 ;  /* 0x000000b0ff087424 */ /* 0x000fe200078e00ff */
[----:B------:R-:W-:Y:S01]  /*2c60*/  UIADD3 UR60, UPT, UPT, UR64, 0x100, URZ ;  /* 0x00000100403c7890 */ /* 0x000fe2000fffe0ff */
[----:B------:R-:W-:Y:S01]  /*2c70*/  R2UR UR20, R6 ;  /* 0x00000000061472ca */ /* 0x000fe200000e0000 */
        /* <DEDUP_REMOVED lines=17> */
[----:B------:R-:W-:Y:S01]  /*2d90*/  UMOV UR48, 0x0 ;  /* 0x0000000000307882 */ /* 0x000fe20000000000 */
[----:B------:R-:W-:Y:S01]  /*2da0*/  R2UR UR17, R5 ;  /* 0x00000000051172ca */ /* 0x000fe200000e0000 */
[----:B------:R-:W-:Y:S01]  /*2db0*/  UMOV UR49, 0x8110010 ;  /* 0x0811001000317882 */ /* 0x000fe20000000000 */
[----:B--2---:R-:W-:Y:S01]  /*2dc0*/  R2UR UR10, R6 ;  /* 0x00000000060a72ca */ /* 0x004fe200000e0000 */
[----:B------:R-:W-:Y:S01]  /*2dd0*/  IMAD.MOV.U32 R6, RZ, RZ, 0xd8 ;  /* 0x000000d8ff067424 */ /* 0x000fe200078e00ff */
[----:B------:R-:W-:Y:S01]  /*2de0*/  R2UR UR14, R8 ;  /* 0x00000000080e72ca */ /* 0x000fe200000e0000 */
[----:B------:R-:W-:Y:S01]  /*2df0*/  UMOV UR65, 0x40004040 ;  /* 0x4000404000417882 */ /* 0x000fe20000000000 */
[----:B------:R-:W-:Y:S01]  /*2e00*/  R2UR UR15, R7 ;  /* 0x00000000070f72ca */ /* 0x000fe200000e0000 */
[----:B------:R1:W-:Y:S01]  /*2e10*/  UTCHMMA tmem[UR22], gdesc[UR64], tmem[UR23], tmem[UR48], idesc[UR49], UP0 ;  /* 0x00ff3040160079ea */ /* 0x0003e20008000017 */
[C---:B------:R-:W-:Y:S01]  /*2e20*/  R2UR UR13, R5.reuse ;  /* 0x00000000050d72ca */ /* 0x040fe200000e0000 */
[----:B------:R-:W-:Y:S01]  /*2e30*/  UMOV UR46, 0x0 ;  /* 0x00000000002e7882 */ /* 0x000fe20000000000 */
[C---:B------:R-:W-:Y:S01]  /*2e40*/  R2UR UR11, R5.reuse ;  /* 0x00000000050b72ca */ /* 0x040fe200000e0000 */
[----:B------:R-:W-:Y:S01]  /*2e50*/  UMOV UR47, 0x8110010 ;  /* 0x08110010002f7882 */ /* 0x000fe20000000000 */
[----:B------:R-:W-:Y:S01]  /*2e60*/  R2UR UR8, R6 ;  /* 0x00000000060872ca */ /* 0x000fe200000e0000 */
[----:B------:R-:W-:Y:S01]  /*2e70*/  UMOV UR63, 0x40004040 ;  /* 0x40004040003f7882 */ /* 0x000fe20000000000 */
[----:B------:R-:W-:Y:S01]  /*2e80*/  R2UR UR9, R5 ;  /* 0x00000000050972ca */ /* 0x000fe200000e0000 */
[----:B------:R1:W-:Y:S01]  /*2e90*/  UTCHMMA tmem[UR20], gdesc[UR62], tmem[UR21], tmem[UR46], idesc[UR47], UPT ;  /* 0x00ff2e3e140079ea */ /* 0x0003e2000b800015 */
[----:B------:R-:W-:Y:S01]  /*2ea0*/  UMOV UR44, 0x0 ;  /* 0x00000000002c7882 */ /* 0x000fe20000000000 */
        /* <DEDUP_REMOVED lines=21> */
[----:B------:R-:W-:Y:S02]  /*3000*/  UMOV UR51, 0x40004040 ;  /* 0x4000404000337882 */ /* 0x000fe40000000000 */
[----:B------:R1:W-:Y:S01]  /*3010*/  UTCHMMA tmem[UR8], gdesc[UR50], tmem[UR9], tmem[UR30], idesc[UR31], UPT ;  /* 0x00ff1e32080079ea */ /* 0x0003e2000b800009 */
[----:B------:R-:W-:Y:S05]  /*3020*/  BRA.U UP5, `(.L_x_63) ;  /* 0x0000000105047547 */ /* 0x000fea000b800000 */
[----:B-1----:R-:W-:Y:S05]  /*3030*/  BPT.TRAP 0x1 ;  /* 0x000000040000795c */ /* 0x002fea0000300000 */
.L_x_63:
[----:B------:R-:W-:Y:S01]  /*3040*/  LOP3.LUT R0, R0, 0x1, RZ, 0x3c, !PT ;  /* 0x0000000100007812 */ /* 0x000fe200078e3cff */
[----:B-1----:R-:W-:Y:S09]  /*3050*/  UIADD3 UR8, UPT, UPT, UR4, 0x14098, URZ ;  /* 0x0001409804087890 */ /* 0x002ff2000fffe0ff */
[----:B------:R1:W-:Y:S01]  /*3060*/  UTCBAR [UR8], URZ ;  /* 0x000000ff080073e9 */ /* 0x0003e200080000ff */
[----:B------:R-:W-:Y:S05]  /*3070*/  BRA.U !UP1, `(.L_x_64) ;  /* 0x0000000109047547 */ /* 0x000fea000b800000 */
[----:B-1----:R-:W-:Y:S05]  /*3080*/  BPT.TRAP 0x1 ;  /* 0x000000040000795c */ /* 0x002fea0000300000 */
.L_x_64:
[----:B------:R-:W-:Y:S01]  /*3090*/  ULEA UR12, UR26, UR4, 0x3 ;  /* 0x000000041a0c7291 */ /* 0x000fe2000f8e18ff */
[----:B------:R-:W-:Y:S01]  /*30a0*/  IMAD.MOV.U32 R6, RZ, RZ, 0x80 ;  /* 0x00000080ff067424 */ /* 0x000fe200078e00ff */
[----:B------:R-:W-:Y:S01]  /*30b0*/  UIADD3 UR20, UPT, UPT, UR28, 0x400, URZ ;  /* 0x000004001c147890 */ /* 0x000fe2000fffe0ff */
[----:B------:R-:W-:Y:S01]  /*30c0*/  IMAD.MOV.U32 R5, RZ, RZ, 0x80 ;  /* 0x00000080ff057424 */ /* 0x000fe200078e00ff */
[----:B------:R-:W-:Y:S02]  /*30d0*/  UIADD3 UR12, UPT, UPT, UR12, 0x14038, URZ ;  /* 0x000140380c0c7890 */ /* 0x000fe4000fffe0ff */
[----:B------:R-:W-:Y:S01]  /*30e0*/  UIADD3 UR18, UPT, UPT, UR28, 0x402, URZ ;  /* 0x000004021c127890 */ /* 0x000fe2000fffe0ff */
[C---:B------:R-:W-:Y:S01]  /*30f0*/  R2UR UR11, R6.reuse ;  /* 0x00000000060b72ca */ /* 0x040fe200000e0000 */
[----:B------:R-:W-:Y:S01]  /*3100*/  UIADD3 UR16, UPT, UPT, UR28, 0x404, URZ ;  /* 0x000004041c107890 */ /* 0x000fe2000fffe0ff */
[C---:B------:R-:W-:Y:S01]  /*3110*/  R2UR UR10, R5.reuse ;  /* 0x00000000050a72ca */ /* 0x040fe200000e0000 */
[----:B------:R-:W-:Y:S01]  /*3120*/  UIADD3 UR14, UPT, UPT, UR28, 0x406, URZ ;  /* 0x000004061c0e7890 */ /* 0x000fe2000fffe0ff */
[----:B------:R-:W-:Y:S01]  /*3130*/  R2UR UR9, R6 ;  /* 0x00000000060972ca */ /* 0x000fe200000e0000 */
[----:B------:R-:W-:Y:S01]  /*3140*/  UIADD3 UR13, UPT, UPT, UR26, 0x1, URZ ;  /* 0x000000011a0d7890 */ /* 0x000fe2000fffe0ff */
[----:B-1----:R-:W-:Y:S01]  /*3150*/  R2UR UR8, R5 ;  /* 0x00000000050872ca */ /* 0x002fe200000e0000 */
[----:B------:R1:W-:Y:S01]  /*3160*/  UTCBAR [UR12], URZ ;  /* 0x000000ff0c0073e9 */ /* 0x0003e200080000ff */
[----:B------:R-:W-:Y:S01]  /*3170*/  UMOV UR73, 0x40004040 ;  /* 0x4000404000497882 */ /* 0x000fe20000000000 */
[----:B------:R-:W-:Y:S01]  /*3180*/  UISETP.NE.AND UP0, UPT, UR13, 0x3, UPT ;  /* 0x000000030d00788c */ /* 0x000fe2000bf05270 */
[----:B------:R-:W-:Y:S01]  /*3190*/  UMOV UR30, 0x0 ;  /* 0x00000000001e7882 */ /* 0x000fe20000000000 */
[----:B------:R-:W-:Y:S02]  /*31a0*/  UMOV UR31, 0x8200010 ;  /* 0x08200010001f7882 */ /* 0x000fe40000000000 */
        /* <DEDUP_REMOVED lines=16> */
[----:B------:R-:W-:Y:S02]  /*32b0*/  UMOV UR15, 0x40004040 ;  /* 0x40004040000f7882 */ /* 0x000fe40000000000 */
[----:B------:R1:W-:Y:S01]  /*32c0*/  UTCHMMA gdesc[UR14], gdesc[UR66], tmem[UR8], tmem[UR34], idesc[UR35], UPT ;  /* 0x00ff22420e0075ea */ /* 0x0003e2000b800008 */
[----:B------:R-:W-:Y:S05]  /*32d0*/  BRA.U UP3, `(.L_x_65) ;  /* 0x0000000103047547 */ /* 0x000fea000b800000 */
[----:B-1----:R-:W-:Y:S05]  /*32e0*/  BPT.TRAP 0x1 ;  /* 0x000000040000795c */ /* 0x002fea0000300000 */
.L_x_65:
[----:B-1----:R-:W-:Y:S09]  /*32f0*/  UIADD3 UR8, UPT, UPT, UR4, 0x14060, URZ ;  /* 0x0001406004087890 */ /* 0x002ff2000fffe0ff */
[----:B------:R1:W-:Y:S01]  /*3300*/  UTCBAR [UR8], URZ ;  /* 0x000000ff080073e9 */ /* 0x0003e200080000ff */
[----:B------:R-:W-:Y:S05]  /*3310*/  BRA.U !UP1, `(.L_x_66) ;  /* 0x0000000109047547 */ /* 0x000fea000b800000 */
[----:B-1----:R-:W-:Y:S05]  /*3320*/  BPT.TRAP 0x1 ;  /* 0x000000040000795c */ /* 0x002fea0000300000 */
.L_x_66:
[----:B------:R-:W-:Y:S02]  /*3330*/  ULEA UR9, UR13, UR4, 0x3 ;  /* 0x000000040d097291 */ /* 0x000fe4000f8e18ff */
[----:B------:R-:W-:Y:S02]  /*3340*/  UIADD3 UR13, UPT, UPT, UR13, 0x1, URZ ;  /* 0x000000010d0d7890 */ /* 0x000fe4000fffe0ff */
[----:B-1----:R-:W-:Y:S02]  /*3350*/  UIADD3 UR8, UPT, UPT, UR9, 0x14038, URZ ;  /* 0x0001403809087890 */ /* 0x002fe4000fffe0ff */
[----:B------:R-:W-:Y:S04]  /*3360*/  UISETP.NE.AND UP0, UPT, UR13, 0x3, UPT ;  /* 0x000000030d00788c */ /* 0x000fe8000bf05270 */
[----:B------:R-:W-:Y:S03]  /*3370*/  USEL UR26, UR13, URZ, UP0 ;  /* 0x000000ff0d1a7287 */ /* 0x000fe60008000000 */
[----:B------:R1:W-:Y:S01]  /*3380*/  UTCBAR [UR8], URZ ;  /* 0x000000ff080073e9 */ /* 0x0003e200080000ff */
[----:B------:R-:W-:Y:S08]  /*3390*/  BRA.U !UP1, `(.L_x_67) ;  /* 0x0000000109047547 */ /* 0x000ff0000b800000 */
[----:B-1----:R-:W-:Y:S05]  /*33a0*/  BPT.TRAP 0x1 ;  /* 0x000000040000795c */ /* 0x002fea0000300000 */
.L_x_67:
[----:B-1----:R-:W-:Y:S01]  /*33b0*/  ULEA UR8, UR24, UR4, 0x3 ;  /* 0x0000000418087291 */ /* 0x002fe2000f8e18ff */
[----:B------:R-:W-:Y:S08]  /*33c0*/  SHF.L.U32 R5, R3, 0x1f, RZ ;  /* 0x0000001f03057819 */ /* 0x000ff000000006ff */
[----:B------:R-:W1:Y:S02]  /*33d0*/  SYNCS.PHASECHK.TRANS64.TRYWAIT P0, [UR8+0x14020], R5 ;  /* 0x01402005ff0075a7 */ /* 0x000e640008001108 */
[----:B-1----:R-:W-:Y:S05]  /*33e0*/  @!P0 BRA `(.L_x_68) ;  /* 0x0000011000b48947 */ /* 0x002fea0003800000 */
.L_x_370:
[----:B------:R-:W-:Y:S05]  /*33f0*/  BRA.U UP5, `(.L_x_69) ;  /* 0x0000000105047547 */ /* 0x000fea000b800000 */
[----:B------:R-:W-:Y:S05]  /*3400*/  BPT.TRAP 0x1 ;  /* 0x000000040000795c */ /* 0x000fea0000300000 */
.L_x_69:
[----:B-1----:R-:W-:Y:S04]  /*3410*/  SHF.L.U32 R5, R0, 0x1f, RZ ;  /* 0x0000001f00057819 */ /* 0x002fe800000006ff */
[----:B------:R-:W1:Y:S02]  /*3420*/  SYNCS.PHASECHK.TRANS64.TRYWAIT P0, [UR4+0x140a0], R5 ;  /* 0x0140a005ff0075a7 */ /* 0x000e640008001104 */
[----:B-1----:R-:W-:Y:S05]  /*3430*/  @!P0 BRA `(.L_x_70) ;  /* 0x0000011000b88947 */ /* 0x002fea0003800000 */
.L_x_372:
[----:B------:R-:W-:Y:S05]  /*3440*/  BRA.U UP4, `(.L_x_71) ;  /* 0x0000000104047547 */ /* 0x000fea000b800000 */
[----:B------:R-:W-:Y:S05]  /*3450*/  BPT.TRAP 0x1 ;  /* 0x000000040000795c */ /* 0x000fea0000300000 */
.L_x_71:
[----:B-1----:R-:W-:Y:S01]  /*3460*/  SHF.L.U32 R5, R4, 0x1f, RZ ;  /* 0x0000001f04057819 */ /* 0x002fe200000006ff */
[----:B------:R-:W-:Y:S02]  /*3470*/  HFMA2 R8, -RZ, RZ, 0, 1.52587890625e-05 ;  /* 0x00000100ff087431 */ /* 0x000fe400000001ff */
[----:B------:R-:W-:Y:S01]  /*3480*/  IMAD.MOV.U32 R7, RZ, RZ, 0x20 ;  /* 0x00000020ff077424 */ /* 0x000fe200078e00ff */
[----:B------:R-:W1:Y:S02]  /*3490*/  SYNCS.PHASECHK.TRANS64.TRYWAIT P0, [UR4+0x14058], R5 ;  /* 0x01405805ff0075a7 */ /* 0x000e640008001104 */
[----:B-1----:R-:W-:Y:S05]  /*34a0*/  @!P0 BRA `(.L_x_72) ;  /* 0x0000011000b48947 */ /* 0x002fea0003800000 */
.L_x_374:
[----:B------:R-:W-:Y:S01]  /*34b0*/  USHF.L.U32 UR27, UR24, 0xa, URZ ;  /* 0x0000000a181b7899 */ /* 0x000fe200080006ff */
[----:B-1----:R-:W-:Y:S01]  /*34c0*/  IMAD.MOV.U32 R6, RZ, RZ, 0x28 ;  /* 0x00000028ff067424 */ /* 0x002fe200078e00ff */
[----:B------:R-:W-:Y:S01]  /*34d0*/  R2UR UR22, R7 ;  /* 0x00000000071672ca */ /* 0x000fe200000e0000 */
[----:B------:R-:W-:Y:S01]  /*34e0*/  IMAD.MOV.U32 R7, RZ, RZ, 0x30 ;  /* 0x00000030ff077424 */ /* 0x000fe200078e00ff */
[----:B------:R-:W-:Y:S01]  /*34f0*/  UIADD3 UR64, UPT, UPT, UR5, UR27, URZ ;  /* 0x0000001b05407290 */ /* 0x000fe2000fffe0ff */
[----:B------:R-:W-:Y:S01]  /*3500*/  IMAD.MOV.U32 R5, RZ, RZ, 0x100 ;  /* 0x00000100ff057424 */ /* 0x000fe200078e00ff */
[----:B------:R-:W-:Y:S01]  /*3510*/  R2UR UR20, R6 ;  /* 0x00000000061472ca */ /* 0x000fe200000e0000 */
[----:B------:R-:W-:Y:S01]  /*3520*/  IMAD.MOV.U32 R6, RZ, RZ, 0x100 ;  /* 0x00000100ff067424 */ /* 0x000fe200078e00ff */
[----:B------:R-:W-:Y:S01]  /*3530*/  UIADD3 UR62, UPT, UPT, UR64, 0x80, URZ ;  /* 0x00000080403e7890 */ /* 0x000fe2000fffe0ff */
[----:B------:R-:W-:Y:S01]  /*3540*/  R2UR UR18, R7 ;  /* 0x00000000071272ca */ /* 0x000fe200000e0000 */
[----:B------:R-:W-:Y:S01]  /*3550*/  UIADD3 UR60, UPT, UPT, UR64, 0x100, URZ ;  /* 0x00000100403c7890 */ /* 0x000fe2000fffe0ff */
[C---:B------:R-:W-:Y:S01]  /*3560*/  R2UR UR21, R5.reuse ;  /* 0x00000000051572ca */ /* 0x040fe200000e0000 */
        /* <DEDUP_REMOVED lines=19> */
[----:B------:R-:W-:Y:S01]  /*36a0*/  IMAD.MOV.U32 R6, RZ, RZ, 0x58 ;  /* 0x00000058ff067424 */ /* 0x000fe200078e00ff */
[----:B------:R-:W-:Y:S01]  /*36b0*/  R2UR UR15, R7 ;  /* 0x00000000070f72ca */ /* 0x000fe200000e0000 */
[----:B------:R-:W-:Y:S01]  /*36c0*/  UMOV UR49, 0x8110010 ;  /* 0x0811001000317882 */ /* 0x000fe20000000000 */
        /* <DEDUP_REMOVED lines=36> */
.L_x_73:
[----:B-1----:R-:W-:Y:S01]  /*3910*/  UIADD3 UR11, UPT, UPT, UR4, 0x14090, URZ ;  /* 0x00014090040b7890 */ /* 0x002fe2000fffe0ff */
[----:B------:R-:W-:Y:S01]  /*3920*/  LOP3.LUT R2, R2, 0x1, RZ, 0x3c, !PT ;  /* 0x0000000102027812 */ /* 0x000fe200078e3cff */
[----:B------:R-:W-:Y:S02]  /*3930*/  UIADD3 UR10, UPT, UPT, UR24, 0x1, URZ ;  /* 0x00000001180a7890 */ /* 0x000fe4000fffe0ff */
[----:B------:R-:W-:Y:S02]  /*3940*/  UISETP.GT.AND UP0, UPT, UR25, 0x2, UPT ;  /* 0x000000021900788c */ /* 0x000fe4000bf04270 */
[----:B------:R-:W-:Y:S02]  /*3950*/  UISETP.NE.AND UP2, UPT, UR10, 0x3, UPT ;  /* 0x000000030a00788c */ /* 0x000fe4000bf45270 */
[----:B------:R-:W-:Y:S01]  /*3960*/  UIADD3 UR25, UPT, UPT, UR25, -0x1, URZ ;  /* 0xffffffff19197890 */ /* 0x000fe2000fffe0ff */
[----:B------:R2:W-:Y:S01]  /*3970*/  UTCBAR [UR11], URZ ;  /* 0x000000ff0b0073e9 */ /* 0x0005e200080000ff */
[----:B------:R-:W-:Y:S02]  /*3980*/  USEL UR8, URZ, 0x1, UP2 ;  /* 0x00000001ff087887 */ /* 0x000fe40009000000 */
[----:B------:R-:W-:Y:S01]  /*3990*/  USEL UR10, UR10, URZ, UP2 ;  /* 0x000000ff0a0a7287 */ /* 0x000fe20009000000 */
[----:B------:R-:W-:Y:S03]  /*39a0*/  UMOV UR9, 0x1 ;  /* 0x0000000100097882 */ /* 0x000fe60000000000 */
[----:B------:R-:W-:Y:S01]  /*39b0*/  LOP3.LUT R3, R3, UR8, RZ, 0x3c, !PT ;  /* 0x0000000803037c12 */ /* 0x000fe2000f8e3cff */
[----:B------:R-:W-:Y:S01]  /*39c0*/  UMOV UR8, UR24 ;  /* 0x0000001800087c82 */ /* 0x000fe20008000000 */
[----:B------:R-:W-:Y:S05]  /*39d0*/  BRA.U UP0, `(.L_x_74) ;  /* 0xffffffed00887547 */ /* 0x000fea000b83ffff */
.L_x_55:
[----:B------:R-:W-:Y:S04]  /*39e0*/  BSSY.RECONVERGENT B0, `(.L_x_75) ;  /* 0x0000003000007945 */ /* 0x000fe80003800200 */
[----:B------:R-:W-:Y:S05]  /*39f0*/  @!P4 BRA `(.L_x_76) ;  /* 0x000000000004c947 */ /* 0x000fea0003800000 */
[----:B-12---:R-:W-:Y:S05]  /*3a00*/  BPT.TRAP 0x1 ;  /* 0x000000040000795c */ /* 0x006fea0000300000 */
.L_x_76:
[----:B-12---:R-:W-:Y:S05]  /*3a10*/  BSYNC.RECONVERGENT B0 ;  /* 0x0000000000007941 */ /* 0x006fea0003800200 */
.L_x_75:
[----:B------:R-:W-:Y:S01]  /*3a20*/  UIADD3 UR6, UPT, UPT, UR4, 0x14010, URZ ;  /* 0x0001401004067890 */ /* 0x000fe2000fffe0ff */
[----:B------:R-:W-:Y:S08]  /*3a30*/  BSSY.RECONVERGENT B0, `(.L_x_77) ;  /* 0x0000004000007945 */ /* 0x000ff00003800200 */
[----:B------:R1:W-:Y:S01]  /*3a40*/  UTCBAR [UR6], URZ ;  /* 0x000000ff060073e9 */ /* 0x0003e200080000ff */
[----:B------:R-:W-:Y:S05]  /*3a50*/  @!P4 BRA `(.L_x_78) ;  /* 0x000000000004c947 */ /* 0x000fea0003800000 */
[----:B-1----:R-:W-:Y:S05]  /*3a60*/  BPT.TRAP 0x1 ;  /* 0x000000040000795c */ /* 0x002fea0000300000 */
.L_x_78:
[----:B-1----:R-:W-:Y:S05]  /*3a70*/  BSYNC.RECONVERGENT B0 ;  /* 0x0000000000007941 */ /* 0x002fea0003800200 */
.L_x_77:
[----:B------:R-:W-:-:S09]  /*3a80*/  UIADD3 UR6, UPT, UPT, UR4, 0x14018, URZ ;  /* 0x0001401804067890 */ /* 0x000fd2000fffe0ff */
[----:B------:R1:W-:Y:S01]  /*3a90*/  UTCBAR [UR6], URZ ;  /* 0x000000ff060073e9 */ /* 0x0003e200080000ff */
[----:B------:R-:W-:Y:S05]  /*3aa0*/  BRA.U UP5, `(.L_x_79) ;  /* 0x0000000105047547 */ /* 0x000fea000b800000 */
[----:B-1----:R-:W-:Y:S05]  /*3ab0*/  BPT.TRAP 0x1 ;  /* 0x000000040000795c */ /* 0x002fea0000300000 */
.L_x_79:
[----:B------:R-:W-:-:S04]  /*3ac0*/  SHF.L.U32 R0, R0, 0x1f, RZ ;  /* 0x0000001f00007819 */ /* 0x000fc800000006ff */
[----:B------:R-:W2:Y:S02]  /*3ad0*/  SYNCS.PHASECHK.TRANS64.TRYWAIT P0, [UR4+0x140a8], R0 ;  /* 0x0140a800ff0075a7 */ /* 0x000ea40008001104 */
[----:B--2---:R-:W-:Y:S05]  /*3ae0*/  @!P0 BRA `(.L_x_80) ;  /* 0x0000010c003c8947 */ /* 0x004fea0003800000 */
.L_x_376:
[----:B------:R-:W-:Y:S05]  /*3af0*/  BRA.U UP3, `(.L_x_81) ;  /* 0x0000000103047547 */ /* 0x000fea000b800000 */
[----:B-1----:R-:W-:Y:S05]  /*3b00*/  BPT.TRAP 0x1 ;  /* 0x000000040000795c */ /* 0x002fea0000300000 */
.L_x_81:
[----:B------:R-:W-:Y:S01]  /*3b10*/  SHF.L.U32 R2, R2, 0x1f, RZ ;  /* 0x0000001f02027819 */ /* 0x000fe200000006ff */
[----:B--2---:R-:W-:Y:S02]  /*3b20*/  HFMA2 R3, -RZ, RZ, 0, 2.288818359375e-05 ;  /* 0x00000180ff037431 */ /* 0x004fe400000001ff */
[----:B------:R-:W-:Y:S01]  /*3b30*/  IMAD.MOV.U32 R4, RZ, RZ, 0xa0 ;  /* 0x000000a0ff047424 */ /* 0x000fe200078e00ff */
[----:B------:R-:W2:Y:S02]  /*3b40*/  SYNCS.PHASECHK.TRANS64.TRYWAIT P0, [UR4+0x14068], R2 ;  /* 0x01406802ff0075a7 */ /* 0x000ea40008001104 */
[----:B--2---:R-:W-:Y:S05]  /*3b50*/  @!P0 BRA `(.L_x_82) ;  /* 0x0000010c00388947 */ /* 0x004fea0003800000 */
.L_x_378:
        /* <DEDUP_REMOVED lines=13> */
[----:B------:R-:W-:Y:S01]  /*3c30*/  UIADD3 UR22, UPT, UPT, UR5, UR27, URZ ;  /* 0x0000001b05167290 */ /* 0x000fe2000fffe0ff */
[C---:B------:R-:W-:Y:S01]  /*3c40*/  R2UR UR14, R3.reuse ;  /* 0x00000000030e72ca */ /* 0x040fe200000e0000 */
[----:B------:R-:W-:Y:S01]  /*3c50*/  UISETP.NE.U32.AND UP0, UPT, UR9, URZ, UPT ;  /* 0x000000ff0900728c */ /* 0x000fe2000bf05070 */
[----:B------:R-:W-:Y:S01]  /*3c60*/  R2UR UR12, R0 ;  /* 0x00000000000c72ca */ /* 0x000fe200000e0000 */
[----:B------:R-:W-:Y:S01]  /*3c70*/  UIADD3 UR54, UPT, UPT, UR22, 0x80, URZ ;  /* 0x0000008016367890 */ /* 0x000fe2000fffe0ff */
[----:B-1----:R-:W-:Y:S01]  /*3c80*/  R2UR UR6, R2 ;  /* 0x00000000020672ca */ /* 0x002fe200000e0000 */
        /* <DEDUP_REMOVED lines=11> */
[----:B------:R-:W-:Y:S01]  /*3d40*/  R2UR UR5, R2 ;  /* 0x00000000020572ca */ /* 0x000fe200000e0000 */
[----:B------:R-:W-:Y:S01]  /*3d50*/  UIADD3 UR44, UPT, UPT, UR22, 0x300, URZ ;  /* 0x00000300162c7890 */ /* 0x000fe2000fffe0ff */
[----:B------:R-:W-:Y:S01]  /*3d60*/  R2UR UR9, R0 ;  /* 0x00000000000972ca */ /* 0x000fe200000e0000 */
[----:B------:R-:W-:Y:S01]  /*3d70*/  UMOV UR40, 0x0 ;  /* 0x0000000000287882 */ /* 0x000fe20000000000 */
[----:B------:R-:W-:Y:S01]  /*3d80*/  UMOV UR41, 0x8110010 ;  /* 0x0811001000297882 */ /* 0x000fe20000000000 */
[----:B------:R-:W-:Y:S01]  /*3d90*/  UMOV UR23, 0x40004040 ;  /* 0x4000404000177882 */ /* 0x000fe20000000000 */
[----:B------:R-:W-:Y:S01]  /*3da0*/  UIADD3 UR42, UPT, UPT, UR22, 0x380, URZ ;  /* 0x00000380162a7890 */ /* 0x000fe2000fffe0ff */
[----:B------:R1:W-:Y:S01]  /*3db0*/  UTCHMMA tmem[UR17], gdesc[UR22], tmem[UR18], tmem[UR40], idesc[UR41], UP0 ;  /* 0x00ff2816110079ea */ /* 0x0003e20008000012 */
[----:B------:R-:W-:Y:S01]  /*3dc0*/  UMOV UR38, 0x0 ;  /* 0x0000000000267882 */ /* 0x000fe20000000000 */
        /* <DEDUP_REMOVED lines=29> */
.L_x_83:
[----:B-1----:R-:W-:-:S09]  /*3fa0*/  UIADD3 UR5, UPT, UPT, UR4, 0x14098, URZ ;  /* 0x0001409804057890 */ /* 0x002fd2000fffe0ff */
[----:B------:R1:W-:Y:S01]  /*3fb0*/  UTCBAR [UR5], URZ ;  /* 0x000000ff050073e9 */ /* 0x0003e200080000ff */
[----:B------:R-:W-:Y:S05]  /*3fc0*/  BRA.U !UP1, `(.L_x_84) ;  /* 0x0000000109047547 */ /* 0x000fea000b800000 */
[----:B-1----:R-:W-:Y:S05]  /*3fd0*/  BPT.TRAP 0x1 ;  /* 0x000000040000795c */ /* 0x002fea0000300000 */
.L_x_84:
[----:B-1----:R-:W-:-:S04]  /*3fe0*/  ULEA UR5, UR26, UR4, 0x3 ;  /* 0x000000041a057291 */ /* 0x002fc8000f8e18ff */
[----:B------:R-:W-:-:S09]  /*3ff0*/  UIADD3 UR5, UPT, UPT, UR5, 0x14038, URZ ;  /* 0x0001403805057890 */ /* 0x000fd2000fffe0ff */
[----:B------:R1:W-:Y:S01]  /*4000*/  UTCBAR [UR5], URZ ;  /* 0x000000ff050073e9 */ /* 0x0003e200080000ff */
[----:B------:R-:W-:Y:S05]  /*4010*/  BRA.U UP4, `(.L_x_85) ;  /* 0x0000000104047547 */ /* 0x000fea000b800000 */
[----:B-1----:R-:W-:Y:S05]  /*4020*/  BPT.TRAP 0x1 ;  /* 0x000000040000795c */ /* 0x002fea0000300000 */
.L_x_85:
[----:B-1----:R-:W-:-:S09]  /*4030*/  UIADD3 UR5, UPT, UPT, UR4, 0x14050, URZ ;  /* 0x0001405004057890 */ /* 0x002fd2000fffe0ff */
[----:B------:R1:W-:Y:S01]  /*4040*/  UTCBAR [UR5], URZ ;  /* 0x000000ff050073e9 */ /* 0x0003e200080000ff */
[----:B------:R-:W-:Y:S05]  /*4050*/  BRA.U UP3, `(.L_x_86) ;  /* 0x0000000103047547 */ /* 0x000fea000b800000 */
[----:B-1----:R-:W-:Y:S05]  /*4060*/  BPT.TRAP 0x1 ;  /* 0x000000040000795c */ /* 0x002fea0000300000 */
.L_x_86:
[----:B------:R-:W-:-:S13]  /*4070*/  ELECT P0, URZ, PT ;  /* 0x0000000000ff782f */ /* 0x000fda0003800000 */
[----:B-1----:R-:W-:Y:S05]  /*4080*/  @!P0 EXIT ;  /* 0x000000000000894d */ /* 0x002fea0003800000 */
[----:B------:R-:W-:-:S09]  /*4090*/  UIADD3 UR4, UPT, UPT, UR4, 0x14060, URZ ;  /* 0x0001406004047890 */ /* 0x000fd2000fffe0ff */
[----:B------:R1:W-:Y:S01]  /*40a0*/  UTCBAR [UR4], URZ ;  /* 0x000000ff040073e9 */ /* 0x0003e200080000ff */
[----:B------:R-:W-:Y:S01]  /*40b0*/  NOP ;  /* 0x0000000000007918 */ /* 0x000fe20000000000 */
[----:B-1----:R-:W-:Y:S05]  /*40c0*/  EXIT ;  /* 0x000000000000794d */ /* 0x002fea0003800000 */
.L_x_28:
[----:B------:R-:W-:-:S08]  /*40d0*/  NOP ;  /* 0x0000000000007918 */ /* 0x000fd00000000000 */
[----:B------:R-:W1:-:S00]  /*40e0*/  USETMAXREG.DEALLOC.CTAPOOL 0x60 ;  /* 0x00000060000079c8 */ /* 0x000e4000080e0500 */
[----:B-1----:R-:W1:Y:S01]  /*40f0*/  S2R R2, SR_CTAID.X ;  /* 0x0000000000027919 */ /* 0x002e620000002500 */
[----:B------:R-:W2:Y:S01]  /*4100*/  LDCU UR4, c[0x0][0x380] ;  /* 0x00007000ff0477ac */ /* 0x000ea20008000800 */
[----:B-1----:R-:W-:-:S04]  /*4110*/  SHF.L.U32 R84, R2, 0x8, RZ ;  /* 0x0000000802547819 */ /* 0x002fc800000006ff */
[----:B--2---:R-:W-:-:S13]  /*4120*/  ISETP.GE.U32.AND P0, PT, R84, UR4, PT ;  /* 0x0000000454007c0c */ /* 0x004fda000bf06070 */
[----:B------:R-:W-:Y:S05]  /*4130*/  @P0 EXIT ;  /* 0x000000000000094d */ /* 0x000fea0003800000 */
[----:B------:R-:W1:Y:S01]  /*4140*/  LDCU UR5, c[0x0][0x384] ;  /* 0x00007080ff0577ac */ /* 0x000e620008000800 */
[----:B------:R-:W2:Y:S01]  /*4150*/  LDCU.64 UR48, c[0x0][0x358] ;  /* 0x00006b00ff3077ac */ /* 0x000ea20008000a00 */
[----:B-1----:R-:W-:-:S09]  /*4160*/  UISETP.NE.AND UP0, UPT, UR5, URZ, UPT ;  /* 0x000000ff0500728c */ /* 0x002fd2000bf05270 */
[----:B--2---:R-:W-:Y:S05]  /*4170*/  BRA.U UP0, `(.L_x_87) ;  /* 0x0000003d00e07547 */ /* 0x004fea000b800000 */
[----:B------:R-:W-:-:S09]  /*4180*/  UISETP.NE.AND UP0, UPT, UR38, URZ, UPT ;  /* 0x000000ff2600728c */ /* 0x000fd2000bf05270 */
[----:B------:R-:W-:Y:S05]  /*4190*/  BRA.U UP0, `(.L_x_88) ;  /* 0x0000000100047547 */ /* 0x000fea000b800000 */
[----:B------:R-:W-:Y:S05]  /*41a0*/  BPT.TRAP 0x1 ;  /* 0x000000040000795c */ /* 0x000fea0000300000 */
.L_x_88:
[----:B------:R-:W1:Y:S01]  /*41b0*/  S2R R82, SR_CgaCtaId ;  /* 0x0000000000527919 */ /* 0x000e620000008800 */
[----:B------:R-:W-:Y:S01]  /*41c0*/  MOV R0, 0x400 ;  /* 0x0000040000007802 */ /* 0x000fe20000000f00 */
[----:B------:R-:W-:Y:S01]  /*41d0*/  IMAD.MOV.U32 R3, RZ, RZ, 0x1 ;  /* 0x00000001ff037424 */ /* 0x000fe200078e00ff */
[----:B------:R-:W-:Y:S02]  /*41e0*/  LOP3.LUT P1, R81, R24, 0x7f, RZ, 0xc0, !PT ;  /* 0x0000007f18517812 */ /* 0x000fe4000782c0ff */
[----:B-1----:R-:W-:Y:S02]  /*41f0*/  LEA R82, R82, R0, 0x18 ;  /* 0x0000000052527211 */ /* 0x002fe400078ec0ff */
[----:B------:R-:W-:-:S04]  /*4200*/  SHF.L.U32 R0, R3, 0x1f, RZ ;  /* 0x0000001f03007819 */ /* 0x000fc800000006ff */
[----:B------:R-:W1:Y:S02]  /*4210*/  SYNCS.PHASECHK.TRANS64.TRYWAIT P0, [R82+URZ+0x140c0], R0 ;  /* 0x0140c000520075a7 */ /* 0x000e6400080011ff */
[----:B-1----:R-:W-:Y:S05]  /*4220*/  @!P0 BRA `(.L_x_89) ;  /* 0x00000104009c8947 */ /* 0x002fea0003800000 */
.L_x_379:
[----:B------:R-:W-:Y:S04]  /*4230*/  BSSY.RECONVERGENT B6, `(.L_x_90) ;  /* 0x000023c000067945 */ /* 0x000fe80003800200 */
[----:B------:R-:W-:Y:S05]  /*4240*/  @P1 BRA `(.L_x_91) ;  /* 0x0000002000e81947 */ /* 0x000fea0003800000 */
[----:B------:R-:W2:Y:S01]  /*4250*/  S2UR UR4, SR_CTAID.Z ;  /* 0x00000000000479c3 */ /* 0x000ea20000002700 */
[----:B-1----:R-:W1:Y:S01]  /*4260*/  S2R R0, SR_CTAID.Y ;  /* 0x0000000000007919 */ /* 0x002e620000002600 */
[----:B------:R-:W2:Y:S01]  /*4270*/  LDCU UR6, c[0x0][0x370] ;  /* 0x00006e00ff0677ac */ /* 0x000ea20008000800 */
[----:B------:R-:W3:Y:S01]  /*4280*/  LDCU UR5, c[0x0][0x374] ;  /* 0x00006e80ff0577ac */ /* 0x000ee20008000800 */
[----:B--2---:R-:W-:-:S04]  /*4290*/  UIMAD UR4, UR6, UR4, URZ ;  /* 0x00000004060472a4 */ /* 0x004fc8000f8e02ff */
[----:B------:R-:W-:-:S04]  /*42a0*/  UIADD3 UR4, UPT, UPT, URZ, -UR4, URZ ;  /* 0x80000004ff047290 */ /* 0x000fc8000fffe0ff */
[----:B---3--:R-:W-:Y:S01]  /*42b0*/  UIMAD UR4, UR4, UR5, URZ ;  /* 0x00000005040472a4 */ /* 0x008fe2000f8e02ff */
[----:B-1----:R-:W-:-:S05]  /*42c0*/  IMAD R0, R0, UR6, R2 ;  /* 0x0000000600007c24 */ /* 0x002fca000f8e0202 */
[----:B------:R-:W-:-:S13]  /*42d0*/  ISETP.NE.AND P0, PT, R0, UR4, PT ;  /* 0x0000000400007c0c */ /* 0x000fda000bf05270 */
[----:B------:R-:W-:Y:S05]  /*42e0*/  @P0 BRA `(.L_x_91) ;  /* 0x0000002000c00947 */ /* 0x000fea0003800000 */
[----:B------:R-:W1:Y:S01]  /*42f0*/  LDC.64 R2, c[0x4][0xa0] ;  /* 0x01002800ff027b82 */ /* 0x000e620000000a00 */
[----:B------:R-:W-:Y:S01]  /*4300*/  MOV R22, 0x0 ;  /* 0x0000000000167802 */ /* 0x000fe20000000f00 */
[----:B------:R-:W2:Y:S01]  /*4310*/  LDCU.64 UR4, c[0x4][0xd0] ;  /* 0x01001a00ff0477ac */ /* 0x000ea20008000a00 */
[----:B------:R-:W-:Y:S01]  /*4320*/  IADD3 R19, P0, PT, R17, 0x8, RZ ;  /* 0x0000000811137810 */ /* 0x000fe20007f1e0ff */
[----:B------:R-:W-:Y:S01]  /*4330*/  IMAD.MOV.U32 R6, RZ, RZ, R17 ;  /* 0x000000ffff067224 */ /* 0x000fe200078e0011 */
[----:B------:R-:W-:-:S03]  /*4340*/  MOV R7, R16 ;  /* 0x0000001000077202 */ /* 0x000fc60000000f00 */
[----:B------:R-:W-:Y:S02]  /*4350*/  IMAD.X R18, RZ, RZ, R16, P0 ;  /* 0x000000ffff127224 */ /* 0x000fe400000e0610 */
[----:B--2---:R-:W-:Y:S01]  /*4360*/  IMAD.U32 R4, RZ, RZ, UR4 ;  /* 0x00000004ff047e24 */ /* 0x004fe2000f8e00ff */
[----:B------:R-:W-:Y:S01]  /*4370*/  MOV R5, UR5 ;  /* 0x0000000500057c02 */ /* 0x000fe20008000f00 */
[----:B-1----:R1:W-:Y:S02]  /*4380*/  STL.64 [R1], R2 ;  /* 0x0000000201007387 */ /* 0x0023e40000100a00 */
[----:B-1----:R1:W2:Y:S04]  /*4390*/  LDC.64 R2, c[0x4][R22] ;  /* 0x0100000016027b82 */ /* 0x0022a80000000a00 */
[----:B------:R-:W-:-:S07]  /*43a0*/  LEPC R20, `(.L_x_92) ;  /* 0x000000001014794e */ /* 0x000fce0000000000 */
[----:B-12---:R-:W-:Y:S05]  /*43b0*/  CALL.ABS.NOINC R2 ;  /* 0x0000000002007343 */ /* 0x006fea0003c00000 */
.L_x_92:
[----:B------:R-:W-:Y:S01]  /*43c0*/  IMAD.MOV.U32 R8, RZ, RZ, 0x3 ;  /* 0x00000003ff087424 */ /* 0x000fe200078e00ff */
[----:B------:R1:W2:Y:S01]  /*43d0*/  LDC.64 R2, c[0x4][R22] ;  /* 0x0100000016027b82 */ /* 0x0002a20000000a00 */
[----:B------:R-:W-:Y:S01]  /*43e0*/  IMAD.MOV.U32 R9, RZ, RZ, 0x4 ;  /* 0x00000004ff097424 */ /* 0x000fe200078e00ff */
[----:B------:R-:W3:Y:S01]  /*43f0*/  LDCU.64 UR4, c[0x4][0xe8] ;  /* 0x01001d00ff0477ac */ /* 0x000ee20008000a00 */
[----:B------:R-:W-:Y:S01]  /*4400*/  MOV R6, R19 ;  /* 0x0000001300067202 */ /* 0x000fe20000000f00 */
[----:B------:R1:W-:Y:S01]  /*4410*/  STL [R1+0x10], R8 ;  /* 0x0000100801007387 */ /* 0x0003e20000100800 */
[----:B------:R-:W-:-:S03]  /*4420*/  MOV R7, R18 ;  /* 0x0000001200077202 */ /* 0x000fc60000000f00 */
[----:B------:R1:W-:Y:S01]  /*4430*/  STL.64 [R1+0x8], R8 ;  /* 0x0000080801007387 */ /* 0x0003e20000100a00 */
[----:B---3--:R-:W-:Y:S01]  /*4440*/  MOV R4, UR4 ;  /* 0x0000000400047c02 */ /* 0x008fe20008000f00 */
[----:B------:R-:W-:Y:S02]  /*4450*/  IMAD.U32 R5, RZ, RZ, UR5 ;  /* 0x00000005ff057e24 */ /* 0x000fe4000f8e00ff */
[----:B------:R-:W-:-:S07]  /*4460*/  LEPC R20, `(.L_x_93) ;  /* 0x000000001014794e */ /* 0x000fce0000000000 */
[----:B-12---:R-:W-:Y:S05]  /*4470*/  CALL.ABS.NOINC R2 ;  /* 0x0000000002007343 */ /* 0x006fea0003c00000 */
.L_x_93:
[----:B------:R1:W2:Y:S01]  /*4480*/  LDC.64 R2, c[0x4][R22] ;  /* 0x0100000016027b82 */ /* 0x0002a20000000a00 */
[----:B------:R-:W3:Y:S01]  /*4490*/  LDCU.64 UR4, c[0x4][0xe0] ;  /* 0x01001c00ff0477ac */ /* 0x000ee20008000a00 */
[----:B------:R-:W-:Y:S01]  /*44a0*/  CS2R R6, SRZ ;  /* 0x0000000000067805 */ /* 0x000fe2000001ff00 */
[----:B---3--:R-:W-:Y:S01]  /*44b0*/  IMAD.U32 R4, RZ, RZ, UR4 ;  /* 0x00000004ff047e24 */ /* 0x008fe2000f8e00ff */
[----:B------:R-:W-:-:S04]  /*44c0*/  MOV R5, UR5 ;  /* 0x0000000500057c02 */ /* 0x000fc80008000f00 */
[----:B------:R-:W-:-:S07]  /*44d0*/  LEPC R20, `(.L_x_94) ;  /* 0x000000001014794e */ /* 0x000fce0000000000 */
[----:B-12---:R-:W-:Y:S05]  /*44e0*/  CALL.ABS.NOINC R2 ;  /* 0x0000000002007343 */ /* 0x006fea0003c00000 */
.L_x_94:
[----:B------:R1:W2:Y:S01]  /*44f0*/  LDC.64 R2, c[0x4][R22] ;  /* 0x0100000016027b82 */ /* 0x0002a20000000a00 */
[----:B------:R-:W3:Y:S01]  /*4500*/  LDCU.64 UR4, c[0x4][0xf0] ;  /* 0x01001e00ff0477ac */ /* 0x000ee20008000a00 */
[----:B------:R-:W-:Y:S01]  /*4510*/  CS2R R6, SRZ ;  /* 0x0000000000067805 */ /* 0x000fe2000001ff00 */
[----:B---3--:R-:W-:Y:S01]  /*4520*/  IMAD.U32 R4, RZ, RZ, UR4 ;  /* 0x00000004ff047e24 */ /* 0x008fe2000f8e00ff */
[----:B------:R-:W-:-:S04]  /*4530*/  MOV R5, UR5 ;  /* 0x0000000500057c02 */ /* 0x000fc80008000f00 */
[----:B------:R-:W-:-:S07]  /*4540*/  LEPC R20, `(.L_x_95) ;  /* 0x000000001014794e */ /* 0x000fce0000000000 */
[----:B-12---:R-:W-:Y:S05]  /*4550*/  CALL.ABS.NOINC R2 ;  /* 0x0000000002007343 */ /* 0x006fea0003c00000 */
.L_x_95:
[----:B------:R1:W2:Y:S01]  /*4560*/  LDC.64 R2, c[0x4][R22] ;  /* 0x0100000016027b82 */ /* 0x0002a20000000a00 */
[----:B------:R-:W3:Y:S01]  /*4570*/  LDCU.64 UR4, c[0x4][0xf8] ;  /* 0x01001f00ff0477ac */ /* 0x000ee20008000a00 */
[----:B------:R-:W-:Y:S01]  /*4580*/  CS2R R6, SRZ ;  /* 0x0000000000067805 */ /* 0x000fe2000001ff00 */
[----:B---3--:R-:W-:Y:S01]  /*4590*/  IMAD.U32 R4, RZ, RZ, UR4 ;  /* 0x00000004ff047e24 */ /* 0x008fe2000f8e00ff */
[----:B------:R-:W-:-:S04]  /*45a0*/  MOV R5, UR5 ;  /* 0x0000000500057c02 */ /* 0x000fc80008000f00 */
[----:B------:R-:W-:-:S07]  /*45b0*/  LEPC R20, `(.L_x_96) ;  /* 0x000000001014794e */ /* 0x000fce0000000000 */
[----:B-12---:R-:W-:Y:S05]  /*45c0*/  CALL.ABS.NOINC R2 ;  /* 0x0000000002007343 */ /* 0x006fea0003c00000 */
.L_x_96:
[----:B------:R-:W-:Y:S01]  /*45d0*/  HFMA2 R0, -RZ, RZ, 0, 9.5367431640625e-07 ;  /* 0x00000010ff007431 */ /* 0x000fe200000001ff */
[----:B------:R1:W2:Y:S01]  /*45e0*/  LDC.64 R2, c[0x4][R22] ;  /* 0x0100000016027b82 */ /* 0x0002a20000000a00 */
[----:B------:R-:W3:Y:S01]  /*45f0*/  LDCU.64 UR4, c[0x4][0xc8] ;  /* 0x01001900ff0477ac */ /* 0x000ee20008000a00 */
[----:B------:R-:W-:Y:S01]  /*4600*/  MOV R6, R17 ;  /* 0x0000001100067202 */ /* 0x000fe20000000f00 */
[----:B------:R-:W-:Y:S01]  /*4610*/  IMAD.MOV.U32 R7, RZ, RZ, R16 ;  /* 0x000000ffff077224 */ /* 0x000fe200078e0010 */
[----:B------:R1:W-:Y:S01]  /*4620*/  STL [R1], R0 ;  /* 0x0000000001007387 */ /* 0x0003e20000100800 */
[----:B---3--:R-:W-:Y:S01]  /*4630*/  MOV R4, UR4 ;  /* 0x0000000400047c02 */ /* 0x008fe20008000f00 */
[----:B------:R-:W-:-:S04]  /*4640*/  IMAD.U32 R5, RZ, RZ, UR5 ;  /* 0x00000005ff057e24 */ /* 0x000fc8000f8e00ff */
[----:B------:R-:W-:-:S07]  /*4650*/  LEPC R20, `(.L_x_97) ;  /* 0x000000001014794e */ /* 0x000fce0000000000 */
[----:B-12---:R-:W-:Y:S05]  /*4660*/  CALL.ABS.NOINC R2 ;  /* 0x0000000002007343 */ /* 0x006fea0003c00000 */
.L_x_97:
[----:B------:R-:W1:Y:S01]  /*4670*/  S2R R0, SR_SWINHI ;  /* 0x0000000000007919 */ /* 0x000e620000002f00 */
[----:B------:R2:W3:Y:S01]  /*4680*/  LDC.64 R8, c[0x4][R22] ;  /* 0x0100000016087b82 */ /* 0x0004e20000000a00 */
[----:B------:R-:W4:Y:S01]  /*4690*/  LDCU.64 UR4, c[0x4][0x100] ;  /* 0x01002000ff0477ac */ /* 0x000f220008000a00 */
[----:B------:R-:W-:Y:S02]  /*46a0*/  MOV R6, R17 ;  /* 0x0000001100067202 */ /* 0x000fe40000000f00 */
[----:B------:R-:W-:Y:S01]  /*46b0*/  MOV R7, R16 ;  /* 0x0000001000077202 */ /* 0x000fe20000000f00 */
[----:B----4-:R-:W-:Y:S02]  /*46c0*/  IMAD.U32 R4, RZ, RZ, UR4 ;  /* 0x00000004ff047e24 */ /* 0x010fe4000f8e00ff */
[----:B------:R-:W-:Y:S01]  /*46d0*/  IMAD.U32 R5, RZ, RZ, UR5 ;  /* 0x00000005ff057e24 */ /* 0x000fe2000f8e00ff */
[----:B------:R-:W-:Y:S02]  /*46e0*/  MOV R2, R82 ;  /* 0x0000005200027202 */ /* 0x000fe40000000f00 */
[----:B-1----:R-:W-:-:S05]  /*46f0*/  MOV R3, R0 ;  /* 0x0000000000037202 */ /* 0x002fca0000000f00 */
[----:B------:R2:W-:Y:S02]  /*4700*/  STL.64 [R1], R2 ;  /* 0x0000000201007387 */ /* 0x0005e40000100a00 */
[----:B------:R-:W-:-:S07]  /*4710*/  LEPC R20, `(.L_x_98) ;  /* 0x000000001014794e */ /* 0x000fce0000000000 */
[----:B--23--:R-:W-:Y:S05]  /*4720*/  CALL.ABS.NOINC R8 ;  /* 0x0000000008007343 */ /* 0x00cfea0003c00000 */
.L_x_98:
[----:B------:R-:W1:Y:S01]  /*4730*/  LDC.64 R4, c[0x4][0xd8] ;  /* 0x01003600ff047b82 */ /* 0x000e620000000a00 */
[----:B------:R-:W2:Y:S01]  /*4740*/  LDCU.64 UR4, c[0x4][0xd0] ;  /* 0x01001a00ff0477ac */ /* 0x000ea20008000a00 */
[----:B------:R-:W-:Y:S02]  /*4750*/  MOV R6, R17 ;  /* 0x0000001100067202 */ /* 0x000fe40000000f00 */
[----:B------:R-:W-:-:S04]  /*4760*/  MOV R7, R16 ;  /* 0x0000001000077202 */ /* 0x000fc80000000f00 */
[----:B------:R3:W4:Y:S01]  /*4770*/  LDC.64 R2, c[0x4][R22] ;  /* 0x0100000016027b82 */ /* 0x0007220000000a00 */
[----:B-1----:R2:W-:Y:S02]  /*4780*/  STL.64 [R1], R4 ;  /* 0x0000000401007387 */ /* 0x0025e40000100a00 */
[----:B--2---:R-:W-:Y:S02]  /*4790*/  IMAD.U32 R4, RZ, RZ, UR4 ;  /* 0x00000004ff047e24 */ /* 0x004fe4000f8e00ff */
[----:B---34-:R-:W-:-:S03]  /*47a0*/  IMAD.U32 R5, RZ, RZ, UR5 ;  /* 0x00000005ff057e24 */ /* 0x018fc6000f8e00ff */
[----:B------:R-:W-:-:S07]  /*47b0*/  LEPC R20, `(.L_x_99) ;  /* 0x000000001014794e */ /* 0x000fce0000000000 */
[----:B------:R-:W-:Y:S05]  /*47c0*/  CALL.ABS.NOINC R2 ;  /* 0x0000000002007343 */ /* 0x000fea0003c00000 */
.L_x_99:
[----:B------:R-:W-:Y:S01]  /*47d0*/  HFMA2 R0, -RZ, RZ, 0, 2.384185791015625e-06 ;  /* 0x00000028ff007431 */ /* 0x000fe200000001ff */
        /* <DEDUP_REMOVED lines=9> */
.L_x_100:
        /* <DEDUP_REMOVED lines=10> */
.L_x_101:
[----:B------:R1:W2:Y:S01]  /*4910*/  LDC.64 R2, c[0x4][R22] ;  /* 0x0100000016027b82 */ /* 0x0002a20000000a00 */
[----:B------:R-:W3:Y:S01]  /*4920*/  LDCU.64 UR4, c[0x4][0xe0] ;  /* 0x01001c00ff0477ac */ /* 0x000ee20008000a00 */
[----:B------:R-:W-:Y:S01]  /*4930*/  CS2R R6, SRZ ;  /* 0x0000000000067805 */ /* 0x000fe2000001ff00 */
[----:B---3--:R-:W-:Y:S01]  /*4940*/  IMAD.U32 R4, RZ, RZ, UR4 ;  /* 0x00000004ff047e24 */ /* 0x008fe2000f8e00ff */
[----:B------:R-:W-:-:S04]  /*4950*/  MOV R5, UR5 ;  /* 0x0000000500057c02 */ /* 0x000fc80008000f00 */
[----:B------:R-:W-:-:S07]  /*4960*/  LEPC R20, `(.L_x_102) ;  /* 0x000000001014794e */ /* 0x000fce0000000000 */
[----:B-12---:R-:W-:Y:S05]  /*4970*/  CALL.ABS.NOINC R2 ;  /* 0x0000000002007343 */ /* 0x006fea0003c00000 */
.L_x_102:
[----:B------:R-:W-:Y:S01]  /*4980*/  HFMA2 R0, -RZ, RZ, 0, 4.76837158203125e-07 ;  /* 0x00000008ff007431 */ /* 0x000fe200000001ff */
        /* <DEDUP_REMOVED lines=9> */
.L_x_103:
[----:B------:R-:W-:Y:S01]  /*4a20*/  HFMA2 R0, -RZ, RZ, 0, 2.6226043701171875e-06 ;  /* 0x0000002cff007431 */ /* 0x000fe200000001ff */
        /* <DEDUP_REMOVED lines=9> */
.L_x_104:
[----:B------:R1:W2:Y:S01]  /*4ac0*/  LDC.64 R2, c[0x4][R22] ;  /* 0x0100000016027b82 */ /* 0x0002a20000000a00 */
[----:B------:R-:W3:Y:S01]  /*4ad0*/  LDCU.64 UR4, c[0x4][0xe0] ;  /* 0x01001c00ff0477ac */ /* 0x000ee20008000a00 */
[----:B------:R-:W-:Y:S01]  /*4ae0*/  CS2R R6, SRZ ;  /* 0x0000000000067805 */ /* 0x000fe2000001ff00 */
[----:B---3--:R-:W-:Y:S01]  /*4af0*/  IMAD.U32 R4, RZ, RZ, UR4 ;  /* 0x00000004ff047e24 */ /* 0x008fe2000f8e00ff */
[----:B------:R-:W-:-:S04]  /*4b00*/  MOV R5, UR5 ;  /* 0x0000000500057c02 */ /* 0x000fc80008000f00 */
[----:B------:R-:W-:-:S07]  /*4b10*/  LEPC R20, `(.L_x_105) ;  /* 0x000000001014794e */ /* 0x000fce0000000000 */
[----:B-12---:R-:W-:Y:S05]  /*4b20*/  CALL.ABS.NOINC R2 ;  /* 0x0000000002007343 */ /* 0x006fea0003c00000 */
.L_x_105:
        /* <DEDUP_REMOVED lines=10> */
.L_x_106:
[----:B------:R-:W-:Y:S01]  /*4bd0*/  HFMA2 R0, -RZ, RZ, 0, 2.443790435791015625e-06 ;  /* 0x00000029ff007431 */ /* 0x000fe200000001ff */
        /* <DEDUP_REMOVED lines=9> */
.L_x_107:
        /* <DEDUP_REMOVED lines=10> */
.L_x_108:
        /* <DEDUP_REMOVED lines=10> */
.L_x_109:
[----:B------:R1:W2:Y:S01]  /*4db0*/  LDC.64 R2, c[0x4][R22] ;  /* 0x0100000016027b82 */ /* 0x0002a20000000a00 */
[----:B------:R-:W3:Y:S01]  /*4dc0*/  LDCU.64 UR4, c[0x4][0xe0] ;  /* 0x01001c00ff0477ac */ /* 0x000ee20008000a00 */
[----:B------:R-:W-:Y:S01]  /*4dd0*/  CS2R R6, SRZ ;  /* 0x0000000000067805 */ /* 0x000fe2000001ff00 */
[----:B---3--:R-:W-:Y:S01]  /*4de0*/  IMAD.U32 R4, RZ, RZ, UR4 ;  /* 0x00000004ff047e24 */ /* 0x008fe2000f8e00ff */
[----:B------:R-:W-:-:S04]  /*4df0*/  MOV R5, UR5 ;  /* 0x0000000500057c02 */ /* 0x000fc80008000f00 */
[----:B------:R-:W-:-:S07]  /*4e00*/  LEPC R20, `(.L_x_110) ;  /* 0x000000001014794e */ /* 0x000fce0000000000 */
[----:B-12---:R-:W-:Y:S05]  /*4e10*/  CALL.ABS.NOINC R2 ;  /* 0x0000000002007343 */ /* 0x006fea0003c00000 */
.L_x_110:
[----:B------:R-:W-:Y:S01]  /*4e20*/  HFMA2 R0, -RZ, RZ, 0, 3.814697265625e-06 ;  /* 0x00000040ff007431 */ /* 0x000fe200000001ff */
        /* <DEDUP_REMOVED lines=9> */
.L_x_111:
        /* <DEDUP_REMOVED lines=10> */
.L_x_112:
[----:B------:R1:W2:Y:S01]  /*4f60*/  LDC.64 R2, c[0x4][R22] ;  /* 0x0100000016027b82 */ /* 0x0002a20000000a00 */
[----:B------:R-:W3:Y:S01]  /*4f70*/  LDCU.64 UR4, c[0x4][0xe0] ;  /* 0x01001c00ff0477ac */ /* 0x000ee20008000a00 */
[----:B------:R-:W-:Y:S01]  /*4f80*/  CS2R R6, SRZ ;  /* 0x0000000000067805 */ /* 0x000fe2000001ff00 */
[----:B---3--:R-:W-:Y:S01]  /*4f90*/  IMAD.U32 R4, RZ, RZ, UR4 ;  /* 0x00000004ff047e24 */ /* 0x008fe2000f8e00ff */
[----:B------:R-:W-:-:S04]  /*4fa0*/  MOV R5, UR5 ;  /* 0x0000000500057c02 */ /* 0x000fc80008000f00 */
[----:B------:R-:W-:-:S07]  /*4fb0*/  LEPC R20, `(.L_x_113) ;  /* 0x000000001014794e */ /* 0x000fce0000000000 */
[----:B-12---:R-:W-:Y:S05]  /*4fc0*/  CALL.ABS.NOINC R2 ;  /* 0x0000000002007343 */ /* 0x006fea0003c00000 */
.L_x_113:
[----:B------:R-:W-:Y:S01]  /*4fd0*/  HFMA2 R0, -RZ, RZ, 0, 5.9604644775390625e-08 ;  /* 0x00000001ff007431 */ /* 0x000fe200000001ff */
        /* <DEDUP_REMOVED lines=9> */
.L_x_114:
        /* <DEDUP_REMOVED lines=10> */
.L_x_115:
        /* <DEDUP_REMOVED lines=10> */
.L_x_116:
        /* <DEDUP_REMOVED lines=10> */
.L_x_117:
[----:B------:R1:W2:Y:S01]  /*5250*/  LDC.64 R2, c[0x4][R22] ;  /* 0x0100000016027b82 */ /* 0x0002a20000000a00 */
[----:B------:R-:W3:Y:S01]  /*5260*/  LDCU.64 UR4, c[0x4][0xe0] ;  /* 0x01001c00ff0477ac */ /* 0x000ee20008000a00 */
[----:B------:R-:W-:Y:S01]  /*5270*/  CS2R R6, SRZ ;  /* 0x0000000000067805 */ /* 0x000fe2000001ff00 */
[----:B---3--:R-:W-:Y:S01]  /*5280*/  IMAD.U32 R4, RZ, RZ, UR4 ;  /* 0x00000004ff047e24 */ /* 0x008fe2000f8e00ff */
[----:B------:R-:W-:-:S04]  /*5290*/  MOV R5, UR5 ;  /* 0x0000000500057c02 */ /* 0x000fc80008000f00 */
[----:B------:R-:W-:-:S07]  /*52a0*/  LEPC R20, `(.L_x_118) ;  /* 0x000000001014794e */ /* 0x000fce0000000000 */
[----:B-12---:R-:W-:Y:S05]  /*52b0*/  CALL.ABS.NOINC R2 ;  /* 0x0000000002007343 */ /* 0x006fea0003c00000 */
.L_x_118:
        /* <DEDUP_REMOVED lines=10> */
.L_x_119:
        /* <DEDUP_REMOVED lines=10> */
.L_x_120:
[----:B------:R1:W2:Y:S01]  /*5400*/  LDC.64 R2, c[0x4][R22] ;  /* 0x0100000016027b82 */ /* 0x0002a20000000a00 */
[----:B------:R-:W3:Y:S01]  /*5410*/  LDCU.64 UR4, c[0x4][0xe0] ;  /* 0x01001c00ff0477ac */ /* 0x000ee20008000a00 */
[----:B------:R-:W-:Y:S01]  /*5420*/  CS2R R6, SRZ ;  /* 0x0000000000067805 */ /* 0x000fe2000001ff00 */
[----:B---3--:R-:W-:Y:S01]  /*5430*/  IMAD.U32 R4, RZ, RZ, UR4 ;  /* 0x00000004ff047e24 */ /* 0x008fe2000f8e00ff */
[----:B------:R-:W-:-:S04]  /*5440*/  MOV R5, UR5 ;  /* 0x0000000500057c02 */ /* 0x000fc80008000f00 */
[----:B------:R-:W-:-:S07]  /*5450*/  LEPC R20, `(.L_x_121) ;  /* 0x000000001014794e */ /* 0x000fce0000000000 */
[----:B-12---:R-:W-:Y:S05]  /*5460*/  CALL.ABS.NOINC R2 ;  /* 0x0000000002007343 */ /* 0x006fea0003c00000 */
.L_x_121:
[----:B------:R-:W-:Y:S01]  /*5470*/  HFMA2 R0, -RZ, RZ, 0, 1.1920928955078125e-07 ;  /* 0x00000002ff007431 */ /* 0x000fe200000001ff */
        /* <DEDUP_REMOVED lines=9> */
.L_x_122:
        /* <DEDUP_REMOVED lines=10> */
.L_x_123:
        /* <DEDUP_REMOVED lines=10> */
.L_x_124:
        /* <DEDUP_REMOVED lines=10> */
.L_x_125:
        /* <DEDUP_REMOVED lines=10> */
.L_x_126:
        /* <DEDUP_REMOVED lines=10> */
.L_x_127:
[----:B------:R1:W2:Y:S01]  /*5830*/  LDC.64 R2, c[0x4][R22] ;  /* 0x0100000016027b82 */ /* 0x0002a20000000a00 */
[----:B------:R-:W3:Y:S01]  /*5840*/  LDCU.64 UR4, c[0x4][0xe0] ;  /* 0x01001c00ff0477ac */ /* 0x000ee20008000a00 */
[----:B------:R-:W-:Y:S01]  /*5850*/  CS2R R6, SRZ ;  /* 0x0000000000067805 */ /* 0x000fe2000001ff00 */
[----:B---3--:R-:W-:Y:S01]  /*5860*/  IMAD.U32 R4, RZ, RZ, UR4 ;  /* 0x00000004ff047e24 */ /* 0x008fe2000f8e00ff */
[----:B------:R-:W-:-:S04]  /*5870*/  MOV R5, UR5 ;  /* 0x0000000500057c02 */ /* 0x000fc80008000f00 */
[----:B------:R-:W-:-:S07]  /*5880*/  LEPC R20, `(.L_x_128) ;  /* 0x000000001014794e */ /* 0x000fce0000000000 */
[----:B-12---:R-:W-:Y:S05]  /*5890*/  CALL.ABS.NOINC R2 ;  /* 0x0000000002007343 */ /* 0x006fea0003c00000 */
.L_x_128:
        /* <DEDUP_REMOVED lines=10> */
.L_x_129:
        /* <DEDUP_REMOVED lines=10> */
.L_x_130:
[----:B------:R1:W2:Y:S01]  /*59e0*/  LDC.64 R2, c[0x4][R22] ;  /* 0x0100000016027b82 */ /* 0x0002a20000000a00 */
[----:B------:R-:W3:Y:S01]  /*59f0*/  LDCU.64 UR4, c[0x4][0xe0] ;  /* 0x01001c00ff0477ac */ /* 0x000ee20008000a00 */
[----:B------:R-:W-:Y:S01]  /*5a00*/  CS2R R6, SRZ ;  /* 0x0000000000067805 */ /* 0x000fe2000001ff00 */
[----:B---3--:R-:W-:Y:S01]  /*5a10*/  IMAD.U32 R4, RZ, RZ, UR4 ;  /* 0x00000004ff047e24 */ /* 0x008fe2000f8e00ff */
[----:B------:R-:W-:-:S04]  /*5a20*/  MOV R5, UR5 ;  /* 0x0000000500057c02 */ /* 0x000fc80008000f00 */
[----:B------:R-:W-:-:S07]  /*5a30*/  LEPC R20, `(.L_x_131) ;  /* 0x000000001014794e */ /* 0x000fce0000000000 */
[----:B-12---:R-:W-:Y:S05]  /*5a40*/  CALL.ABS.NOINC R2 ;  /* 0x0000000002007343 */ /* 0x006fea0003c00000 */
.L_x_131:
[----:B------:R-:W-:Y:S01]  /*5a50*/  HFMA2 R0, -RZ, RZ, 0, 3.0517578125e-05 ;  /* 0x00000200ff007431 */ /* 0x000fe200000001ff */
        /* <DEDUP_REMOVED lines=9> */
.L_x_132:
        /* <DEDUP_REMOVED lines=10> */
.L_x_133:
        /* <DEDUP_REMOVED lines=10> */
.L_x_134:
        /* <DEDUP_REMOVED lines=10> */
.L_x_135:
[----:B------:R1:W2:Y:S01]  /*5cd0*/  LDC.64 R2, c[0x4][R22] ;  /* 0x0100000016027b82 */ /* 0x0002a20000000a00 */
[----:B------:R-:W3:Y:S01]  /*5ce0*/  LDCU.64 UR4, c[0x4][0xe0] ;  /* 0x01001c00ff0477ac */ /* 0x000ee20008000a00 */
[----:B------:R-:W-:Y:S01]  /*5cf0*/  CS2R R6, SRZ ;  /* 0x0000000000067805 */ /* 0x000fe2000001ff00 */
[----:B---3--:R-:W-:Y:S01]  /*5d00*/  IMAD.U32 R4, RZ, RZ, UR4 ;  /* 0x00000004ff047e24 */ /* 0x008fe2000f8e00ff */
[----:B------:R-:W-:-:S04]  /*5d10*/  MOV R5, UR5 ;  /* 0x0000000500057c02 */ /* 0x000fc80008000f00 */
[----:B------:R-:W-:-:S07]  /*5d20*/  LEPC R20, `(.L_x_136) ;  /* 0x000000001014794e */ /* 0x000fce0000000000 */
[----:B-12---:R-:W-:Y:S05]  /*5d30*/  CALL.ABS.NOINC R2 ;  /* 0x0000000002007343 */ /* 0x006fea0003c00000 */
.L_x_136:
        /* <DEDUP_REMOVED lines=10> */
.L_x_137:
        /* <DEDUP_REMOVED lines=10> */
.L_x_138:
[----:B------:R1:W2:Y:S01]  /*5e80*/  LDC.64 R2, c[0x4][R22] ;  /* 0x0100000016027b82 */ /* 0x0002a20000000a00 */
[----:B------:R-:W3:Y:S01]  /*5e90*/  LDCU.64 UR4, c[0x4][0xe0] ;  /* 0x01001c00ff0477ac */ /* 0x000ee20008000a00 */
[----:B------:R-:W-:Y:S01]  /*5ea0*/  CS2R R6, SRZ ;  /* 0x0000000000067805 */ /* 0x000fe2000001ff00 */
[----:B---3--:R-:W-:Y:S01]  /*5eb0*/  IMAD.U32 R4, RZ, RZ, UR4 ;  /* 0x00000004ff047e24 */ /* 0x008fe2000f8e00ff */
[----:B------:R-:W-:-:S04]  /*5ec0*/  MOV R5, UR5 ;  /* 0x0000000500057c02 */ /* 0x000fc80008000f00 */
[----:B------:R-:W-:-:S07]  /*5ed0*/  LEPC R20, `(.L_x_139) ;  /* 0x000000001014794e */ /* 0x000fce0000000000 */
[----:B-12---:R-:W-:Y:S05]  /*5ee0*/  CALL.ABS.NOINC R2 ;  /* 0x0000000002007343 */ /* 0x006fea0003c00000 */
.L_x_139:
[----:B------:R1:W-:Y:S01]  /*5ef0*/  STL [R1], RZ ;  /* 0x000000ff01007387 */ /* 0x0003e20000100800 */
[----:B------:R1:W2:Y:S01]  /*5f00*/  LDC.64 R2, c[0x4][R22] ;  /* 0x0100000016027b82 */ /* 0x0002a20000000a00 */
[----:B------:R-:W3:Y:S01]  /*5f10*/  LDCU.64 UR4, c[0x4][0xc8] ;  /* 0x01001900ff0477ac */ /* 0x000ee20008000a00 */
[----:B------:R-:W-:Y:S02]  /*5f20*/  MOV R6, R17 ;  /* 0x0000001100067202 */ /* 0x000fe40000000f00 */
[----:B------:R-:W-:Y:S01]  /*5f30*/  MOV R7, R16 ;  /* 0x0000001000077202 */ /* 0x000fe20000000f00 */
[----:B---3--:R-:W-:Y:S02]  /*5f40*/  IMAD.U32 R4, RZ, RZ, UR4 ;  /* 0x00000004ff047e24 */ /* 0x008fe4000f8e00ff */
[----:B------:R-:W-:Y:S02]  /*5f50*/  IMAD.U32 R5, RZ, RZ, UR5 ;  /* 0x00000005ff057e24 */ /* 0x000fe4000f8e00ff */
[----:B------:R-:W-:-:S07]  /*5f60*/  LEPC R20, `(.L_x_140) ;  /* 0x000000001014794e */ /* 0x000fce0000000000 */
[----:B-12---:R-:W-:Y:S05]  /*5f70*/  CALL.ABS.NOINC R2 ;  /* 0x0000000002007343 */ /* 0x006fea0003c00000 */
.L_x_140:
        /* <DEDUP_REMOVED lines=10> */
.L_x_141:
        /* <DEDUP_REMOVED lines=10> */
.L_x_142:
        /* <DEDUP_REMOVED lines=10> */
.L_x_143:
[----:B------:R1:W2:Y:S01]  /*6160*/  LDC.64 R2, c[0x4][R22] ;  /* 0x0100000016027b82 */ /* 0x0002a20000000a00 */
[----:B------:R-:W3:Y:S01]  /*6170*/  LDCU.64 UR4, c[0x4][0xe0] ;  /* 0x01001c00ff0477ac */ /* 0x000ee20008000a00 */
[----:B------:R-:W-:Y:S01]  /*6180*/  CS2R R6, SRZ ;  /* 0x0000000000067805 */ /* 0x000fe2000001ff00 */
[----:B---3--:R-:W-:Y:S01]  /*6190*/  IMAD.U32 R4, RZ, RZ, UR4 ;  /* 0x00000004ff047e24 */ /* 0x008fe2000f8e00ff */
[----:B------:R-:W-:-:S04]  /*61a0*/  MOV R5, UR5 ;  /* 0x0000000500057c02 */ /* 0x000fc80008000f00 */
[----:B------:R-:W-:-:S07]  /*61b0*/  LEPC R20, `(.L_x_144) ;  /* 0x000000001014794e */ /* 0x000fce0000000000 */
[----:B-12---:R-:W-:Y:S05]  /*61c0*/  CALL.ABS.NOINC R2 ;  /* 0x0000000002007343 */ /* 0x006fea0003c00000 */
.L_x_144:
        /* <DEDUP_REMOVED lines=9> */
.L_x_145:
        /* <DEDUP_REMOVED lines=10> */
.L_x_146:
[----:B------:R1:W2:Y:S01]  /*6300*/  LDC.64 R2, c[0x4][R22] ;  /* 0x0100000016027b82 */ /* 0x0002a20000000a00 */
[----:B------:R-:W3:Y:S01]  /*6310*/  LDCU.64 UR4, c[0x4][0xe0] ;  /* 0x01001c00ff0477ac */ /* 0x000ee20008000a00 */
[----:B------:R-:W-:Y:S01]  /*6320*/  CS2R R6, SRZ ;  /* 0x0000000000067805 */ /* 0x000fe2000001ff00 */
[----:B---3--:R-:W-:Y:S01]  /*6330*/  IMAD.U32 R4, RZ, RZ, UR4 ;  /* 0x00000004ff047e24 */ /* 0x008fe2000f8e00ff */
[----:B------:R-:W-:-:S04]  /*6340*/  MOV R5, UR5 ;  /* 0x0000000500057c02 */ /* 0x000fc80008000f00 */
[----:B------:R-:W-:-:S07]  /*6350*/  LEPC R20, `(.L_x_147) ;  /* 0x000000001014794e */ /* 0x000fce0000000000 */
[----:B-12---:R-:W-:Y:S05]  /*6360*/  CALL.ABS.NOINC R2 ;  /* 0x0000000002007343 */ /* 0x006fea0003c00000 */
.L_x_147:
[----:B------:R-:W-:Y:S01]  /*6370*/  HFMA2 R0, -RZ, RZ, 0, 0.0078125 ;  /* 0x00002000ff007431 */ /* 0x000fe200000001ff */
        /* <DEDUP_REMOVED lines=9> */
.L_x_148:
        /* <DEDUP_REMOVED lines=10> */
.L_x_149:
        /* <DEDUP_REMOVED lines=10> */
.L_x_150:
[----:B------:R-:W1:Y:S01]  /*6550*/  LDC.64 R2, c[0x4][0xa8] ;  /* 0x01002a00ff027b82 */ /* 0x000e620000000a00 */
[----:B------:R-:W2:Y:S01]  /*6560*/  LDCU.64 UR4, c[0x4][0xd0] ;  /* 0x01001a00ff0477ac */ /* 0x000ea20008000a00 */
[----:B------:R-:W-:Y:S02]  /*6570*/  MOV R6, R17 ;  /* 0x0000001100067202 */ /* 0x000fe40000000f00 */
[----:B------:R-:W-:-:S04]  /*6580*/  MOV R7, R16 ;  /* 0x0000001000077202 */ /* 0x000fc80000000f00 */
[----:B------:R-:W3:Y:S01]  /*6590*/  LDC.64 R22, c[0x4][R22] ;  /* 0x0100000016167b82 */ /* 0x000ee20000000a00 */
[----:B--2---:R-:W-:Y:S02]  /*65a0*/  IMAD.U32 R4, RZ, RZ, UR4 ;  /* 0x00000004ff047e24 */ /* 0x004fe4000f8e00ff */
[----:B------:R-:W-:Y:S01]  /*65b0*/  IMAD.U32 R5, RZ, RZ, UR5 ;  /* 0x00000005ff057e24 */ /* 0x000fe2000f8e00ff */
[----:B-1----:R1:W-:Y:S04]  /*65c0*/  STL.64 [R1], R2 ;  /* 0x0000000201007387 */ /* 0x0023e80000100a00 */
[----:B------:R-:W-:-:S07]  /*65d0*/  LEPC R20, `(.L_x_91) ;  /* 0x000000001014794e */ /* 0x000fce0000000000 */
[----:B-1-3--:R-:W-:Y:S05]  /*65e0*/  CALL.ABS.NOINC R22 ;  /* 0x0000000016007343 */ /* 0x00afea0003c00000 */
.L_x_91:
[----:B------:R-:W-:Y:S05]  /*65f0*/  BSYNC.RECONVERGENT B6 ;  /* 0x0000000000067941 */ /* 0x000fea0003800200 */
.L_x_90:
[----:B------:R-:W2:Y:S01]  /*6600*/  S2R R4, SR_SWINHI ;  /* 0x0000000000047919 */ /* 0x000ea20000002f00 */
[----:B-1----:R-:W-:Y:S01]  /*6610*/  IMAD.SHL.U32 R0, R24, 0x2, RZ ;  /* 0x0000000218007824 */ /* 0x002fe200078e00ff */
[----:B------:R-:W1:Y:S01]  /*6620*/  LDCU.64 UR4, c[0x0][0x880] ;  /* 0x00011000ff0477ac */ /* 0x000e620008000a00 */
[----:B------:R-:W3:Y:S03]  /*6630*/  S2R R85, SR_CTAID.Y ;  /* 0x0000000000557919 */ /* 0x000ee60000002600 */
[----:B------:R-:W-:Y:S01]  /*6640*/  LOP3.LUT R0, R0, 0xfe, RZ, 0xc0, !PT ;  /* 0x000000fe00007812 */ /* 0x000fe200078ec0ff */
[----:B------:R-:W4:Y:S01]  /*6650*/  S2R R83, SR_CTAID.Z ;  /* 0x0000000000537919 */ /* 0x000f220000002700 */
[----:B-1----:R-:W-:-:S04]  /*6660*/  ISETP.NE.U32.AND P6, PT, RZ, UR4, PT ;  /* 0x00000004ff007c0c */ /* 0x002fc8000bfc5070 */
[----:B------:R-:W-:Y:S02]  /*6670*/  ISETP.NE.AND.EX P6, PT, RZ, UR5, PT, P6 ;  /* 0x00000005ff007c0c */ /* 0x000fe4000bfc5360 */
[----:B------:R-:W-:Y:S02]  /*6680*/  MOV R2, R82 ;  /* 0x0000005200027202 */ /* 0x000fe40000000f00 */
[----:B--2---:R-:W-:-:S03]  /*6690*/  MOV R3, R4 ;  /* 0x0000000400037202 */ /* 0x004fc60000000f00 */
[----:B------:R-:W-:-:S04]  /*66a0*/  IMAD.WIDE.U32 R2, R0, 0x2, R2 ;  /* 0x0000000200027825 */ /* 0x000fc800078e0002 */
[--C-:B------:R-:W-:Y:S01]  /*66b0*/  IMAD.MOV.U32 R5, RZ, RZ, R3.reuse ;  /* 0x000000ffff057224 */ /* 0x100fe200078e0003 */
[C---:B------:R-:W-:Y:S02]  /*66c0*/  IADD3 R0, P2, PT, R2.reuse, 0x200, RZ ;  /* 0x0000020002007810 */ /* 0x040fe40007f5e0ff */
[C---:B------:R-:W-:Y:S02]  /*66d0*/  IADD3 R6, P1, PT, R2.reuse, 0x400, RZ ;  /* 0x0000040002067810 */ /* 0x040fe40007f3e0ff */
[C-C-:B------:R-:W-:Y:S01]  /*66e0*/  SHF.R.U64 R4, R2.reuse, 0x3, R3.reuse ;  /* 0x0000000302047819 */ /* 0x140fe20000001203 */
[--C-:B------:R-:W-:Y:S01]  /*66f0*/  IMAD.X R65, RZ, RZ, R3.reuse, P2 ;  /* 0x000000ffff417224 */ /* 0x100fe200010e0603 */
[C---:B------:R-:W-:Y:S01]  /*6700*/  IADD3 R7, P0, PT, R2.reuse, 0x600, RZ ;  /* 0x0000060002077810 */ /* 0x040fe20007f1e0ff */
[----:B------:R-:W-:Y:S01]  /*6710*/  IMAD.X R63, RZ, RZ, R3, P1 ;  /* 0x000000ffff3f7224 */ /* 0x000fe200008e0603 */
[----:B------:R-:W-:Y:S02]  /*6720*/  LOP3.LUT R4, R2, 0x70, R4, 0x78, !PT ;  /* 0x0000007002047812 */ /* 0x000fe400078e7804 */
[----:B------:R-:W-:Y:S01]  /*6730*/  SHF.R.U64 R8, R0, 0x3, R65 ;  /* 0x0000000300087819 */ /* 0x000fe20000001241 */
[----:B------:R-:W-:Y:S01]  /*6740*/  IMAD.X R61, RZ, RZ, R3, P0 ;  /* 0x000000ffff3d7224 */ /* 0x000fe200000e0603 */
[----:B------:R-:W-:Y:S01]  /*6750*/  SHF.R.U64 R9, R6, 0x3, R63 ;  /* 0x0000000306097819 */ /* 0x000fe2000000123f */
[----:B------:R1:W-:Y:S01]  /*6760*/  ST.E desc[UR48][R4.64], RZ ;  /* 0x000000ff04007985 */ /* 0x0003e2000c101930 */
[----:B------:R-:W-:-:S02]  /*6770*/  LOP3.LUT R64, R0, 0x70, R8, 0x78, !PT ;  /* 0x0000007000407812 */ /* 0x000fc400078e7808 */
[----:B------:R-:W-:Y:S02]  /*6780*/  IADD3 R0, P3, PT, R2, 0x800, RZ ;  /* 0x0000080002007810 */ /* 0x000fe40007f7e0ff */
[----:B------:R-:W-:Y:S01]  /*6790*/  LOP3.LUT R62, R6, 0x70, R9, 0x78, !PT ;  /* 0x00000070063e7812 */ /* 0x000fe200078e7809 */
[----:B------:R2:W-:Y:S01]  /*67a0*/  ST.E desc[UR48][R64.64], RZ ;  /* 0x000000ff40007985 */ /* 0x0005e2000c101930 */
[----:B------:R-:W-:Y:S01]  /*67b0*/  IADD3 R6, P0, PT, R2, 0xe00, RZ ;  /* 0x00000e0002067810 */ /* 0x000fe20007f1e0ff */
[----:B------:R-:W-:Y:S01]  /*67c0*/  IMAD.X R59, RZ, RZ, R3, P3 ;  /* 0x000000ffff3b7224 */ /* 0x000fe200018e0603 */
[C---:B------:R-:W-:Y:S01]  /*67d0*/  SHF.R.U64 R10, R7.reuse, 0x3, R61 ;  /* 0x00000003070a7819 */ /* 0x040fe2000000123d */
[----:B------:R2:W-:Y:S02]  /*67e0*/  ST.E desc[UR48][R62.64], RZ ;  /* 0x000000ff3e007985 */ /* 0x0005e4000c101930 */
[----:B------:R-:W-:Y:S01]  /*67f0*/  IMAD.X R53, RZ, RZ, R3, P0 ;  /* 0x000000ffff357224 */ /* 0x000fe200000e0603 */
[----:B------:R-:W-:-:S02]  /*6800*/  LOP3.LUT R60, R7, 0x70, R10, 0x78, !PT ;  /* 0x00000070073c7812 */ /* 0x000fc400078e780a */
[----:B------:R-:W-:Y:S02]  /*6810*/  SHF.R.U64 R7, R0, 0x3, R59 ;  /* 0x0000000300077819 */ /* 0x000fe4000000123b */
[----:B------:R-:W-:Y:S01]  /*6820*/  SHF.R.U64 R10, R6, 0x3, R53 ;  /* 0x00000003060a7819 */ /* 0x000fe20000001235 */
[----:B------:R2:W-:Y:S01]  /*6830*/  ST.E desc[UR48][R60.64], RZ ;  /* 0x000000ff3c007985 */ /* 0x0005e2000c101930 */
[----:B------:R-:W-:Y:S02]  /*6840*/  LOP3.LUT R58, R0, 0x70, R7, 0x78, !PT ;  /* 0x00000070003a7812 */ /* 0x000fe400078e7807 */
[----:B------:R-:W-:Y:S02]  /*6850*/  IADD3 R0, P3, PT, R2, 0x1000, RZ ;  /* 0x0000100002007810 */ /* 0x000fe40007f7e0ff */
[----:B------:R-:W-:Y:S01]  /*6860*/  LOP3.LUT R52, R6, 0x70, R10, 0x78, !PT ;  /* 0x0000007006347812 */ /* 0x000fe200078e780a */
[----:B------:R2:W-:Y:S01]  /*6870*/  ST.E desc[UR48][R58.64], RZ ;  /* 0x000000ff3a007985 */ /* 0x0005e2000c101930 */
[C---:B-1----:R-:W-:Y:S01]  /*6880*/  IADD3 R4, P2, PT, R2.reuse, 0xa00, RZ ;  /* 0x00000a0002047810 */ /* 0x042fe20007f5e0ff */
[----:B------:R-:W-:Y:S01]  /*6890*/  IMAD.X R51, RZ, RZ, R3, P3 ;  /* 0x000000ffff337224 */ /* 0x000fe200018e0603 */
[----:B------:R-:W-:-:S02]  /*68a0*/  IADD3 R5, P1, PT, R2, 0xc00, RZ ;  /* 0x00000c0002057810 */ /* 0x000fc40007f3e0ff */
[----:B------:R-:W-:Y:S01]  /*68b0*/  IADD3 R6, P0, PT, R2, 0x1600, RZ ;  /* 0x0000160002067810 */ /* 0x000fe20007f1e0ff */
[----:B------:R-:W-:Y:S01]  /*68c0*/  IMAD.X R57, RZ, RZ, R3, P2 ;  /* 0x000000ffff397224 */ /* 0x000fe200010e0603 */
[----:B------:R-:W-:Y:S01]  /*68d0*/  SHF.R.U64 R7, R0, 0x3, R51 ;  /* 0x0000000300077819 */ /* 0x000fe20000001233 */
[--C-:B------:R-:W-:Y:S02]  /*68e0*/  IMAD.X R55, RZ, RZ, R3.reuse, P1 ;  /* 0x000000ffff377224 */ /* 0x100fe400008e0603 */
[----:B------:R-:W-:Y:S01]  /*68f0*/  IMAD.X R45, RZ, RZ, R3, P0 ;  /* 0x000000ffff2d7224 */ /* 0x000fe200000e0603 */
[C---:B------:R-:W-:Y:S02]  /*6900*/  SHF.R.U64 R8, R4.reuse, 0x3, R57 ;  /* 0x0000000304087819 */ /* 0x040fe40000001239 */
[----:B------:R-:W-:Y:S02]  /*6910*/  SHF.R.U64 R9, R5, 0x3, R55 ;  /* 0x0000000305097819 */ /* 0x000fe40000001237 */
[----:B------:R-:W-:-:S02]  /*6920*/  LOP3.LUT R56, R4, 0x70, R8, 0x78, !PT ;  /* 0x0000007004387812 */ /* 0x000fc400078e7808 */
[C---:B------:R-:W-:Y:S02]  /*6930*/  IADD3 R4, P2, PT, R2.reuse, 0x1200, RZ ;  /* 0x0000120002047810 */ /* 0x040fe40007f5e0ff */
[----:B------:R-:W-:Y:S01]  /*6940*/  LOP3.LUT R54, R5, 0x70, R9, 0x78, !PT ;  /* 0x0000007005367812 */ /* 0x000fe200078e7809 */
[----:B------:R2:W-:Y:S01]  /*6950*/  ST.E desc[UR48][R56.64], RZ ;  /* 0x000000ff38007985 */ /* 0x0005e2000c101930 */
[----:B------:R-:W-:Y:S01]  /*6960*/  IADD3 R5, P1, PT, R2, 0x1400, RZ ;  /* 0x0000140002057810 */ /* 0x000fe20007f3e0ff */
[----:B------:R-:W-:Y:S01]  /*6970*/  IMAD.X R49, RZ, RZ, R3, P2 ;  /* 0x000000ffff317224 */ /* 0x000fe200010e0603 */
[----:B------:R-:W-:Y:S01]  /*6980*/  SHF.R.U64 R10, R6, 0x3, R45 ;  /* 0x00000003060a7819 */ /* 0x000fe2000000122d */
[----:B------:R2:W-:Y:S01]  /*6990*/  ST.E desc[UR48][R54.64], RZ ;  /* 0x000000ff36007985 */ /* 0x0005e2000c101930 */
[----:B------:R-:W-:Y:S01]  /*69a0*/  LOP3.LUT R50, R0, 0x70, R7, 0x78, !PT ;  /* 0x0000007000327812 */ /* 0x000fe200078e7807 */
[----:B------:R-:W-:Y:S01]  /*69b0*/  IMAD.X R47, RZ, RZ, R3, P1 ;  /* 0x000000ffff2f7224 */ /* 0x000fe200008e0603 */
[----:B------:R-:W-:Y:S01]  /*69c0*/  SHF.R.U64 R8, R4, 0x3, R49 ;  /* 0x0000000304087819 */ /* 0x000fe20000001231 */
[----:B------:R2:W-:Y:S01]  /*69d0*/  ST.E desc[UR48][R52.64], RZ ;  /* 0x000000ff34007985 */ /* 0x0005e2000c101930 */
[----:B------:R-:W-:-:S02]  /*69e0*/  IADD3 R0, P3, PT, R2, 0x1800, RZ ;  /* 0x0000180002007810 */ /* 0x000fc40007f7e0ff */
[----:B------:R-:W-:Y:S01]  /*69f0*/  LOP3.LUT R48, R4, 0x70, R8, 0x78, !PT ;  /* 0x0000007004307812 */ /* 0x000fe200078e7808 */
[----:B------:R2:W-:Y:S01]  /*6a00*/  ST.E desc[UR48][R50.64], RZ ;  /* 0x000000ff32007985 */ /* 0x0005e2000c101930 */
[C---:B------:R-:W-:Y:S01]  /*6a10*/  SHF.R.U64 R9, R5.reuse, 0x3, R47 ;  /* 0x0000000305097819 */ /* 0x040fe2000000122f */
[----:B------:R-:W-:Y:S01]  /*6a20*/  IMAD.X R43, RZ, RZ, R3, P3 ;  /* 0x000000ffff2b7224 */ /* 0x000fe200018e0603 */
[----:B------:R-:W-:Y:S01]  /*6a30*/  LOP3.LUT R44, R6, 0x70, R10, 0x78, !PT ;  /* 0x00000070062c7812 */ /* 0x000fe200078e780a */
[----:B------:R2:W-:Y:S01]  /*6a40*/  ST.E desc[UR48][R48.64], RZ ;  /* 0x000000ff30007985 */ /* 0x0005e2000c101930 */
[C---:B------:R-:W-:Y:S02]  /*6a50*/  IADD3 R4, P2, PT, R2.reuse, 0x1a00, RZ ;  /* 0x00001a0002047810 */ /* 0x040fe40007f5e0ff */
[C---:B------:R-:W-:Y:S02]  /*6a60*/  IADD3 R6, P0, PT, R2.reuse, 0x1e00, RZ ;  /* 0x00001e0002067810 */ /* 0x040fe40007f1e0ff */
[----:B------:R-:W-:Y:S01]  /*6a70*/  LOP3.LUT R46, R5, 0x70, R9, 0x78, !PT ;  /* 0x00000070052e7812 */ /* 0x000fe200078e7809 */
[--C-:B------:R-:W-:Y:S01]  /*6a80*/  IMAD.X R41, RZ, RZ, R3.reuse, P2 ;  /* 0x000000ffff297224 */ /* 0x100fe200010e0603 */
[----:B------:R-:W-:Y:S01]  /*6a90*/  IADD3 R5, P1, PT, R2, 0x1c00, RZ ;  /* 0x00001c0002057810 */ /* 0x000fe20007f3e0ff */
[----:B------:R-:W-:Y:S01]  /*6aa0*/  IMAD.X R37, RZ, RZ, R3, P0 ;  /* 0x000000ffff257224 */ /* 0x000fe200000e0603 */
[----:B------:R-:W-:Y:S01]  /*6ab0*/  SHF.R.U64 R7, R0, 0x3, R43 ;  /* 0x0000000300077819 */ /* 0x000fe2000000122b */
[----:B------:R2:W-:Y:S01]  /*6ac0*/  ST.E desc[UR48][R46.64], RZ ;  /* 0x000000ff2e007985 */ /* 0x0005e2000c101930 */
[----:B------:R-:W-:Y:S01]  /*6ad0*/  SHF.R.U64 R8, R4, 0x3, R41 ;  /* 0x0000000304087819 */ /* 0x000fe20000001229 */
[----:B------:R-:W-:Y:S01]  /*6ae0*/  IMAD.X R39, RZ, RZ, R3, P1 ;  /* 0x000000ffff277224 */ /* 0x000fe200008e0603 */
[----:B------:R-:W-:Y:S01]  /*6af0*/  SHF.R.U64 R10, R6, 0x3, R37 ;  /* 0x00000003060a7819 */ /* 0x000fe20000001225 */
[----:B------:R2:W-:Y:S01]  /*6b00*/  ST.E desc[UR48][R44.64], RZ ;  /* 0x000000ff2c007985 */ /* 0x0005e2000c101930 */
[----:B------:R-:W-:-:S02]  /*6b10*/  LOP3.LUT R42, R0, 0x70, R7, 0x78, !PT ;  /* 0x00000070002a7812 */ /* 0x000fc400078e7807 */
[----:B------:R-:W-:Y:S02]  /*6b20*/  LOP3.LUT R40, R4, 0x70, R8, 0x78, !PT ;  /* 0x0000007004287812 */ /* 0x000fe400078e7808 */
[----:B------:R-:W-:Y:S01]  /*6b30*/  IADD3 R0, P3, PT, R2, 0x2000, RZ ;  /* 0x0000200002007810 */ /* 0x000fe20007f7e0ff */
[----:B------:R2:W-:Y:S01]  /*6b40*/  ST.E desc[UR48][R42.64], RZ ;  /* 0x000000ff2a007985 */ /* 0x0005e2000c101930 */
[----:B------:R-:W-:Y:S02]  /*6b50*/  SHF.R.U64 R9, R5, 0x3, R39 ;  /* 0x0000000305097819 */ /* 0x000fe40000001227 */
[----:B------:R-:W-:Y:S01]  /*6b60*/  LOP3.LUT R36, R6, 0x70, R10, 0x78, !PT ;  /* 0x0000007006247812 */ /* 0x000fe200078e780a */
[----:B------:R-:W-:Y:S01]  /*6b70*/  IMAD.X R35, RZ, RZ, R3, P3 ;  /* 0x000000ffff237224 */ /* 0x000fe200018e0603 */
[C---:B------:R-:W-:Y:S01]  /*6b80*/  IADD3 R4, P2, PT, R2.reuse, 0x2200, RZ ;  /* 0x0000220002047810 */ /* 0x040fe20007f5e0ff */
[----:B------:R2:W-:Y:S01]  /*6b90*/  ST.E desc[UR48][R40.64], RZ ;  /* 0x000000ff28007985 */ /* 0x0005e2000c101930 */
[----:B------:R-:W-:-:S02]  /*6ba0*/  IADD3 R6, P0, PT, R2, 0x2600, RZ ;  /* 0x0000260002067810 */ /* 0x000fc40007f1e0ff */
        /* <DEDUP_REMOVED lines=60> */
[----:B------:R-:W-:Y:S02]  /*6f70*/  IADD3 R66, P0, PT, R2, 0x3e00, RZ ;  /* 0x00003e0002427810 */ /* 0x000fe40007f1e0ff */
[----:B------:R-:W-:Y:S01]  /*6f80*/  LOP3.LUT R14, R5, 0x70, R9, 0x78, !PT ;  /* 0x00000070050e7812 */ /* 0x000fe200078e7809 */
[----:B------:R-:W-:Y:S01]  /*6f90*/  IMAD.X R9, RZ, RZ, R3, P2 ;  /* 0x000000ffff097224 */ /* 0x000fe200010e0603 */
[----:B------:R-:W-:Y:S01]  /*6fa0*/  SHF.R.U64 R8, R0, 0x3, R11 ;  /* 0x0000000300087819 */ /* 0x000fe2000000120b */
[--C-:B------:R-:W-:Y:S02]  /*6fb0*/  IMAD.X R7, RZ, RZ, R3.reuse, P1 ;  /* 0x000000ffff077224 */ /* 0x100fe400008e0603 */
[----:B------:R-:W-:Y:S01]  /*6fc0*/  IMAD.X R5, RZ, RZ, R3, P0 ;  /* 0x000000ffff057224 */ /* 0x000fe200000e0603 */
[----:B------:R-:W-:Y:S01]  /*6fd0*/  SHF.R.U64 R67, R4, 0x3, R9 ;  /* 0x0000000304437819 */ /* 0x000fe20000001209 */
[----:B------:R2:W-:Y:S01]  /*6fe0*/  ST.E desc[UR48][R14.64], RZ ;  /* 0x000000ff0e007985 */ /* 0x0005e2000c101930 */
[----:B------:R-:W-:-:S02]  /*6ff0*/  SHF.R.U64 R68, R6, 0x3, R7 ;  /* 0x0000000306447819 */ /* 0x000fc40000001207 */
[----:B------:R-:W-:Y:S01]  /*7000*/  SHF.R.U64 R69, R66, 0x3, R5 ;  /* 0x0000000342457819 */ /* 0x000fe20000001205 */
[----:B------:R2:W-:Y:S01]  /*7010*/  ST.E desc[UR48][R12.64], RZ ;  /* 0x000000ff0c007985 */ /* 0x0005e2000c101930 */
[----:B------:R-:W-:Y:S02]  /*7020*/  LOP3.LUT R10, R0, 0x70, R8, 0x78, !PT ;  /* 0x00000070000a7812 */ /* 0x000fe400078e7808 */
[----:B------:R-:W-:Y:S02]  /*7030*/  LOP3.LUT R8, R4, 0x70, R67, 0x78, !PT ;  /* 0x0000007004087812 */ /* 0x000fe400078e7843 */
[----:B------:R-:W-:Y:S01]  /*7040*/  LOP3.LUT R6, R6, 0x70, R68, 0x78, !PT ;  /* 0x0000007006067812 */ /* 0x000fe200078e7844 */
[----:B------:R2:W-:Y:S01]  /*7050*/  ST.E desc[UR48][R10.64], RZ ;  /* 0x000000ff0a007985 */ /* 0x0005e2000c101930 */
[----:B------:R-:W-:-:S03]  /*7060*/  LOP3.LUT R4, R66, 0x70, R69, 0x78, !PT ;  /* 0x0000007042047812 */ /* 0x000fc600078e7845 */
[----:B------:R2:W-:Y:S04]  /*7070*/  ST.E desc[UR48][R8.64], RZ ;  /* 0x000000ff08007985 */ /* 0x0005e8000c101930 */
[----:B------:R2:W-:Y:S04]  /*7080*/  ST.E desc[UR48][R6.64], RZ ;  /* 0x000000ff06007985 */ /* 0x0005e8000c101930 */
[----:B------:R2:W-:Y:S01]  /*7090*/  ST.E desc[UR48][R4.64], RZ ;  /* 0x000000ff04007985 */ /* 0x0005e2000c101930 */
[----:B---34-:R-:W-:Y:S05]  /*70a0*/  @!P6 BRA `(.L_x_151) ;  /* 0x000000000090e947 */ /* 0x018fea0003800000 */
[----:B------:R-:W1:Y:S01]  /*70b0*/  LDCU UR4, c[0x0][0x380] ;  /* 0x00007000ff0477ac */ /* 0x000e620008000800 */
[----:B--2---:R-:W-:Y:S01]  /*70c0*/  IADD3 R6, PT, PT, R81, R84, RZ ;  /* 0x0000005451067210 */ /* 0x004fe20007ffe0ff */
[----:B------:R-:W-:Y:S03]  /*70d0*/  BSSY.RECONVERGENT B0, `(.L_x_151) ;  /* 0x0000021000007945 */ /* 0x000fe60003800200 */
[----:B-1----:R-:W-:-:S13]  /*70e0*/  ISETP.GE.AND P0, PT, R6, UR4, PT ;  /* 0x0000000406007c0c */ /* 0x002fda000bf06270 */
[----:B------:R-:W-:Y:S05]  /*70f0*/  @P0 BRA `(.L_x_152) ;  /* 0x0000000000780947 */ /* 0x000fea0003800000 */
[----:B------:R-:W1:Y:S01]  /*7100*/  LDCU UR7, c[0x0][0x38c] ;  /* 0x00007180ff0777ac */ /* 0x000e620008000800 */
[----:B------:R-:W2:Y:S01]  /*7110*/  LDC.64 R8, c[0x0][0x880] ;  /* 0x00022000ff087b82 */ /* 0x000ea20000000a00 */
[----:B------:R-:W3:Y:S01]  /*7120*/  LDCU UR6, c[0x0][0x890] ;  /* 0x00011200ff0677ac */ /* 0x000ee20008000800 */
[----:B------:R-:W4:Y:S01]  /*7130*/  LDCU.64 UR4, c[0x0][0x888] ;  /* 0x00011100ff0477ac */ /* 0x000f220008000a00 */
[----:B-1----:R-:W1:Y:S01]  /*7140*/  I2F.U32.RP R4, UR7 ;  /* 0x0000000700047d06 */ /* 0x002e620008209000 */
[----:B------:R-:W-:Y:S01]  /*7150*/  ISETP.NE.U32.AND P0, PT, RZ, UR7, PT ;  /* 0x00000007ff007c0c */ /* 0x000fe2000bf05070 */
[----:B---3--:R-:W-:-:S06]  /*7160*/  IMAD R6, R83, UR6, R6 ;  /* 0x0000000653067c24 */ /* 0x008fcc000f8e0206 */
[----:B-1----:R-:W1:Y:S02]  /*7170*/  MUFU.RCP R4, R4 ;  /* 0x0000000400047308 */ /* 0x002e640000001000 */
[----:B-1----:R-:W-:-:S06]  /*7180*/  IADD3 R4, PT, PT, R4, 0xffffffe, RZ ;  /* 0x0ffffffe04047810 */ /* 0x002fcc0007ffe0ff */
[----:B------:R1:W3:Y:S02]  /*7190*/  F2I.FTZ.U32.TRUNC.NTZ R5, R4 ;  /* 0x0000000400057305 */ /* 0x0002e4000021f000 */
[----:B-1----:R-:W-:Y:S01]  /*71a0*/  HFMA2 R4, -RZ, RZ, 0, 0 ;  /* 0x00000000ff047431 */ /* 0x002fe200000001ff */
[----:B---3--:R-:W-:-:S05]  /*71b0*/  IADD3 R0, PT, PT, RZ, -R5, RZ ;  /* 0x80000005ff007210 */ /* 0x008fca0007ffe0ff */
[----:B------:R-:W-:-:S04]  /*71c0*/  IMAD R0, R0, UR7, RZ ;  /* 0x0000000700007c24 */ /* 0x000fc8000f8e02ff */
[----:B------:R-:W-:-:S06]  /*71d0*/  IMAD.HI.U32 R0, R5, R0, R4 ;  /* 0x0000000005007227 */ /* 0x000fcc00078e0004 */
[----:B------:R-:W-:-:S04]  /*71e0*/  IMAD.HI.U32 R0, R0, R85, RZ ;  /* 0x0000005500007227 */ /* 0x000fc800078e00ff */
[----:B------:R-:W-:-:S04]  /*71f0*/  IMAD.MOV R4, RZ, RZ, -R0 ;  /* 0x000000ffff047224 */ /* 0x000fc800078e0a00 */
[----:B------:R-:W-:-:S05]  /*7200*/  IMAD R4, R4, UR7, R85 ;  /* 0x0000000704047c24 */ /* 0x000fca000f8e0255 */
[----:B------:R-:W-:-:S13]  /*7210*/  ISETP.GE.U32.AND P2, PT, R4, UR7, PT ;  /* 0x0000000704007c0c */ /* 0x000fda000bf46070 */
[----:B------:R-:W-:Y:S02]  /*7220*/  @P2 IADD3 R4, PT, PT, R4, -UR7, RZ ;  /* 0x8000000704042c10 */ /* 0x000fe4000fffe0ff */
[----:B------:R-:W-:Y:S02]  /*7230*/  @P2 IADD3 R0, PT, PT, R0, 0x1, RZ ;  /* 0x0000000100002810 */ /* 0x000fe40007ffe0ff */
[----:B------:R-:W-:-:S13]  /*7240*/  ISETP.GE.U32.AND P1, PT, R4, UR7, PT ;  /* 0x0000000704007c0c */ /* 0x000fda000bf26070 */
[----:B------:R-:W-:Y:S01]  /*7250*/  @P1 VIADD R0, R0, 0x1 ;  /* 0x0000000100001836 */ /* 0x000fe20000000000 */
[----:B------:R-:W-:-:S04]  /*7260*/  @!P0 LOP3.LUT R0, RZ, UR7, RZ, 0x33, !PT ;  /* 0x00000007ff008c12 */ /* 0x000fc8000f8e33ff */
[C---:B------:R-:W-:Y:S01]  /*7270*/  IADD3 R4, PT, PT, -R0.reuse, RZ, RZ ;  /* 0x000000ff00047210 */ /* 0x040fe20007ffe1ff */
[----:B----4-:R-:W-:Y:S01]  /*7280*/  IMAD R0, R0, UR5, R6 ;  /* 0x0000000500007c24 */ /* 0x010fe2000f8e0206 */
[----:B------:R-:W-:-:S03]  /*7290*/  MOV R6, 0xff800000 ;  /* 0xff80000000067802 */ /* 0x000fc60000000f00 */
[----:B------:R-:W-:-:S04]  /*72a0*/  IMAD R4, R4, UR7, R85 ;  /* 0x0000000704047c24 */ /* 0x000fc8000f8e0255 */
[----:B------:R-:W-:-:S04]  /*72b0*/  IMAD R0, R4, UR4, R0 ;  /* 0x0000000404007c24 */ /* 0x000fc8000f8e0200 */
[----:B--2---:R-:W-:-:S05]  /*72c0*/  IMAD.WIDE.U32 R4, R0, 0x4, R8 ;  /* 0x0000000400047825 */ /* 0x004fca00078e0008 */
[----:B------:R1:W-:Y:S02]  /*72d0*/  STG.E desc[UR48][R4.64], R6 ;  /* 0x0000000604007986 */ /* 0x0003e4000c101930 */
.L_x_152:
[----:B------:R-:W-:Y:S05]  /*72e0*/  BSYNC.RECONVERGENT B0 ;  /* 0x0000000000007941 */ /* 0x000fea0003800200 */
.L_x_151:
[----:B------:R-:W-:-:S09]  /*72f0*/  UISETP.NE.AND UP0, UPT, UR38, URZ, UPT ;  /* 0x000000ff2600728c */ /* 0x000fd2000bf05270 */
[----:B------:R-:W-:Y:S05]  /*7300*/  BRA.U UP0, `(.L_x_153) ;  /* 0x0000000100047547 */ /* 0x000fea000b800000 */
[----:B------:R-:W-:Y:S05]  /*7310*/  BPT.TRAP 0x1 ;  /* 0x000000040000795c */ /* 0x000fea0000300000 */
.L_x_153:
[C---:B------:R-:W-:Y:S01]  /*7320*/  IADD3 R0, P1, PT, R2.reuse, 0x4000, RZ ;  /* 0x0000400002007810 */ /* 0x040fe20007f3e0ff */
[----:B------:R3:W-:Y:S01]  /*7330*/  SYNCS.ARRIVE.TRANS64.A1T0 RZ, [R82+URZ+0x140b0], RZ ;  /* 0x0140b0ff52ff79a7 */ /* 0x0007e200081000ff */
[C---:B-12---:R-:W-:Y:S01]  /*7340*/  IADD3 R4, P0, PT, R2.reuse, 0x4200, RZ ;  /* 0x0000420002047810 */ /* 0x046fe20007f1e0ff */
[----:B------:R-:W-:Y:S01]  /*7350*/  UISETP.NE.AND UP0, UPT, UR38, URZ, UPT ;  /* 0x000000ff2600728c */ /* 0x000fe2000bf05270 */
[C---:B------:R-:W-:Y:S01]  /*7360*/  IADD3 R6, P5, PT, R2.reuse, 0x4400, RZ ;  /* 0x0000440002067810 */ /* 0x040fe20007fbe0ff */
[--C-:B------:R-:W-:Y:S01]  /*7370*/  IMAD.X R65, RZ, RZ, R3.reuse, P1 ;  /* 0x000000ffff417224 */ /* 0x100fe200008e0603 */
        /* <DEDUP_REMOVED lines=10> */
[----:B------:R-:W-:Y:S01]  /*7420*/  IADD3 R18, P5, PT, R2, 0x5000, RZ ;  /* 0x0000500002127810 */ /* 0x000fe20007fbe0ff */
[----:B------:R-:W-:Y:S01]  /*7430*/  IMAD.X R53, RZ, RZ, R3, P1 ;  /* 0x000000ffff357224 */ /* 0x000fe200008e0603 */
[----:B------:R-:W-:Y:S01]  /*7440*/  SHF.R.U64 R34, R0, 0x3, R65 ;  /* 0x0000000300227819 */ /* 0x000fe20000001241 */
[--C-:B------:R-:W-:Y:S01]  /*7450*/  IMAD.X R51, RZ, RZ, R3.reuse, P0 ;  /* 0x000000ffff337224 */ /* 0x100fe200000e0603 */
[----:B------:R-:W-:Y:S01]  /*7460*/  IADD3 R20, P4, PT, R2, 0x5200, RZ ;  /* 0x0000520002147810 */ /* 0x000fe20007f9e0ff */
[----:B------:R-:W-:Y:S01]  /*7470*/  IMAD.X R49, RZ, RZ, R3, P5 ;  /* 0x000000ffff317224 */ /* 0x000fe200028e0603 */
[----:B------:R-:W-:-:S02]  /*7480*/  SHF.R.U64 R36, R4, 0x3, R63 ;  /* 0x0000000304247819 */ /* 0x000fc4000000123f */
[----:B------:R-:W-:Y:S01]  /*7490*/  IADD3 R22, P3, PT, R2, 0x5400, RZ ;  /* 0x0000540002167810 */ /* 0x000fe20007f7e0ff */
[----:B------:R-:W-:Y:S01]  /*74a0*/  IMAD.X R47, RZ, RZ, R3, P4 ;  /* 0x000000ffff2f7224 */ /* 0x000fe200020e0603 */
[----:B------:R-:W-:Y:S02]  /*74b0*/  SHF.R.U64 R38, R6, 0x3, R61 ;  /* 0x0000000306267819 */ /* 0x000fe4000000123d */
[----:B------:R-:W-:Y:S01]  /*74c0*/  IADD3 R24, P2, PT, R2, 0x5600, RZ ;  /* 0x0000560002187810 */ /* 0x000fe20007f5e0ff */
[----:B------:R-:W-:Y:S01]  /*74d0*/  IMAD.X R45, RZ, RZ, R3, P3 ;  /* 0x000000ffff2d7224 */ /* 0x000fe200018e0603 */
[----:B------:R-:W-:Y:S02]  /*74e0*/  SHF.R.U64 R40, R8, 0x3, R59 ;  /* 0x0000000308287819 */ /* 0x000fe4000000123b */
[----:B------:R-:W-:Y:S01]  /*74f0*/  LOP3.LUT R64, R0, 0x70, R34, 0x78, !PT ;  /* 0x0000007000407812 */ /* 0x000fe200078e7822 */
[----:B------:R-:W-:Y:S01]  /*7500*/  IMAD.X R43, RZ, RZ, R3, P2 ;  /* 0x000000ffff2b7224 */ /* 0x000fe200010e0603 */
[----:B------:R-:W-:-:S02]  /*7510*/  IADD3 R26, P1, PT, R2, 0x5800, RZ ;  /* 0x00005800021a7810 */ /* 0x000fc40007f3e0ff */
[----:B------:R-:W-:Y:S01]  /*7520*/  LOP3.LUT R62, R4, 0x70, R36, 0x78, !PT ;  /* 0x00000070043e7812 */ /* 0x000fe200078e7824 */
[----:B------:R3:W-:Y:S01]  /*7530*/  ST.E desc[UR48][R64.64], RZ ;  /* 0x000000ff40007985 */ /* 0x0007e2000c101930 */
[----:B------:R-:W-:Y:S01]  /*7540*/  SHF.R.U64 R0, R10, 0x3, R57 ;  /* 0x000000030a007819 */ /* 0x000fe20000001239 */
[----:B------:R-:W-:Y:S01]  /*7550*/  IMAD.X R41, RZ, RZ, R3, P1 ;  /* 0x000000ffff297224 */ /* 0x000fe200008e0603 */
[----:B------:R-:W-:Y:S01]  /*7560*/  IADD3 R28, P0, PT, R2, 0x5a00, RZ ;  /* 0x00005a00021c7810 */ /* 0x000fe20007f1e0ff */
[----:B------:R3:W-:Y:S01]  /*7570*/  ST.E desc[UR48][R62.64], RZ ;  /* 0x000000ff3e007985 */ /* 0x0007e2000c101930 */
        /* <DEDUP_REMOVED lines=78> */
[C---:B------:R-:W-:Y:S01]  /*7a60*/  IADD3 R79, P2, PT, R2.reuse, 0x7a00, RZ ;  /* 0x00007a00024f7810 */ /* 0x040fe20007f5e0ff */
[----:B------:R3:W-:Y:S01]  /*7a70*/  ST.E desc[UR48][R30.64], RZ ;  /* 0x000000ff1e007985 */ /* 0x0007e2000c101930 */
[----:B------:R-:W-:Y:S02]  /*7a80*/  SHF.R.U64 R4, R71, 0x3, R23 ;  /* 0x0000000347047819 */ /* 0x000fe40000001217 */
[----:B------:R-:W-:Y:S01]  /*7a90*/  IADD3 R80, P1, PT, R2, 0x7c00, RZ ;  /* 0x00007c0002507810 */ /* 0x000fe20007f3e0ff */
[----:B------:R-:W-:Y:S01]  /*7aa0*/  IMAD.X R7, RZ, RZ, R3, P2 ;  /* 0x000000ffff077224 */ /* 0x000fe200010e0603 */
[----:B------:R-:W-:-:S02]  /*7ab0*/  LOP3.LUT R28, R68, 0x70, R6, 0x78, !PT ;  /* 0x00000070441c7812 */ /* 0x000fc400078e7806 */
[----:B------:R-:W-:Y:S01]  /*7ac0*/  IADD3 R2, P0, PT, R2, 0x7e00, RZ ;  /* 0x00007e0002027810 */ /* 0x000fe20007f1e0ff */
[----:B------:R-:W-:Y:S01]  /*7ad0*/  IMAD.X R5, RZ, RZ, R3, P1 ;  /* 0x000000ffff057224 */ /* 0x000fe200008e0603 */
[----:B------:R-:W-:Y:S01]  /*7ae0*/  LOP3.LUT R26, R69, 0x70, R8, 0x78, !PT ;  /* 0x00000070451a7812 */ /* 0x000fe200078e7808 */
[----:B------:R3:W-:Y:S01]  /*7af0*/  ST.E desc[UR48][R28.64], RZ ;  /* 0x000000ff1c007985 */ /* 0x0007e2000c101930 */
[----:B------:R-:W-:Y:S01]  /*7b00*/  SHF.R.U64 R6, R72, 0x3, R21 ;  /* 0x0000000348067819 */ /* 0x000fe20000001215 */
[----:B------:R-:W-:Y:S01]  /*7b10*/  IMAD.X R3, RZ, RZ, R3, P0 ;  /* 0x000000ffff037224 */ /* 0x000fe200000e0603 */
[----:B------:R-:W-:Y:S01]  /*7b20*/  SHF.R.U64 R8, R73, 0x3, R19 ;  /* 0x0000000349087819 */ /* 0x000fe20000001213 */
[----:B------:R3:W-:Y:S01]  /*7b30*/  ST.E desc[UR48][R26.64], RZ ;  /* 0x000000ff1a007985 */ /* 0x0007e2000c101930 */
[----:B------:R-:W-:Y:S02]  /*7b40*/  LOP3.LUT R24, R70, 0x70, R0, 0x78, !PT ;  /* 0x0000007046187812 */ /* 0x000fe400078e7800 */
[----:B------:R-:W-:-:S02]  /*7b50*/  LOP3.LUT R22, R71, 0x70, R4, 0x78, !PT ;  /* 0x0000007047167812 */ /* 0x000fc400078e7804 */
[----:B------:R-:W-:Y:S01]  /*7b60*/  SHF.R.U64 R0, R74, 0x3, R17 ;  /* 0x000000034a007819 */ /* 0x000fe20000001211 */
[----:B------:R3:W-:Y:S01]  /*7b70*/  ST.E desc[UR48][R24.64], RZ ;  /* 0x000000ff18007985 */ /* 0x0007e2000c101930 */
[----:B------:R-:W-:Y:S02]  /*7b80*/  SHF.R.U64 R4, R75, 0x3, R15 ;  /* 0x000000034b047819 */ /* 0x000fe4000000120f */
[----:B------:R-:W-:Y:S01]  /*7b90*/  LOP3.LUT R20, R72, 0x70, R6, 0x78, !PT ;  /* 0x0000007048147812 */ /* 0x000fe200078e7806 */
[----:B------:R3:W-:Y:S01]  /*7ba0*/  ST.E desc[UR48][R22.64], RZ ;  /* 0x000000ff16007985 */ /* 0x0007e2000c101930 */
[----:B------:R-:W-:Y:S02]  /*7bb0*/  LOP3.LUT R18, R73, 0x70, R8, 0x78, !PT ;  /* 0x0000007049127812 */ /* 0x000fe400078e7808 */
[----:B------:R-:W-:Y:S01]  /*7bc0*/  SHF.R.U64 R6, R76, 0x3, R13 ;  /* 0x000000034c067819 */ /* 0x000fe2000000120d */
[----:B------:R3:W-:Y:S01]  /*7bd0*/  ST.E desc[UR48][R20.64], RZ ;  /* 0x000000ff14007985 */ /* 0x0007e2000c101930 */
[----:B------:R-:W-:-:S02]  /*7be0*/  SHF.R.U64 R8, R77, 0x3, R11 ;  /* 0x000000034d087819 */ /* 0x000fc4000000120b */
[----:B------:R-:W-:Y:S01]  /*7bf0*/  LOP3.LUT R16, R74, 0x70, R0, 0x78, !PT ;  /* 0x000000704a107812 */ /* 0x000fe200078e7800 */
[----:B------:R3:W-:Y:S01]  /*7c00*/  ST.E desc[UR48][R18.64], RZ ;  /* 0x000000ff12007985 */ /* 0x0007e2000c101930 */
[----:B------:R-:W-:Y:S02]  /*7c10*/  LOP3.LUT R14, R75, 0x70, R4, 0x78, !PT ;  /* 0x000000704b0e7812 */ /* 0x000fe400078e7804 */
[----:B------:R-:W-:Y:S01]  /*7c20*/  SHF.R.U64 R0, R78, 0x3, R9 ;  /* 0x000000034e007819 */ /* 0x000fe20000001209 */
[----:B------:R3:W-:Y:S01]  /*7c30*/  ST.E desc[UR48][R16.64], RZ ;  /* 0x000000ff10007985 */ /* 0x0007e2000c101930 */
[----:B------:R-:W-:Y:S02]  /*7c40*/  SHF.R.U64 R4, R79, 0x3, R7 ;  /* 0x000000034f047819 */ /* 0x000fe40000001207 */
[----:B------:R-:W-:Y:S01]  /*7c50*/  LOP3.LUT R12, R76, 0x70, R6, 0x78, !PT ;  /* 0x000000704c0c7812 */ /* 0x000fe200078e7806 */
[----:B------:R3:W-:Y:S01]  /*7c60*/  ST.E desc[UR48][R14.64], RZ ;  /* 0x000000ff0e007985 */ /* 0x0007e2000c101930 */
[----:B------:R-:W-:-:S02]  /*7c70*/  SHF.R.U64 R66, R80, 0x3, R5 ;  /* 0x0000000350427819 */ /* 0x000fc40000001205 */
[----:B------:R-:W-:Y:S01]  /*7c80*/  LOP3.LUT R10, R77, 0x70, R8, 0x78, !PT ;  /* 0x000000704d0a7812 */ /* 0x000fe200078e7808 */
[----:B------:R3:W-:Y:S01]  /*7c90*/  ST.E desc[UR48][R12.64], RZ ;  /* 0x000000ff0c007985 */ /* 0x0007e2000c101930 */
[----:B------:R-:W-:Y:S02]  /*7ca0*/  SHF.R.U64 R67, R2, 0x3, R3 ;  /* 0x0000000302437819 */ /* 0x000fe40000001203 */
[----:B------:R-:W-:Y:S01]  /*7cb0*/  LOP3.LUT R8, R78, 0x70, R0, 0x78, !PT ;  /* 0x000000704e087812 */ /* 0x000fe200078e7800 */
[----:B------:R3:W-:Y:S01]  /*7cc0*/  ST.E desc[UR48][R10.64], RZ ;  /* 0x000000ff0a007985 */ /* 0x0007e2000c101930 */
[----:B------:R-:W-:Y:S02]  /*7cd0*/  LOP3.LUT R6, R79, 0x70, R4, 0x78, !PT ;  /* 0x000000704f067812 */ /* 0x000fe400078e7804 */
[----:B------:R-:W-:Y:S01]  /*7ce0*/  LOP3.LUT R4, R80, 0x70, R66, 0x78, !PT ;  /* 0x0000007050047812 */ /* 0x000fe200078e7842 */
[----:B------:R3:W-:Y:S01]  /*7cf0*/  ST.E desc[UR48][R8.64], RZ ;  /* 0x000000ff08007985 */ /* 0x0007e2000c101930 */
[----:B------:R-:W-:-:S03]  /*7d00*/  LOP3.LUT R2, R2, 0x70, R67, 0x78, !PT ;  /* 0x0000007002027812 */ /* 0x000fc600078e7843 */
[----:B------:R3:W-:Y:S04]  /*7d10*/  ST.E desc[UR48][R6.64], RZ ;  /* 0x000000ff06007985 */ /* 0x0007e8000c101930 */
[----:B------:R3:W-:Y:S04]  /*7d20*/  ST.E desc[UR48][R4.64], RZ ;  /* 0x000000ff04007985 */ /* 0x0007e8000c101930 */
[----:B------:R3:W-:Y:S01]  /*7d30*/  ST.E desc[UR48][R2.64], RZ ;  /* 0x000000ff02007985 */ /* 0x0007e2000c101930 */
[----:B------:R-:W-:Y:S01]  /*7d40*/  @!PT LDS RZ, [RZ] ;  /* 0x00000000fffff984 */ /* 0x000fe20000000800 */
[----:B------:R-:W-:Y:S01]  /*7d50*/  @!PT LDS RZ, [RZ] ;  /* 0x00000000fffff984 */ /* 0x000fe20000000800 */
[----:B------:R-:W-:Y:S01]  /*7d60*/  @!PT LDS RZ, [RZ] ;  /* 0x00000000fffff984 */ /* 0x000fe20000000800 */
[----:B------:R-:W-:Y:S01]  /*7d70*/  @!PT LDS RZ, [RZ] ;  /* 0x00000000fffff984 */ /* 0x000fe20000000800 */
[----:B------:R1:W-:Y:S06]  /*7d80*/  MEMBAR.ALL.CTA ;  /* 0x0000000000007992 */ /* 0x0003ec0000008000 */
[----:B-1----:R-:W1:Y:S01]  /*7d90*/  FENCE.VIEW.ASYNC.S ;  /* 0x00000000000073c6 */ /* 0x002e620000000000 */
[----:B------:R-:W-:Y:S05]  /*7da0*/  BRA.U UP0, `(.L_x_154) ;  /* 0x0000000100047547 */ /* 0x000fea000b800000 */
[----:B------:R-:W-:Y:S05]  /*7db0*/  BPT.TRAP 0x1 ;  /* 0x000000040000795c */ /* 0x000fea0000300000 */
.L_x_154:
[----:B------:R-:W-:-:S05]  /*7dc0*/  HFMA2 R0, -RZ, RZ, 0, 5.9604644775390625e-08 ;  /* 0x00000001ff007431 */ /* 0x000fca00000001ff */
[----:B------:R-:W-:-:S04]  /*7dd0*/  SHF.L.U32 R0, R0, 0x1f, RZ ;  /* 0x0000001f00007819 */ /* 0x000fc800000006ff */
[----:B-1----:R-:W1:Y:S02]  /*7de0*/  SYNCS.PHASECHK.TRANS64.TRYWAIT P0, [R82+URZ+0x140c8], R0 ;  /* 0x0140c800520075a7 */ /* 0x002e6400080011ff */
[----:B-1----:R-:W-:Y:S05]  /*7df0*/  @!P0 BRA `(.L_x_155) ;  /* 0x000000c800bc8947 */ /* 0x002fea0003800000 */
.L_x_380:
[----:B------:R-:W-:Y:S05]  /*7e00*/  @!P6 BRA `(.L_x_156) ;  /* 0x000000000090e947 */ /* 0x000fea0003800000 */
[----:B------:R-:W2:Y:S01]  /*7e10*/  LDCU UR4, c[0x0][0x380] ;  /* 0x00007000ff0477ac */ /* 0x000ea20008000800 */
[----:B---3--:R-:W-:Y:S01]  /*7e20*/  IADD3 R4, PT, PT, R84, 0x80, R81 ;  /* 0x0000008054047810 */ /* 0x008fe20007ffe051 */
[----:B------:R-:W-:Y:S03]  /*7e30*/  BSSY.RECONVERGENT B0, `(.L_x_156) ;  /* 0x0000021000007945 */ /* 0x000fe60003800200 */
[----:B--2---:R-:W-:-:S13]  /*7e40*/  ISETP.GE.AND P0, PT, R4, UR4, PT ;  /* 0x0000000404007c0c */ /* 0x004fda000bf06270 */
[----:B------:R-:W-:Y:S05]  /*7e50*/  @P0 BRA `(.L_x_157) ;  /* 0x0000000000780947 */ /* 0x000fea0003800000 */
[----:B------:R-:W2:Y:S01]  /*7e60*/  LDCU UR7, c[0x0][0x38c] ;  /* 0x00007180ff0777ac */ /* 0x000ea20008000800 */
[----:B------:R-:W3:Y:S01]  /*7e70*/  LDC.64 R6, c[0x0][0x880] ;  /* 0x00022000ff067b82 */ /* 0x000ee20000000a00 */
[----:B------:R-:W4:Y:S01]  /*7e80*/  LDCU UR6, c[0x0][0x890] ;  /* 0x00011200ff0677ac */ /* 0x000f220008000800 */
[----:B------:R-:W5:Y:S01]  /*7e90*/  LDCU.64 UR4, c[0x0][0x888] ;  /* 0x00011100ff0477ac */ /* 0x000f620008000a00 */
[----:B--2---:R-:W2:Y:S01]  /*7ea0*/  I2F.U32.RP R2, UR7 ;  /* 0x0000000700027d06 */ /* 0x004ea20008209000 */
[----:B------:R-:W-:Y:S01]  /*7eb0*/  ISETP.NE.U32.AND P0, PT, RZ, UR7, PT ;  /* 0x00000007ff007c0c */ /* 0x000fe2000bf05070 */
[----:B----4-:R-:W-:-:S06]  /*7ec0*/  IMAD R4, R83, UR6, R4 ;  /* 0x0000000653047c24 */ /* 0x010fcc000f8e0204 */
[----:B--2---:R-:W2:Y:S02]  /*7ed0*/  MUFU.RCP R2, R2 ;  /* 0x0000000200027308 */ /* 0x004ea40000001000 */
[----:B--2---:R-:W-:-:S06]  /*7ee0*/  IADD3 R2, PT, PT, R2, 0xffffffe, RZ ;  /* 0x0ffffffe02027810 */ /* 0x004fcc0007ffe0ff */
[----:B------:R-:W1:Y:S02]  /*7ef0*/  F2I.FTZ.U32.TRUNC.NTZ R3, R2 ;  /* 0x0000000200037305 */ /* 0x000e64000021f000 */
[----:B-1----:R-:W-:Y:S02]  /*7f00*/  IADD3 R0, PT, PT, RZ, -R3, RZ ;  /* 0x80000003ff007210 */ /* 0x002fe40007ffe0ff */
[----:B------:R-:W-:-:S03]  /*7f10*/  MOV R2, RZ ;  /* 0x000000ff00027202 */ /* 0x000fc60000000f00 */
        /* <DEDUP_REMOVED lines=12> */
[----:B-----5:R-:W-:Y:S01]  /*7fe0*/  IMAD R0, R0, UR5, R4 ;  /* 0x0000000500007c24 */ /* 0x020fe2000f8e0204 */
[----:B------:R-:W-:-:S03]  /*7ff0*/  MOV R4, 0xff800000 ;  /* 0xff80000000047802 */ /* 0x000fc60000000f00 */
[----:B------:R-:W-:-:S04]  /*8000*/  IMAD R2, R2, UR7, R85 ;  /* 0x0000000702027c24 */ /* 0x000fc8000f8e0255 */
[----:B------:R-:W-:-:S04]  /*8010*/  IMAD R0, R2, UR4, R0 ;  /* 0x0000000402007c24 */ /* 0x000fc8000f8e0200 */
[----:B---3--:R-:W-:-:S05]  /*8020*/  IMAD.WIDE.U32 R2, R0, 0x4, R6 ;  /* 0x0000000400027825 */ /* 0x008fca00078e0006 */
[----:B------:R2:W-:Y:S02]  /*8030*/  STG.E desc[UR48][R2.64], R4 ;  /* 0x0000000402007986 */ /* 0x0005e4000c101930 */
.L_x_157:
[----:B------:R-:W-:Y:S05]  /*8040*/  BSYNC.RECONVERGENT B0 ;  /* 0x0000000000007941 */ /* 0x000fea0003800200 */
.L_x_156:
[----:B------:R-:W-:Y:S01]  /*8050*/  @!PT LDS RZ, [RZ] ;  /* 0x00000000fffff984 */ /* 0x000fe20000000800 */
[----:B------:R-:W-:Y:S01]  /*8060*/  @!PT LDS RZ, [RZ] ;  /* 0x00000000fffff984 */ /* 0x000fe20000000800 */
[----:B------:R-:W-:Y:S01]  /*8070*/  @!PT LDS RZ, [RZ] ;  /* 0x00000000fffff984 */ /* 0x000fe20000000800 */
[----:B------:R-:W-:Y:S01]  /*8080*/  @!PT LDS RZ, [RZ] ;  /* 0x00000000fffff984 */ /* 0x000fe20000000800 */
[----:B------:R4:W-:Y:S06]  /*8090*/  MEMBAR.ALL.CTA ;  /* 0x0000000000007992 */ /* 0x0009ec0000008000 */
[----:B----4-:R-:W4:Y:S01]  /*80a0*/  FENCE.VIEW.ASYNC.S ;  /* 0x00000000000073c6 */ /* 0x010f220000000000 */
[----:B------:R-:W-:-:S09]  /*80b0*/  UISETP.NE.AND UP0, UPT, UR38, URZ, UPT ;  /* 0x000000ff2600728c */ /* 0x000fd2000bf05270 */
[----:B------:R-:W-:Y:S05]  /*80c0*/  BRA.U UP0, `(.L_x_158) ;  /* 0x0000000100047547 */ /* 0x000fea000b800000 */
[----:B------:R-:W-:Y:S05]  /*80d0*/  BPT.TRAP 0x1 ;  /* 0x000000040000795c */ /* 0x000fea0000300000 */
.L_x_158:
[----:B----4-:R-:W-:Y:S01]  /*80e0*/  SYNCS.ARRIVE.TRANS64.A1T0 RZ, [R82+URZ+0x140b8], RZ ;  /* 0x0140b8ff52ff79a7 */ /* 0x010fe200081000ff */
[----:B------:R-:W-:Y:S05]  /*80f0*/  EXIT ;  /* 0x000000000000794d */ /* 0x000fea0003800000 */
.L_x_87:
[----:B------:R-:W-:Y:S01]  /*8100*/  UISETP.NE.AND UP0, UPT, UR37, URZ, UPT ;  /* 0x000000ff2500728c */ /* 0x000fe2000bf05270 */
[C---:B------:R-:W-:Y:S01]  /*8110*/  IMAD.U32 R23, R24.reuse, 0x10000, RZ ;  /* 0x0001000018177824 */ /* 0x040fe200078e00ff */
[C---:B------:R-:W-:Y:S02]  /*8120*/  LOP3.LUT R65, R24.reuse, 0x1f, RZ, 0xc0, !PT ;  /* 0x0000001f18417812 */ /* 0x040fe400078ec0ff */
[----:B------:R-:W-:Y:S02]  /*8130*/  LOP3.LUT R64, R24, 0x7f, RZ, 0xc0, !PT ;  /* 0x0000007f18407812 */ /* 0x000fe400078ec0ff */
[----:B------:R-:W-:-:S04]  /*8140*/  LOP3.LUT R23, R23, 0x600000, RZ, 0xc0, !PT ;  /* 0x0060000017177812 */ /* 0x000fc800078ec0ff */
[----:B------:R-:W-:Y:S01]  /*8150*/  LOP3.LUT R62, R23, 0x80, RZ, 0xfc, !PT ;  /* 0x00000080173e7812 */ /* 0x000fe200078efcff */
[----:B------:R-:W-:Y:S05]  /*8160*/  BRA.U !UP0, `(.L_x_159) ;  /* 0x0000000108047547 */ /* 0x000fea000b800000 */
[----:B------:R-:W-:Y:S05]  /*8170*/  BPT.TRAP 0x1 ;  /* 0x000000040000795c */ /* 0x000fea0000300000 */
.L_x_159:
[----:B------:R-:W1:Y:S01]  /*8180*/  S2UR UR40, SR_CgaCtaId ;  /* 0x00000000002879c3 */ /* 0x000e620000008800 */
[----:B------:R-:W-:Y:S01]  /*8190*/  UMOV UR39, 0x400 ;  /* 0x0000040000277882 */ /* 0x000fe20000000000 */
[----:B------:R-:W-:Y:S01]  /*81a0*/  SHF.L.U32 R0, RZ, 0x1f, RZ ;  /* 0x0000001fff007819 */ /* 0x000fe200000006ff */
[----:B-1----:R-:W-:-:S09]  /*81b0*/  ULEA UR39, UR40, UR39, 0x18 ;  /* 0x0000002728277291 */ /* 0x002fd2000f8ec0ff */
[----:B------:R-:W1:Y:S02]  /*81c0*/  SYNCS.PHASECHK.TRANS64.TRYWAIT P0, [UR39+0x14070], R0 ;  /* 0x01407000ff0075a7 */ /* 0x000e640008001127 */
[----:B-1----:R-:W-:Y:S05]  /*81d0*/  @!P0 BRA `(.L_x_160) ;  /* 0x000000c400d88947 */ /* 0x002fea0003800000 */
.L_x_381:
[----:B------:R-:W-:-:S09]  /*81e0*/  UISETP.NE.AND UP0, UPT, UR37, URZ, UPT ;  /* 0x000000ff2500728c */ /* 0x000fd2000bf05270 */
[----:B------:R-:W-:Y:S05]  /*81f0*/  BRA.U !UP0, `(.L_x_161) ;  /* 0x0000000108047547 */ /* 0x000fea000b800000 */
[----:B------:R-:W-:Y:S05]  /*8200*/  BPT.TRAP 0x1 ;  /* 0x000000040000795c */ /* 0x000fea0000300000 */
.L_x_161:
[----:B------:R-:W-:Y:S02]  /*8210*/  UIADD3 UR46, UPT, UPT, UR39, 0x14078, URZ ;  /* 0x00014078272e7890 */ /* 0x000fe4000fffe0ff */
[----:B------:R-:W-:Y:S02]  /*8220*/  UISETP.NE.AND UP0, UPT, UR36, URZ, UPT ;  /* 0x000000ff2400728c */ /* 0x000fe4000bf05270 */
[----:B------:R-:W-:-:S09]  /*8230*/  UPRMT UR4, UR40, 0x654, UR46 ;  /* 0x0000065428047896 */ /* 0x000fd2000800002e */
[----:B------:R-:W-:Y:S01]  /*8240*/  SYNCS.ARRIVE.TRANS64.RED.A1T0 RZ, [UR4], RZ ;  /* 0x000000ffffff79a7 */ /* 0x000fe20008100404 */
[----:B------:R-:W-:Y:S05]  /*8250*/  BRA.U !UP0, `(.L_x_162) ;  /* 0x0000000108047547 */ /* 0x000fea000b800000 */
[----:B------:R-:W-:Y:S05]  /*8260*/  BPT.TRAP 0x1 ;  /* 0x000000040000795c */ /* 0x000fea0000300000 */
.L_x_162:
[----:B------:R-:W2:Y:S01]  /*8270*/  SYNCS.PHASECHK.TRANS64.TRYWAIT P0, [UR39+0x14080], R0 ;  /* 0x01408000ff0075a7 */ /* 0x000ea20008001127 */
[----:B------:R-:W-:Y:S01]  /*8280*/  UMOV UR45, URZ ;  /* 0x000000ff002d7c82 */ /* 0x000fe20008000000 */
[----:B--2---:R-:W-:Y:S05]  /*8290*/  @!P0 BRA `(.L_x_163) ;  /* 0x000000c400c08947 */ /* 0x004fea0003800000 */
.L_x_382:
[----:B------:R-:W-:Y:S01]  /*82a0*/  UISETP.GE.AND UP0, UPT, UR5, 0x81, UPT ;  /* 0x000000810500788c */ /* 0x000fe2000bf06270 */
[----:B------:R-:W-:Y:S01]  /*82b0*/  UMOV UR44, 0x1 ;  /* 0x00000001002c7882 */ /* 0x000fe20000000000 */
[----:B------:R-:W-:-:S07]  /*82c0*/  UMOV UR43, 0x1 ;  /* 0x00000001002b7882 */ /* 0x000fce0000000000 */
[----:B------:R-:W-:Y:S05]  /*82d0*/  BRA.U !UP0, `(.L_x_164) ;  /* 0x00000021089c7547 */ /* 0x000fea000b800000 */
[----:B------:R-:W-:Y:S01]  /*82e0*/  UIADD3 UR5, UPT, UPT, UR5, 0x7f, URZ ;  /* 0x0000007f05057890 */ /* 0x000fe2000fffe0ff */
[----:B------:R-:W-:Y:S01]  /*82f0*/  VIADD R60, R23, 0x100 ;  /* 0x00000100173c7836 */ /* 0x000fe20000000000 */
[----:B------:R-:W-:Y:S01]  /*8300*/  LOP3.LUT R17, R63, 0x3, RZ, 0xc0, !PT ;  /* 0x000000033f117812 */ /* 0x000fe200078ec0ff */
[C---:B------:R-:W-:Y:S01]  /*8310*/  VIADD R59, R23.reuse, 0x180 ;  /* 0x00000180173b7836 */ /* 0x040fe20000000000 */
[----:B------:R-:W-:Y:S01]  /*8320*/  USHF.R.S32.HI UR4, URZ, 0x1f, UR5 ;  /* 0x0000001fff047899 */ /* 0x000fe20008011405 */
[C---:B------:R-:W-:Y:S01]  /*8330*/  VIADD R58, R23.reuse, 0x110 ;  /* 0x00000110173a7836 */ /* 0x040fe20000000000 */
[----:B------:R-:W-:Y:S01]  /*8340*/  SHF.R.U32.HI R61, RZ, 0x15, R62 ;  /* 0x00000015ff3d7819 */ /* 0x000fe2000001163e */
[C---:B------:R-:W-:Y:S01]  /*8350*/  VIADD R57, R23.reuse, 0x120 ;  /* 0x0000012017397836 */ /* 0x040fe20000000000 */
[----:B------:R-:W-:Y:S01]  /*8360*/  ULEA.HI UR4, UR4, UR5, URZ, 0x7 ;  /* 0x0000000504047291 */ /* 0x000fe2000f8f38ff */
[C---:B------:R-:W-:Y:S01]  /*8370*/  VIADD R56, R23.reuse, 0x130 ;  /* 0x0000013017387836 */ /* 0x040fe20000000000 */
[----:B------:R-:W-:Y:S01]  /*8380*/  SHF.R.U32.HI R60, RZ, 0x15, R60 ;  /* 0x00000015ff3c7819 */ /* 0x000fe2000001163c */
[C---:B------:R-:W-:Y:S01]  /*8390*/  VIADD R22, R23.reuse, 0x190 ;  /* 0x0000019017167836 */ /* 0x040fe20000000000 */
[----:B------:R-:W-:Y:S01]  /*83a0*/  SHF.R.U32.HI R59, RZ, 0x15, R59 ;  /* 0x00000015ff3b7819 */ /* 0x000fe2000001163b */
[C---:B------:R-:W-:Y:S01]  /*83b0*/  VIADD R19, R23.reuse, 0x1a0 ;  /* 0x000001a017137836 */ /* 0x040fe20000000000 */
[----:B------:R-:W-:Y:S01]  /*83c0*/  SHF.R.U32.HI R58, RZ, 0x15, R58 ;  /* 0x00000015ff3a7819 */ /* 0x000fe2000001163a */
[----:B------:R-:W-:Y:S01]  /*83d0*/  VIADD R18, R23, 0x1b0 ;  /* 0x000001b017127836 */ /* 0x000fe20000000000 */
[----:B------:R-:W-:Y:S01]  /*83e0*/  SHF.R.U32.HI R57, RZ, 0x15, R57 ;  /* 0x00000015ff397819 */ /* 0x000fe20000011639 */
[----:B------:R-:W-:Y:S01]  /*83f0*/  UMOV UR45, URZ ;  /* 0x000000ff002d7c82 */ /* 0x000fe20008000000 */
[----:B------:R-:W-:Y:S01]  /*8400*/  SHF.R.U32.HI R56, RZ, 0x15, R56 ;  /* 0x00000015ff387819 */ /* 0x000fe20000011638 */
[----:B------:R-:W-:Y:S01]  /*8410*/  USHF.R.S32.HI UR42, URZ, 0x7, UR4 ;  /* 0x00000007ff2a7899 */ /* 0x000fe20008011404 */
[----:B------:R-:W-:Y:S01]  /*8420*/  SHF.R.U32.HI R22, RZ, 0x15, R22 ;  /* 0x00000015ff167819 */ /* 0x000fe20000011616 */
[----:B------:R-:W-:Y:S01]  /*8430*/  UMOV UR43, 0x1 ;  /* 0x00000001002b7882 */ /* 0x000fe20000000000 */
[----:B------:R-:W-:Y:S01]  /*8440*/  SHF.R.U32.HI R19, RZ, 0x15, R19 ;  /* 0x00000015ff137819 */ /* 0x000fe20000011613 */
[----:B------:R-:W-:Y:S01]  /*8450*/  UMOV UR41, URZ ;  /* 0x000000ff00297c82 */ /* 0x000fe20008000000 */
[----:B------:R-:W-:-:S07]  /*8460*/  SHF.R.U32.HI R18, RZ, 0x15, R18 ;  /* 0x00000015ff127819 */ /* 0x000fce0000011612 */
.L_x_196:
[----:B------:R-:W-:Y:S01]  /*8470*/  UISETP.NE.AND UP0, UPT, UR37, URZ, UPT ;  /* 0x000000ff2500728c */ /* 0x000fe2000bf05270 */
[----:B------:R-:W-:Y:S01]  /*8480*/  UMOV UR4, UR42 ;  /* 0x0000002a00047c82 */ /* 0x000fe20008000000 */
[----:B------:R-:W-:Y:S02]  /*8490*/  UIADD3 UR42, UPT, UPT, UR42, -0x1, URZ ;  /* 0xffffffff2a2a7890 */ /* 0x000fe4000fffe0ff */
[----:B------:R-:W-:Y:S01]  /*84a0*/  UISETP.GT.AND UP1, UPT, UR4, 0x2, UPT ;  /* 0x000000020400788c */ /* 0x000fe2000bf24270 */
[----:B------:R-:W-:-:S03]  /*84b0*/  UMOV UR44, UR41 ;  /* 0x00000029002c7c82 */ /* 0x000fc60008000000 */
[----:B------:R-:W-:Y:S01]  /*84c0*/  UP2UR UR47, UPR, URZ, 0x2 ;  /* 0x00000002ff2f7883 */ /* 0x000fe20008000000 */
[----:B--234-:R-:W-:Y:S11]  /*84d0*/  BRA.U !UP0, `(.L_x_165) ;  /* 0x0000000108047547 */ /* 0x01cff6000b800000 */
[----:B------:R-:W-:Y:S05]  /*84e0*/  BPT.TRAP 0x1 ;  /* 0x000000040000795c */ /* 0x000fea0000300000 */
.L_x_165:
[----:B-12---:R-:W-:-:S04]  /*84f0*/  MOV R0, UR43 ;  /* 0x0000002b00007c02 */ /* 0x006fc80008000f00 */
[----:B------:R-:W-:-:S04]  /*8500*/  SHF.L.U32 R0, R0, 0x1f, RZ ;  /* 0x0000001f00007819 */ /* 0x000fc800000006ff */
[----:B------:R-:W1:Y:S02]  /*8510*/  SYNCS.PHASECHK.TRANS64.TRYWAIT P0, [UR39+0x14070], R0 ;  /* 0x01407000ff0075a7 */ /* 0x000e640008001127 */
[----:B-1----:R-:W-:Y:S05]  /*8520*/  @!P0 BRA `(.L_x_166) ;  /* 0x000000c400348947 */ /* 0x002fea0003800000 */
.L_x_383:
[----:B------:R-:W-:Y:S01]  /*8530*/  R2UR UR4, R23 ;  /* 0x00000000170472ca */ /* 0x000fe200000e0000 */
[----:B------:R-:W-:Y:S01]  /*8540*/  UISETP.NE.AND UP0, UPT, UR38, URZ, UPT ;  /* 0x000000ff2600728c */ /* 0x000fe2000bf05270 */
[----:B------:R-:W-:Y:S01]  /*8550*/  PLOP3.LUT P0, PT, PT, PT, PT, 0x80, 0x8 ;  /* 0x000000000008781c */ /* 0x000fe20003f0f070 */
[----:B------:R-:W-:-:S10]  /*8560*/  IMAD.MOV.U32 R16, RZ, RZ, 0x3f800000 ;  /* 0x3f800000ff107424 */ /* 0x000fd400078e00ff */
[----:B-1----:R-:W1:Y:S02]  /*8570*/  LDTM.x2 R2, tmem[UR4] ;  /* 0x00000004000279ee */ /* 0x002e6400080c0000 */
[----:B-1----:R-:W-:-:S13]  /*8580*/  FSETP.NEU.AND P2, PT, R2, R3, PT ;  /* 0x000000030200720b */ /* 0x002fda0003f4d000 */
[----:B------:R-:W1:Y:S01]  /*8590*/  @P2 LDC R4, c[0x0][0x704] ;  /* 0x0001c100ff042b82 */ /* 0x000e620000000800 */
[----:B------:R-:W-:-:S04]  /*85a0*/  @P2 FADD R0, R2, -R3 ;  /* 0x8000000302002221 */ /* 0x000fc80000000000 */
[----:B-1----:R-:W-:-:S05]  /*85b0*/  @P2 FMUL R0, R0, R4 ;  /* 0x0000000400002220 */ /* 0x002fca0000400000 */
[----:B------:R-:W-:-:S04]  /*85c0*/  @P2 FSETP.GEU.AND P1, PT, R0, -126, PT ;  /* 0xc2fc00000000280b */ /* 0x000fc80003f2e000 */
[----:B------:R-:W-:-:S13]  /*85d0*/  @P2 PLOP3.LUT P0, PT, P1, PT, PT, 0x80, 0x8 ;  /* 0x000000000008281c */ /* 0x000fda0000f0f070 */
[----:B------:R-:W-:-:S06]  /*85e0*/  @!P0 FMUL R0, R0, 0.5 ;  /* 0x3f00000000008820 */ /* 0x000fcc0000400000 */
[----:B------:R-:W1:Y:S02]  /*85f0*/  @P2 MUFU.EX2 R0, R0 ;  /* 0x0000000000002308 */ /* 0x000e640000000800 */
[----:B-1----:R-:W-:-:S05]  /*8600*/  @!P0 FMUL R0, R0, R0 ;  /* 0x0000000000008220 */ /* 0x002fca0000400000 */
[----:B------:R-:W-:Y:S01]  /*8610*/  @P2 MOV R16, R0 ;  /* 0x0000000000102202 */ /* 0x000fe20000000f00 */
[----:B------:R-:W-:Y:S06]  /*8620*/  BRA.U UP0, `(.L_x_167) ;  /* 0x0000000100047547 */ /* 0x000fec000b800000 */
[----:B------:R-:W-:Y:S05]  /*8630*/  BPT.TRAP 0x1 ;  /* 0x000000040000795c */ /* 0x000fea0000300000 */
.L_x_167:
[----:B------:R-:W-:Y:S01]  /*8640*/  IMAD.U32 R0, RZ, RZ, UR45 ;  /* 0x0000002dff007e24 */ /* 0x000fe2000f8e00ff */
[----:B------:R-:W-:-:S04]  /*8650*/  FSETP.NEU.AND P1, PT, R16, 1, PT ;  /* 0x3f8000001000780b */ /* 0x000fc80003f2d000 */
[----:B------:R-:W-:-:S04]  /*8660*/  SHF.L.U32 R0, R0, 0x1f, RZ ;  /* 0x0000001f00007819 */ /* 0x000fc800000006ff */
[----:B------:R-:W1:Y:S02]  /*8670*/  SYNCS.PHASECHK.TRANS64.TRYWAIT P0, [UR39+0x14090], R0 ;  /* 0x01409000ff0075a7 */ /* 0x000e640008001127 */
[----:B-1----:R-:W-:Y:S05]  /*8680*/  @!P0 BRA `(.L_x_168) ;  /* 0x000000c000f48947 */ /* 0x002fea0003800000 */
.L_x_384:
[----:B------:R-:W-:-:S13]  /*8690*/  VOTE.ANY P1, P1 ;  /* 0x0000000000ff7806 */ /* 0x000fda0000820100 */
[----:B------:R-:W-:Y:S05]  /*86a0*/  @!P1 BRA `(.L_x_169) ;  /* 0x0000000c00309947 */ /* 0x000fea0003800000 */
[----:B------:R-:W-:-:S13]  /*86b0*/  ISETP.NE.AND P0, PT, R17, R60, PT ;  /* 0x0000003c1100720c */ /* 0x000fda0003f05270 */
[----:B------:R-:W-:Y:S05]  /*86c0*/  @!P0 BRA `(.L_x_170) ;  /* 0x0000000000408947 */ /* 0x000fea0003800000 */
[----:B-1----:R-:W-:Y:S01]  /*86d0*/  MOV R2, 0x8 ;  /* 0x0000000800027802 */ /* 0x002fe20000000f00 */
[----:B------:R-:W1:Y:S01]  /*86e0*/  LDCU.64 UR8, c[0x4][0xb0] ;  /* 0x01001600ff0877ac */ /* 0x000e620008000a00 */
[----:B------:R-:W-:Y:S02]  /*86f0*/  HFMA2 R12, -RZ, RZ, 0, 5.9604644775390625e-08 ;  /* 0x00000001ff0c7431 */ /* 0x000fe400000001ff */
[----:B------:R-:W-:Y:S01]  /*8700*/  IMAD.MOV.U32 R8, RZ, RZ, 0x192 ;  /* 0x00000192ff087424 */ /* 0x000fe200078e00ff */
[----:B------:R-:W2:Y:S01]  /*8710*/  LDCU.64 UR6, c[0x4][0xb8] ;  /* 0x01001700ff0677ac */ /* 0x000ea20008000a00 */
[----:B------:R-:W3:Y:S01]  /*8720*/  LDC.64 R2, c[0x4][R2] ;  /* 0x0100000002027b82 */ /* 0x000ee20000000a00 */
[----:B------:R-:W-:Y:S01]  /*8730*/  IMAD.MOV.U32 R13, RZ, RZ, RZ ;  /* 0x000000ffff0d7224 */ /* 0x000fe200078e00ff */
[----:B------:R-:W4:Y:S01]  /*8740*/  LDCU.64 UR4, c[0x4][0x30] ;  /* 0x01000600ff0477ac */ /* 0x000f220008000a00 */
[----:B-1----:R-:W-:Y:S01]  /*8750*/  IMAD.U32 R4, RZ, RZ, UR8 ;  /* 0x00000008ff047e24 */ /* 0x002fe2000f8e00ff */
[----:B------:R-:W-:Y:S01]  /*8760*/  MOV R5, UR9 ;  /* 0x0000000900057c02 */ /* 0x000fe20008000f00 */
[----:B--2---:R-:W-:Y:S01]  /*8770*/  IMAD.U32 R6, RZ, RZ, UR6 ;  /* 0x00000006ff067e24 */ /* 0x004fe2000f8e00ff */
[----:B------:R-:W-:Y:S01]  /*8780*/  MOV R7, UR7 ;  /* 0x0000000700077c02 */ /* 0x000fe20008000f00 */
[----:B----4-:R-:W-:Y:S01]  /*8790*/  IMAD.U32 R10, RZ, RZ, UR4 ;  /* 0x00000004ff0a7e24 */ /* 0x010fe2000f8e00ff */
[----:B------:R-:W-:-:S02]  /*87a0*/  MOV R11, UR5 ;  /* 0x00000005000b7c02 */ /* 0x000fc40008000f00 */
[----:B------:R-:W-:-:S07]  /*87b0*/  LEPC R20, `(.L_x_170) ;  /* 0x000000001014794e */ /* 0x000fce0000000000 */
[----:B---3--:R-:W-:Y:S05]  /*87c0*/  CALL.ABS.NOINC R2 ;  /* 0x0000000002007343 */ /* 0x008fea0003c00000 */
.L_x_170:
[----:B------:R-:W-:Y:S05]  /*87d0*/  WARPSYNC.ALL ;  /* 0x0000000000007948 */ /* 0x000fea0003800000 */
[----:B------:R-:W-:Y:S02]  /*87e0*/  R2UR UR4, R23 ;  /* 0x00000000170472ca */ /* 0x000fe400000e0000 */
[----:B------:R-:W-:-:S11]  /*87f0*/  ISETP.NE.AND P0, PT, R17, R58, PT ;  /* 0x0000003a1100720c */ /* 0x000fd60003f05270 */
[----:B------:R-:W2:Y:S02]  /*8800*/  LDTM.x16 R40, tmem[UR4+0x100] ;  /* 0x00010004002879ee */ /* 0x000ea40008240000 */
[----:B--2---:R-:W-:Y:S05]  /*8810*/  @!P0 BRA `(.L_x_171) ;  /* 0x0000000000408947 */ /* 0x004fea0003800000 */
        /* <DEDUP_REMOVED lines=16> */
.L_x_171:
[----:B------:R-:W-:Y:S05]  /*8920*/  WARPSYNC.ALL ;  /* 0x0000000000007948 */ /* 0x000fea0003800000 */
[----:B------:R-:W-:Y:S02]  /*8930*/  R2UR UR4, R23 ;  /* 0x00000000170472ca */ /* 0x000fe400000e0000 */
[----:B------:R-:W-:Y:S02]  /*8940*/  ISETP.NE.AND P0, PT, R17, R60, PT ;  /* 0x0000003c1100720c */ /* 0x000fe40003f05270 */
[----:B------:R-:W-:-:S09]  /*8950*/  FSETP.NEU.AND P1, PT, R16, 1, PT ;  /* 0x3f8000001000780b */ /* 0x000fd20003f2d000 */
[----:B------:R-:W2:Y:S04]  /*8960*/  LDTM.x16 R24, tmem[UR4+0x110] ;  /* 0x00011004001879ee */ /* 0x000ea80008240000 */
[C---:B------:R-:W-:Y:S02]  /*8970*/  @P1 FMUL2 R40, R16.reuse.F32, R40.F32x2.HI_LO ;  /* 0x000000281028124a */ /* 0x040fe40000040000 */
[C---:B------:R-:W-:Y:S02]  /*8980*/  @P1 FMUL2 R42, R16.reuse.F32, R42.F32x2.HI_LO ;  /* 0x0000002a102a124a */ /* 0x040fe40000040000 */
[C---:B------:R-:W-:Y:S02]  /*8990*/  @P1 FMUL2 R44, R16.reuse.F32, R44.F32x2.HI_LO ;  /* 0x0000002c102c124a */ /* 0x040fe40000040000 */
[----:B------:R-:W-:-:S02]  /*89a0*/  @P1 FMUL2 R46, R16.F32, R46.F32x2.HI_LO ;  /* 0x0000002e102e124a */ /* 0x000fc40000040000 */
[C---:B------:R-:W-:Y:S02]  /*89b0*/  @P1 FMUL2 R48, R16.reuse.F32, R48.F32x2.HI_LO ;  /* 0x000000301030124a */ /* 0x040fe40000040000 */
[C---:B------:R-:W-:Y:S02]  /*89c0*/  @P1 FMUL2 R50, R16.reuse.F32, R50.F32x2.HI_LO ;  /* 0x000000321032124a */ /* 0x040fe40000040000 */
[C---:B------:R-:W-:Y:S02]  /*89d0*/  @P1 FMUL2 R52, R16.reuse.F32, R52.F32x2.HI_LO ;  /* 0x000000341034124a */ /* 0x040fe40000040000 */
[----:B------:R-:W-:Y:S01]  /*89e0*/  @P1 FMUL2 R54, R16.F32, R54.F32x2.HI_LO ;  /* 0x000000361036124a */ /* 0x000fe20000040000 */
[----:B--2---:R-:W-:Y:S06]  /*89f0*/  @!P0 BRA `(.L_x_172) ;  /* 0x0000000000408947 */ /* 0x004fec0003800000 */
        /* <DEDUP_REMOVED lines=16> */
.L_x_172:
[----:B------:R-:W-:Y:S05]  /*8b00*/  WARPSYNC.ALL ;  /* 0x0000000000007948 */ /* 0x000fea0003800000 */
[----:B------:R-:W-:Y:S02]  /*8b10*/  R2UR UR4, R23 ;  /* 0x00000000170472ca */ /* 0x000fe400000e0000 */
[----:B------:R-:W-:-:S11]  /*8b20*/  ISETP.NE.AND P0, PT, R17, R57, PT ;  /* 0x000000391100720c */ /* 0x000fd60003f05270 */
[----:B------:R2:W-:Y:S02]  /*8b30*/  STTM.x16 tmem[UR4+0x100], R40 ;  /* 0x00010028000079ed */ /* 0x0005e40008240004 */
[----:B------:R-:W-:Y:S05]  /*8b40*/  @!P0 BRA `(.L_x_173) ;  /* 0x0000000000408947 */ /* 0x000fea0003800000 */
[----:B-1----:R-:W-:Y:S01]  /*8b50*/  MOV R2, 0x8 ;  /* 0x0000000800027802 */ /* 0x002fe20000000f00 */
[----:B------:R-:W1:Y:S01]  /*8b60*/  LDCU.64 UR8, c[0x4][0xb0] ;  /* 0x01001600ff0877ac */ /* 0x000e620008000a00 */
[----:B------:R-:W-:Y:S02]  /*8b70*/  HFMA2 R12, -RZ, RZ, 0, 5.9604644775390625e-08 ;  /* 0x00000001ff0c7431 */ /* 0x000fe400000001ff */
[----:B------:R-:W-:Y:S01]  /*8b80*/  IMAD.MOV.U32 R8, RZ, RZ, 0x192 ;  /* 0x00000192ff087424 */ /* 0x000fe200078e00ff */
[----:B------:R-:W3:Y:S01]  /*8b90*/  LDCU.64 UR6, c[0x4][0xb8] ;  /* 0x01001700ff0677ac */ /* 0x000ee20008000a00 */
[----:B------:R-:W4:Y:S01]  /*8ba0*/  LDC.64 R2, c[0x4][R2] ;  /* 0x0100000002027b82 */ /* 0x000f220000000a00 */
[----:B------:R-:W-:Y:S01]  /*8bb0*/  IMAD.MOV.U32 R13, RZ, RZ, RZ ;  /* 0x000000ffff0d7224 */ /* 0x000fe200078e00ff */
[----:B------:R-:W5:Y:S01]  /*8bc0*/  LDCU.64 UR4, c[0x4][0x30] ;  /* 0x01000600ff0477ac */ /* 0x000f620008000a00 */
[----:B-1----:R-:W-:Y:S01]  /*8bd0*/  IMAD.U32 R4, RZ, RZ, UR8 ;  /* 0x00000008ff047e24 */ /* 0x002fe2000f8e00ff */
[----:B------:R-:W-:Y:S01]  /*8be0*/  MOV R5, UR9 ;  /* 0x0000000900057c02 */ /* 0x000fe20008000f00 */
[----:B---3--:R-:W-:Y:S01]  /*8bf0*/  IMAD.U32 R6, RZ, RZ, UR6 ;  /* 0x00000006ff067e24 */ /* 0x008fe2000f8e00ff */
[----:B------:R-:W-:Y:S01]  /*8c00*/  MOV R7, UR7 ;  /* 0x0000000700077c02 */ /* 0x000fe20008000f00 */
[----:B-----5:R-:W-:Y:S01]  /*8c10*/  IMAD.U32 R10, RZ, RZ, UR4 ;  /* 0x00000004ff0a7e24 */ /* 0x020fe2000f8e00ff */
[----:B------:R-:W-:-:S02]  /*8c20*/  MOV R11, UR5 ;  /* 0x00000005000b7c02 */ /* 0x000fc40008000f00 */
[----:B------:R-:W-:-:S07]  /*8c30*/  LEPC R20, `(.L_x_173) ;  /* 0x000000001014794e */ /* 0x000fce0000000000 */
[----:B--2-4-:R-:W-:Y:S05]  /*8c40*/  CALL.ABS.NOINC R2 ;  /* 0x0000000002007343 */ /* 0x014fea0003c00000 */
.L_x_173:
[----:B------:R-:W-:Y:S05]  /*8c50*/  WARPSYNC.ALL ;  /* 0x0000000000007948 */ /* 0x000fea0003800000 */
[----:B------:R-:W-:Y:S02]  /*8c60*/  R2UR UR4, R23 ;  /* 0x00000000170472ca */ /* 0x000fe400000e0000 */
[----:B------:R-:W-:Y:S02]  /*8c70*/  ISETP.NE.AND P0, PT, R17, R58, PT ;  /* 0x0000003a1100720c */ /* 0x000fe40003f05270 */
[----:B------:R-:W-:-:S09]  /*8c80*/  FSETP.NEU.AND P1, PT, R16, 1, PT ;  /* 0x3f8000001000780b */ /* 0x000fd20003f2d000 */
[----:B--2---:R-:W2:Y:S04]  /*8c90*/  LDTM.x16 R40, tmem[UR4+0x120] ;  /* 0x00012004002879ee */ /* 0x004ea80008240000 */
        /* <DEDUP_REMOVED lines=25> */
.L_x_174:
        /* <DEDUP_REMOVED lines=21> */
.L_x_175:
        /* <DEDUP_REMOVED lines=30> */
.L_x_176:
[----:B------:R-:W-:Y:S05]  /*9160*/  WARPSYNC.ALL ;  /* 0x0000000000007948 */ /* 0x000fea0003800000 */
[----:B------:R-:W-:Y:S02]  /*9170*/  R2UR UR4, R23 ;  /* 0x00000000170472ca */ /* 0x000fe400000e0000 */
[----:B------:R-:W-:Y:S02]  /*9180*/  ISETP.NE.AND P0, PT, R17, R56, PT ;  /* 0x000000381100720c */ /* 0x000fe40003f05270 */
[----:B------:R-:W-:-:S09]  /*9190*/  FSETP.NEU.AND P1, PT, R16, 1, PT ;  /* 0x3f8000001000780b */ /* 0x000fd20003f2d000 */
[----:B------:R2:W-:Y:S04]  /*91a0*/  STTM.x16 tmem[UR4+0x120], R40 ;  /* 0x00012028000079ed */ /* 0x0005e80008240004 */
        /* <DEDUP_REMOVED lines=8> */
[----:B------:R-:W-:Y:S06]  /*9230*/  @!P0 BRA `(.L_x_177) ;  /* 0x0000000000408947 */ /* 0x000fec0003800000 */
        /* <DEDUP_REMOVED lines=16> */
.L_x_177:
[----:B------:R-:W-:Y:S05]  /*9340*/  WARPSYNC.ALL ;  /* 0x0000000000007948 */ /* 0x000fea0003800000 */
[----:B------:R-:W-:-:S13]  /*9350*/  R2UR UR4, R23 ;  /* 0x00000000170472ca */ /* 0x000fda00000e0000 */
[----:B------:R3:W-:Y:S02]  /*9360*/  STTM.x16 tmem[UR4+0x130], R24 ;  /* 0x00013018000079ed */ /* 0x0007e40008240004 */
.L_x_169:
[----:B------:R-:W-:-:S09]  /*9370*/  UISETP.NE.AND UP0, UPT, UR36, URZ, UPT ;  /* 0x000000ff2400728c */ /* 0x000fd2000bf05270 */
[----:B------:R-:W-:Y:S05]  /*9380*/  BRA.U !UP0, `(.L_x_178) ;  /* 0x0000000108047547 */ /* 0x000fea000b800000 */
[----:B------:R-:W-:Y:S05]  /*9390*/  BPT.TRAP 0x1 ;  /* 0x000000040000795c */ /* 0x000fea0000300000 */
.L_x_178:
[----:B------:R-:W-:Y:S02]  /*93a0*/  UIADD3 UR4, UPT, UPT, UR39, 0x14088, URZ ;  /* 0x0001408827047890 */ /* 0x000fe4000fffe0ff */
[----:B------:R-:W-:Y:S02]  /*93b0*/  UISETP.NE.AND UP0, UPT, UR38, URZ, UPT ;  /* 0x000000ff2600728c */ /* 0x000fe4000bf05270 */
[----:B------:R-:W-:Y:S02]  /*93c0*/  UPRMT UR4, UR40, 0x654, UR4 ;  /* 0x0000065428047896 */ /* 0x000fe40008000004 */
[----:B------:R-:W-:-:S07]  /*93d0*/  ULOP3.LUT UR41, UR44, 0x1, URZ, 0x3c, !UPT ;  /* 0x000000012c297892 */ /* 0x000fce000f8e3cff */
[----:B------:R-:W-:Y:S01]  /*93e0*/  SYNCS.ARRIVE.TRANS64.RED.A1T0 RZ, [UR4], RZ ;  /* 0x000000ffffff79a7 */ /* 0x000fe20008100404 */
[----:B------:R-:W4:Y:S01]  /*93f0*/  FENCE.VIEW.ASYNC.T ;  /* 0x00000000000073c6 */ /* 0x000f220000000200 */
[----:B------:R-:W-:Y:S05]  /*9400*/  BRA.U UP0, `(.L_x_179) ;  /* 0x0000000100087547 */ /* 0x000fea000b800000 */
[----:B------:R-:W-:Y:S05]  /*9410*/  BPT.TRAP 0x1 ;  /* 0x000000040000795c */ /* 0x000fea0000300000 */
[----:B------:R-:W-:Y:S05]  /*9420*/  BPT.TRAP 0x1 ;  /* 0x000000040000795c */ /* 0x000fea0000300000 */
.L_x_179:
[----:B------:R-:W-:Y:S02]  /*9430*/  UIADD3 UR4, UPT, UPT, UR39, 0x140a0, URZ ;  /* 0x000140a027047890 */ /* 0x000fe4000fffe0ff */
[----:B------:R-:W-:Y:S02]  /*9440*/  UISETP.NE.AND UP0, UPT, UR36, URZ, UPT ;  /* 0x000000ff2400728c */ /* 0x000fe4000bf05270 */
[----:B------:R-:W-:-:S09]  /*9450*/  UPRMT UR4, UR40, 0x654, UR4 ;  /* 0x0000065428047896 */ /* 0x000fd20008000004 */
[----:B----4-:R-:W-:Y:S01]  /*9460*/  SYNCS.ARRIVE.TRANS64.RED.A1T0 RZ, [UR4], RZ ;  /* 0x000000ffffff79a7 */ /* 0x010fe20008100404 */
[----:B------:R-:W-:Y:S05]  /*9470*/  BRA.U !UP0, `(.L_x_180) ;  /* 0x0000000108047547 */ /* 0x000fea000b800000 */
[----:B------:R-:W-:Y:S05]  /*9480*/  BPT.TRAP 0x1 ;  /* 0x000000040000795c */ /* 0x000fea0000300000 */
.L_x_180:
[----:B-1----:R-:W-:Y:S01]  /*9490*/  IMAD.U32 R0, RZ, RZ, UR41 ;  /* 0x00000029ff007e24 */ /* 0x002fe2000f8e00ff */
[----:B------:R-:W-:-:S04]  /*94a0*/  ISETP.NE.AND P0, PT, R17, R61, PT ;  /* 0x0000003d1100720c */ /* 0x000fc80003f05270 */
[----:B------:R-:W-:-:S04]  /*94b0*/  SHF.L.U32 R0, R0, 0x1f, RZ ;  /* 0x0000001f00007819 */ /* 0x000fc800000006ff */
[----:B------:R-:W1:Y:S02]  /*94c0*/  SYNCS.PHASECHK.TRANS64.TRYWAIT P1, [UR39+0x14080], R0 ;  /* 0x01408000ff0075a7 */ /* 0x000e640008021127 */
[----:B-1----:R-:W-:Y:S05]  /*94d0*/  @!P1 BRA `(.L_x_181) ;  /* 0x000000b400789947 */ /* 0x002fea0003800000 */
.L_x_385:
[----:B------:R-:W-:Y:S05]  /*94e0*/  @!P0 BRA `(.L_x_182) ;  /* 0x0000000000408947 */ /* 0x000fea0003800000 */
[----:B-1----:R-:W-:Y:S01]  /*94f0*/  MOV R2, 0x8 ;  /* 0x0000000800027802 */ /* 0x002fe20000000f00 */
[----:B------:R-:W1:Y:S01]  /*9500*/  LDCU.64 UR6, c[0x4][0xb0] ;  /* 0x01001600ff0677ac */ /* 0x000e620008000a00 */
[----:B------:R-:W-:Y:S02]  /*9510*/  HFMA2 R12, -RZ, RZ, 0, 5.9604644775390625e-08 ;  /* 0x00000001ff0c7431 */ /* 0x000fe400000001ff */
[----:B------:R-:W-:Y:S01]  /*9520*/  IMAD.MOV.U32 R8, RZ, RZ, 0x192 ;  /* 0x00000192ff087424 */ /* 0x000fe200078e00ff */
[----:B------:R-:W4:Y:S01]  /*9530*/  LDCU.64 UR4, c[0x4][0xb8] ;  /* 0x01001700ff0477ac */ /* 0x000f220008000a00 */
[----:B------:R-:W2:Y:S01]  /*9540*/  LDC.64 R2, c[0x4][R2] ;  /* 0x0100000002027b82 */ /* 0x000ea20000000a00 */
[----:B------:R-:W-:Y:S01]  /*9550*/  IMAD.MOV.U32 R13, RZ, RZ, RZ ;  /* 0x000000ffff0d7224 */ /* 0x000fe200078e00ff */
[----:B------:R-:W5:Y:S01]  /*9560*/  LDCU.64 UR8, c[0x4][0x28] ;  /* 0x01000500ff0877ac */ /* 0x000f620008000a00 */
[----:B-1----:R-:W-:Y:S01]  /*9570*/  IMAD.U32 R4, RZ, RZ, UR6 ;  /* 0x00000006ff047e24 */ /* 0x002fe2000f8e00ff */
[----:B------:R-:W-:Y:S01]  /*9580*/  MOV R5, UR7 ;  /* 0x0000000700057c02 */ /* 0x000fe20008000f00 */
[----:B----4-:R-:W-:Y:S01]  /*9590*/  IMAD.U32 R6, RZ, RZ, UR4 ;  /* 0x00000004ff067e24 */ /* 0x010fe2000f8e00ff */
[----:B------:R-:W-:Y:S01]  /*95a0*/  MOV R7, UR5 ;  /* 0x0000000500077c02 */ /* 0x000fe20008000f00 */
[----:B-----5:R-:W-:Y:S01]  /*95b0*/  IMAD.U32 R10, RZ, RZ, UR8 ;  /* 0x00000008ff0a7e24 */ /* 0x020fe2000f8e00ff */
[----:B------:R-:W-:-:S02]  /*95c0*/  MOV R11, UR9 ;  /* 0x00000009000b7c02 */ /* 0x000fc40008000f00 */
[----:B------:R-:W-:-:S07]  /*95d0*/  LEPC R20, `(.L_x_182) ;  /* 0x000000001014794e */ /* 0x000fce0000000000 */
[----:B--23--:R-:W-:Y:S05]  /*95e0*/  CALL.ABS.NOINC R2 ;  /* 0x0000000002007343 */ /* 0x00cfea0003c00000 */
.L_x_182:
[----:B------:R-:W-:Y:S05]  /*95f0*/  WARPSYNC.ALL ;  /* 0x0000000000007948 */ /* 0x000fea0003800000 */
        /* <DEDUP_REMOVED lines=17> */
.L_x_183:
[----:B------:R-:W-:Y:S01]  /*9710*/  IMAD.U32 R0, RZ, RZ, UR45 ;  /* 0x0000002dff007e24 */ /* 0x000fe2000f8e00ff */
[----:B------:R-:W-:-:S04]  /*9720*/  FSETP.NEU.AND P1, PT, R16, 1, PT ;  /* 0x3f8000001000780b */ /* 0x000fc80003f2d000 */
[----:B------:R-:W-:-:S04]  /*9730*/  SHF.L.U32 R0, R0, 0x1f, RZ ;  /* 0x0000001f00007819 */ /* 0x000fc800000006ff */
[----:B------:R-:W1:Y:S02]  /*9740*/  SYNCS.PHASECHK.TRANS64.TRYWAIT P0, [UR39+0x14098], R0 ;  /* 0x01409800ff0075a7 */ /* 0x000e640008001127 */
[----:B-1----:R-:W-:Y:S05]  /*9750*/  @!P0 BRA `(.L_x_184) ;  /* 0x000000b000f08947 */ /* 0x002fea0003800000 */
.L_x_386:
        /* <DEDUP_REMOVED lines=20> */
.L_x_186:
[----:B------:R-:W-:Y:S05]  /*98a0*/  WARPSYNC.ALL ;  /* 0x0000000000007948 */ /* 0x000fea0003800000 */
[----:B------:R-:W-:Y:S02]  /*98b0*/  R2UR UR4, R23 ;  /* 0x00000000170472ca */ /* 0x000fe400000e0000 */
[----:B------:R-:W-:-:S11]  /*98c0*/  ISETP.NE.AND P0, PT, R17, R22, PT ;  /* 0x000000161100720c */ /* 0x000fd60003f05270 */
[----:B--2---:R-:W2:Y:S02]  /*98d0*/  LDTM.x16 R40, tmem[UR4+0x180] ;  /* 0x00018004002879ee */ /* 0x004ea40008240000 */
[----:B--2---:R-:W-:Y:S05]  /*98e0*/  @!P0 BRA `(.L_x_187) ;  /* 0x0000000000408947 */ /* 0x004fea0003800000 */
[----:B-1----:R-:W-:Y:S01]  /*98f0*/  MOV R2, 0x8 ;  /* 0x0000000800027802 */ /* 0x002fe20000000f00 */
[----:B------:R-:W1:Y:S01]  /*9900*/  LDCU.64 UR8, c[0x4][0xb0] ;  /* 0x01001600ff0877ac */ /* 0x000e620008000a00 */
[----:B------:R-:W-:Y:S02]  /*9910*/  HFMA2 R12, -RZ, RZ, 0, 5.9604644775390625e-08 ;  /* 0x00000001ff0c7431 */ /* 0x000fe400000001ff */
[----:B------:R-:W-:Y:S01]  /*9920*/  IMAD.MOV.U32 R8, RZ, RZ, 0x192 ;  /* 0x00000192ff087424 */ /* 0x000fe200078e00ff */
[----:B------:R-:W2:Y:S01]  /*9930*/  LDCU.64 UR6, c[0x4][0xb8] ;  /* 0x01001700ff0677ac */ /* 0x000ea20008000a00 */
[----:B------:R-:W4:Y:S01]  /*9940*/  LDC.64 R2, c[0x4][R2] ;  /* 0x0100000002027b82 */ /* 0x000f220000000a00 */
[----:B------:R-:W-:Y:S01]  /*9950*/  IMAD.MOV.U32 R13, RZ, RZ, RZ ;  /* 0x000000ffff0d7224 */ /* 0x000fe200078e00ff */
[----:B------:R-:W5:Y:S01]  /*9960*/  LDCU.64 UR4, c[0x4][0x30] ;  /* 0x01000600ff0477ac */ /* 0x000f620008000a00 */
[----:B-1----:R-:W-:Y:S01]  /*9970*/  IMAD.U32 R4, RZ, RZ, UR8 ;  /* 0x00000008ff047e24 */ /* 0x002fe2000f8e00ff */
[----:B------:R-:W-:Y:S01]  /*9980*/  MOV R5, UR9 ;  /* 0x0000000900057c02 */ /* 0x000fe20008000f00 */
[----:B--2---:R-:W-:Y:S01]  /*9990*/  IMAD.U32 R6, RZ, RZ, UR6 ;  /* 0x00000006ff067e24 */ /* 0x004fe2000f8e00ff */
[----:B------:R-:W-:Y:S01]  /*99a0*/  MOV R7, UR7 ;  /* 0x0000000700077c02 */ /* 0x000fe20008000f00 */
[----:B-----5:R-:W-:Y:S01]  /*99b0*/  IMAD.U32 R10, RZ, RZ, UR4 ;  /* 0x00000004ff0a7e24 */ /* 0x020fe2000f8e00ff */
[----:B------:R-:W-:-:S02]  /*99c0*/  MOV R11, UR5 ;  /* 0x00000005000b7c02 */ /* 0x000fc40008000f00 */
[----:B------:R-:W-:-:S07]  /*99d0*/  LEPC R20, `(.L_x_187) ;  /* 0x000000001014794e */ /* 0x000fce0000000000 */
[----:B---34-:R-:W-:Y:S05]  /*99e0*/  CALL.ABS.NOINC R2 ;  /* 0x0000000002007343 */ /* 0x018fea0003c00000 */
.L_x_187:
[----:B------:R-:W-:Y:S05]  /*99f0*/  WARPSYNC.ALL ;  /* 0x0000000000007948 */ /* 0x000fea0003800000 */
[----:B------:R-:W-:Y:S02]  /*9a00*/  R2UR UR4, R23 ;  /* 0x00000000170472ca */ /* 0x000fe400000e0000 */
[----:B------:R-:W-:Y:S02]  /*9a10*/  ISETP.NE.AND P0, PT, R17, R59, PT ;  /* 0x0000003b1100720c */ /* 0x000fe40003f05270 */
[----:B------:R-:W-:-:S09]  /*9a20*/  FSETP.NEU.AND P1, PT, R16, 1, PT ;  /* 0x3f8000001000780b */ /* 0x000fd20003f2d000 */
[----:B---3--:R-:W2:Y:S04]  /*9a30*/  LDTM.x16 R24, tmem[UR4+0x190] ;  /* 0x00019004001879ee */ /* 0x008ea80008240000 */
        /* <DEDUP_REMOVED lines=25> */
.L_x_188:
        /* <DEDUP_REMOVED lines=21> */
.L_x_189:
        /* <DEDUP_REMOVED lines=30> */
.L_x_190:
        /* <DEDUP_REMOVED lines=21> */
.L_x_191:
        /* <DEDUP_REMOVED lines=30> */
.L_x_192:
        /* <DEDUP_REMOVED lines=30> */
.L_x_193:
[----:B------:R-:W-:Y:S05]  /*a410*/  WARPSYNC.ALL ;  /* 0x0000000000007948 */ /* 0x000fea0003800000 */
[----:B------:R-:W-:-:S13]  /*a420*/  R2UR UR4, R23 ;  /* 0x00000000170472ca */ /* 0x000fda00000e0000 */
[----:B------:R4:W-:Y:S02]  /*a430*/  STTM.x16 tmem[UR4+0x1b0], R24 ;  /* 0x0001b018000079ed */ /* 0x0009e40008240004 */
.L_x_185:
[----:B------:R-:W-:-:S09]  /*a440*/  UISETP.NE.AND UP0, UPT, UR37, URZ, UPT ;  /* 0x000000ff2500728c */ /* 0x000fd2000bf05270 */
[----:B------:R-:W-:Y:S05]  /*a450*/  BRA.U !UP0, `(.L_x_194) ;  /* 0x0000000108047547 */ /* 0x000fea000b800000 */
[----:B------:R-:W-:Y:S05]  /*a460*/  BPT.TRAP 0x1 ;  /* 0x000000040000795c */ /* 0x000fea0000300000 */
.L_x_194:
[----:B------:R-:W-:Y:S02]  /*a470*/  UPRMT UR4, UR40, 0x654, UR46 ;  /* 0x0000065428047896 */ /* 0x000fe4000800002e */
[----:B------:R-:W-:-:S07]  /*a480*/  UISETP.NE.AND UP0, UPT, UR38, URZ, UPT ;  /* 0x000000ff2600728c */ /* 0x000fce000bf05270 */
[----:B------:R-:W-:Y:S01]  /*a490*/  SYNCS.ARRIVE.TRANS64.RED.A1T0 RZ, [UR4], RZ ;  /* 0x000000ffffff79a7 */ /* 0x000fe20008100404 */
[----:B------:R-:W1:Y:S01]  /*a4a0*/  FENCE.VIEW.ASYNC.T ;  /* 0x00000000000073c6 */ /* 0x000e620000000200 */
[----:B------:R-:W-:Y:S05]  /*a4b0*/  BRA.U UP0, `(.L_x_195) ;  /* 0x0000000100087547 */ /* 0x000fea000b800000 */
[----:B------:R-:W-:Y:S05]  /*a4c0*/  BPT.TRAP 0x1 ;  /* 0x000000040000795c */ /* 0x000fea0000300000 */
[----:B------:R-:W-:Y:S05]  /*a4d0*/  BPT.TRAP 0x1 ;  /* 0x000000040000795c */ /* 0x000fea0000300000 */
.L_x_195:
[----:B------:R-:W-:Y:S02]  /*a4e0*/  UIADD3 UR5, UPT, UPT, UR39, 0x140a8, URZ ;  /* 0x000140a827057890 */ /* 0x000fe4000fffe0ff */
[----:B------:R-:W-:Y:S02]  /*a4f0*/  UISETP.NE.AND UP0, UPT, UR47, URZ, UPT ;  /* 0x000000ff2f00728c */ /* 0x000fe4000bf05270 */
[----:B------:R-:W-:Y:S02]  /*a500*/  UPRMT UR5, UR40, 0x654, UR5 ;  /* 0x0000065428057896 */ /* 0x000fe40008000005 */
[----:B------:R-:W-:Y:S02]  /*a510*/  ULOP3.LUT UR45, UR45, 0x1, URZ, 0x3c, !UPT ;  /* 0x000000012d2d7892 */ /* 0x000fe4000f8e3cff */
[----:B------:R-:W-:-:S05]  /*a520*/  ULOP3.LUT UR43, UR43, 0x1, URZ, 0x3c, !UPT ;  /* 0x000000012b2b7892 */ /* 0x000fca000f8e3cff */
[----:B-1----:R-:W-:Y:S01]  /*a530*/  SYNCS.ARRIVE.TRANS64.RED.A1T0 RZ, [UR5], RZ ;  /* 0x000000ffffff79a7 */ /* 0x002fe20008100405 */
[----:B------:R-:W-:Y:S06]  /*a540*/  BRA.U UP0, `(.L_x_196) ;  /* 0xffffffdd00c87547 */ /* 0x000fec000b83ffff */
.L_x_164:
[----:B------:R-:W-:-:S09]  /*a550*/  UISETP.NE.AND UP0, UPT, UR36, URZ, UPT ;  /* 0x000000ff2400728c */ /* 0x000fd2000bf05270 */
[----:B------:R-:W-:Y:S05]  /*a560*/  BRA.U !UP0, `(.L_x_197) ;  /* 0x0000000108047547 */ /* 0x000fea000b800000 */
[----:B------:R-:W-:Y:S05]  /*a570*/  BPT.TRAP 0x1 ;  /* 0x000000040000795c */ /* 0x000fea0000300000 */
.L_x_197:
[----:B---34-:R-:W3:Y:S01]  /*a580*/  S2R R37, SR_CgaCtaId ;  /* 0x0000000000257919 */ /* 0x018ee20000008800 */
[----:B------:R-:W-:Y:S01]  /*a590*/  MOV R36, 0x400 ;  /* 0x0000040000247802 */ /* 0x000fe20000000f00 */
[----:B------:R-:W-:-:S03]  /*a5a0*/  UISETP.NE.AND UP0, UPT, UR37, URZ, UPT ;  /* 0x000000ff2500728c */ /* 0x000fc6000bf05270 */
[----:B---3--:R-:W-:-:S05]  /*a5b0*/  LEA R36, R37, R36, 0x18 ;  /* 0x0000002425247211 */ /* 0x008fca00078ec0ff */
[----:B------:R-:W-:-:S05]  /*a5c0*/  VIADD R27, R36, 0x14088 ;  /* 0x00014088241b7836 */ /* 0x000fca0000000000 */
[----:B-12---:R-:W-:-:S04]  /*a5d0*/  PRMT R0, R37, 0x654, R27 ;  /* 0x0000065425007816 */ /* 0x006fc8000000001b */
[----:B------:R1:W-:Y:S01]  /*a5e0*/  SYNCS.ARRIVE.TRANS64.RED.A1T0 RZ, [R0+URZ], RZ ;  /* 0x000000ff00ff79a7 */ /* 0x0003e200081004ff */
[----:B------:R-:W-:Y:S05]  /*a5f0*/  BRA.U !UP0, `(.L_x_198) ;  /* 0x0000000108047547 */ /* 0x000fea000b800000 */
[----:B------:R-:W-:Y:S05]  /*a600*/  BPT.TRAP 0x1 ;  /* 0x000000040000795c */ /* 0x000fea0000300000 */
.L_x_198:
[----:B-1----:R-:W-:-:S04]  /*a610*/  MOV R0, UR43 ;  /* 0x0000002b00007c02 */ /* 0x002fc80008000f00 */
[----:B------:R-:W-:-:S04]  /*a620*/  SHF.L.U32 R0, R0, 0x1f, RZ ;  /* 0x0000001f00007819 */ /* 0x000fc800000006ff */
[----:B------:R-:W1:Y:S02]  /*a630*/  SYNCS.PHASECHK.TRANS64.TRYWAIT P0, [R36+URZ+0x14070], R0 ;  /* 0x01407000240075a7 */ /* 0x000e6400080011ff */
[----:B-1----:R-:W-:Y:S05]  /*a640*/  @!P0 BRA `(.L_x_199) ;  /* 0x000000a4004c8947 */ /* 0x002fea0003800000 */
.L_x_387:
[----:B------:R-:W-:Y:S01]  /*a650*/  R2UR UR5, R23 ;  /* 0x00000000170572ca */ /* 0x000fe200000e0000 */
[----:B------:R-:W-:-:S12]  /*a660*/  UISETP.NE.AND UP0, UPT, UR37, URZ, UPT ;  /* 0x000000ff2500728c */ /* 0x000fd8000bf05270 */
[----:B------:R-:W2:Y:S02]  /*a670*/  LDTM.x2 R28, tmem[UR5] ;  /* 0x00000005001c79ee */ /* 0x000ea400080c0000 */
[----:B--2---:R-:W-:Y:S05]  /*a680*/  BRA.U !UP0, `(.L_x_200) ;  /* 0x0000000108047547 */ /* 0x004fea000b800000 */
[----:B------:R-:W-:Y:S05]  /*a690*/  BPT.TRAP 0x1 ;  /* 0x000000040000795c */ /* 0x000fea0000300000 */
.L_x_200:
[----:B------:R-:W-:Y:S01]  /*a6a0*/  SYNCS.ARRIVE.TRANS64.RED.A1T0 RZ, [UR4], RZ ;  /* 0x000000ffffff79a7 */ /* 0x000fe20008100404 */
[----:B------:R-:W-:-:S09]  /*a6b0*/  UISETP.NE.AND UP0, UPT, UR38, URZ, UPT ;  /* 0x000000ff2600728c */ /* 0x000fd2000bf05270 */
[----:B------:R-:W-:Y:S05]  /*a6c0*/  BRA.U UP0, `(.L_x_201) ;  /* 0x0000000100047547 */ /* 0x000fea000b800000 */
[----:B------:R-:W-:Y:S05]  /*a6d0*/  BPT.TRAP 0x1 ;  /* 0x000000040000795c */ /* 0x000fea0000300000 */
.L_x_201:
[----:B-1----:R-:W-:-:S04]  /*a6e0*/  MOV R0, UR45 ;  /* 0x0000002d00007c02 */ /* 0x002fc80008000f00 */
[----:B------:R-:W-:-:S04]  /*a6f0*/  SHF.L.U32 R0, R0, 0x1f, RZ ;  /* 0x0000001f00007819 */ /* 0x000fc800000006ff */
[----:B------:R-:W1:Y:S02]  /*a700*/  SYNCS.PHASECHK.TRANS64.TRYWAIT P0, [R36+URZ+0x14090], R0 ;  /* 0x01409000240075a7 */ /* 0x000e6400080011ff */
[----:B-1----:R-:W-:Y:S05]  /*a710*/  @!P0 BRA `(.L_x_202) ;  /* 0x000000a4002c8947 */ /* 0x002fea0003800000 */
.L_x_388:
[----:B------:R-:W-:-:S09]  /*a720*/  UISETP.NE.AND UP0, UPT, UR38, URZ, UPT ;  /* 0x000000ff2600728c */ /* 0x000fd2000bf05270 */
[----:B------:R-:W-:Y:S05]  /*a730*/  BRA.U UP0, `(.L_x_203) ;  /* 0x0000000100047547 */ /* 0x000fea000b800000 */
[----:B------:R-:W-:Y:S05]  /*a740*/  BPT.TRAP 0x1 ;  /* 0x000000040000795c */ /* 0x000fea0000300000 */
.L_x_203:
[----:B------:R-:W-:Y:S01]  /*a750*/  MOV R2, 0x1 ;  /* 0x0000000100027802 */ /* 0x000fe20000000f00 */
[----:B-1----:R1:W2:Y:S03]  /*a760*/  MUFU.RCP R0, R28 ;  /* 0x0000001c00007308 */ /* 0x0022a60000001000 */
[----:B------:R-:W-:-:S04]  /*a770*/  SHF.L.U32 R2, R2, 0x1f, RZ ;  /* 0x0000001f02027819 */ /* 0x000fc800000006ff */
[----:B------:R-:W3:Y:S02]  /*a780*/  SYNCS.PHASECHK.TRANS64.TRYWAIT P0, [R36+URZ+0x140c0], R2 ;  /* 0x0140c002240075a7 */ /* 0x000ee400080011ff */
[----:B-123--:R-:W-:Y:S05]  /*a790*/  @!P0 BRA `(.L_x_204) ;  /* 0x000000a400208947 */ /* 0x00efea0003800000 */
.L_x_389:
[----:B------:R-:W2:Y:S01]  /*a7a0*/  LDCU UR4, c[0x0][0x708] ;  /* 0x0000e100ff0477ac */ /* 0x000ea20008000800 */
[----:B-1----:R-:W-:Y:S01]  /*a7b0*/  FFMA R2, -R28, R0, 1 ;  /* 0x3f8000001c027423 */ /* 0x002fe20000000100 */
[----:B------:R-:W1:Y:S01]  /*a7c0*/  LDC R41, c[0x0][0x708] ;  /* 0x0001c200ff297b82 */ /* 0x000e620000000800 */
[----:B------:R-:W-:Y:S02]  /*a7d0*/  BSSY.RECONVERGENT B2, `(.L_x_205) ;  /* 0x000000c000027945 */ /* 0x000fe40003800200 */
[----:B------:R-:W-:Y:S01]  /*a7e0*/  FFMA R0, R0, R2, R0 ;  /* 0x0000000200007223 */ /* 0x000fe20000000000 */
[----:B--2---:R-:W-:-:S03]  /*a7f0*/  MOV R2, UR4 ;  /* 0x0000000400027c02 */ /* 0x004fc60008000f00 */
[----:B------:R-:W-:Y:S01]  /*a800*/  FFMA R22, R0, UR4, RZ ;  /* 0x0000000400167c23 */ /* 0x000fe200080000ff */
[----:B------:R2:W3:Y:S03]  /*a810*/  FCHK P0, R2, R28 ;  /* 0x0000001c02007302 */ /* 0x0004e60000000000 */
[----:B--2---:R-:W-:-:S04]  /*a820*/  FFMA R2, -R28, R22, UR4 ;  /* 0x000000041c027e23 */ /* 0x004fc80008000116 */
[----:B------:R-:W-:Y:S01]  /*a830*/  FFMA R22, R0, R2, R22 ;  /* 0x0000000200167223 */ /* 0x000fe20000000016 */
[----:B-1-3--:R-:W-:Y:S06]  /*a840*/  @!P0 BRA `(.L_x_206) ;  /* 0x0000000000108947 */ /* 0x00afec0003800000 */
[----:B------:R-:W-:Y:S02]  /*a850*/  MOV R0, R28 ;  /* 0x0000001c00007202 */ /* 0x000fe40000000f00 */
[----:B------:R-:W-:Y:S02]  /*a860*/  MOV R8, 0xa880 ;  /* 0x0000a88000087802 */ /* 0x000fe40000000f00 */
[----:B------:R-:W-:Y:S05]  /*a870*/  CALL.REL.NOINC `($__internal_3_$__cuda_sm3x_div_rn_noftz_f32_slowpath) ;  /* 0x000000ac006c7944 */ /* 0x000fea0003c00000 */
[----:B------:R-:W-:Y:S02]  /*a880*/  MOV R22, R0 ;  /* 0x0000000000167202 */ /* 0x000fe40000000f00 */
.L_x_206:
[----:B------:R-:W-:Y:S05]  /*a890*/  BSYNC.RECONVERGENT B2 ;  /* 0x0000000000027941 */ /* 0x000fea0003800200 */
.L_x_205:
[----:B------:R-:W-:Y:S01]  /*a8a0*/  VIADD R0, R23, 0x100 ;  /* 0x0000010017007836 */ /* 0x000fe20000000000 */
[C---:B------:R-:W-:Y:S01]  /*a8b0*/  LOP3.LUT R38, R63.reuse, 0x3, RZ, 0xc0, !PT ;  /* 0x000000033f267812 */ /* 0x040fe200078ec0ff */
[----:B------:R-:W-:-:S03]  /*a8c0*/  IMAD.SHL.U32 R63, R63, 0x800, RZ ;  /* 0x000008003f3f7824 */ /* 0x000fc600078e00ff */
[----:B------:R-:W-:-:S04]  /*a8d0*/  SHF.R.U32.HI R0, RZ, 0x15, R0 ;  /* 0x00000015ff007819 */ /* 0x000fc80000011600 */
[----:B------:R-:W-:Y:S02]  /*a8e0*/  ISETP.NE.AND P0, PT, R38, R0, PT ;  /* 0x000000002600720c */ /* 0x000fe40003f05270 */
[----:B------:R-:W-:-:S05]  /*a8f0*/  LOP3.LUT R0, R63, 0x1800, RZ, 0xc0, !PT ;  /* 0x000018003f007812 */ /* 0x000fca00078ec0ff */
[----:B------:R-:W-:-:S06]  /*a900*/  IMAD R26, R65, 0x40, R0 ;  /* 0x00000040411a7824 */ /* 0x000fcc00078e0200 */
[----:B------:R-:W-:Y:S05]  /*a910*/  @!P0 BRA `(.L_x_207) ;  /* 0x0000000000408947 */ /* 0x000fea0003800000 */
[----:B------:R-:W-:Y:S01]  /*a920*/  MOV R2, 0x8 ;  /* 0x0000000800027802 */ /* 0x000fe20000000f00 */
        /* <DEDUP_REMOVED lines=15> */
.L_x_207:
[----:B------:R-:W1:Y:S01]  /*aa20*/  S2R R0, SR_SWINHI ;  /* 0x0000000000007919 */ /* 0x000e620000002f00 */
[----:B------:R-:W-:Y:S05]  /*aa30*/  WARPSYNC.ALL ;  /* 0x0000000000007948 */ /* 0x000fea0003800000 */
[----:B------:R-:W-:-:S13]  /*aa40*/  R2UR UR4, R23 ;  /* 0x00000000170472ca */ /* 0x000fda00000e0000 */
[----:B------:R-:W2:Y:S01]  /*aa50*/  LDTM.x16 R4, tmem[UR4+0x100] ;  /* 0x00010004000479ee */ /* 0x000ea20008240000 */
[----:B------:R-:W-:Y:S02]  /*aa60*/  MOV R24, R36 ;  /* 0x0000002400187202 */ /* 0x000fe40000000f00 */
[----:B-1----:R-:W-:Y:S02]  /*aa70*/  MOV R25, R0 ;  /* 0x0000000000197202 */ /* 0x002fe40000000f00 */
[----:B------:R-:W-:-:S05]  /*aa80*/  LEA R26, P0, R26, R24, 0x1 ;  /* 0x000000181a1a7211 */ /* 0x000fca00078008ff */
[----:B------:R-:W-:Y:S01]  /*aa90*/  IMAD.X R25, RZ, RZ, R25, P0 ;  /* 0x000000ffff197224 */ /* 0x000fe200000e0619 */
[----:B------:R-:W-:Y:S01]  /*aaa0*/  IADD3 R0, P0, PT, R26, 0x10, RZ ;  /* 0x000000101a007810 */ /* 0x000fe20007f1e0ff */
[C---:B--2---:R-:W-:Y:S02]  /*aab0*/  FMUL2 R2, R22.reuse.F32, R8.F32x2.HI_LO ;  /* 0x000000081602724a */ /* 0x044fe40000040000 */
[C---:B------:R-:W-:Y:S02]  /*aac0*/  FMUL2 R20, R22.reuse.F32, R4.F32x2.HI_LO ;  /* 0x000000041614724a */ /* 0x040fe40000040000 */
[C---:B------:R-:W-:Y:S01]  /*aad0*/  FMUL2 R4, R22.reuse.F32, R10.F32x2.HI_LO ;  /* 0x0000000a1604724a */ /* 0x040fe20000040000 */
[----:B------:R-:W-:Y:S01]  /*aae0*/  F2FP.F16.F32.PACK_AB R10, R3, R2 ;  /* 0x00000002030a723e */ /* 0x000fe200000000ff */
[----:B------:R-:W-:Y:S02]  /*aaf0*/  FMUL2 R6, R22.F32, R6.F32x2.HI_LO ;  /* 0x000000061606724a */ /* 0x000fe40000040000 */
[--C-:B------:R-:W-:Y:S01]  /*ab00*/  IMAD.X R3, RZ, RZ, R25.reuse, P0 ;  /* 0x000000ffff037224 */ /* 0x100fe200000e0619 */
[----:B------:R-:W-:Y:S01]  /*ab10*/  SHF.R.U64 R2, R26, 0x3, R25 ;  /* 0x000000031a027819 */ /* 0x000fe20000001219 */
[C---:B------:R-:W-:Y:S01]  /*ab20*/  FMUL2 R12, R22.reuse.F32, R12.F32x2.HI_LO ;  /* 0x0000000c160c724a */ /* 0x040fe20000040000 */
[----:B------:R-:W-:Y:S01]  /*ab30*/  F2FP.F16.F32.PACK_AB R8, R21, R20 ;  /* 0x000000141508723e */ /* 0x000fe200000000ff */
[C---:B------:R-:W-:Y:S01]  /*ab40*/  FMUL2 R14, R22.reuse.F32, R14.F32x2.HI_LO ;  /* 0x0000000e160e724a */ /* 0x040fe20000040000 */
[----:B------:R-:W-:Y:S01]  /*ab50*/  F2FP.F16.F32.PACK_AB R9, R7, R6 ;  /* 0x000000060709723e */ /* 0x000fe200000000ff */
[----:B------:R-:W-:Y:S01]  /*ab60*/  FMUL2 R16, R22.F32, R16.F32x2.HI_LO ;  /* 0x000000101610724a */ /* 0x000fe20000040000 */
[----:B------:R-:W-:Y:S01]  /*ab70*/  SHF.R.U64 R7, R0, 0x3, R3 ;  /* 0x0000000300077819 */ /* 0x000fe20000001203 */
[----:B------:R-:W-:Y:S01]  /*ab80*/  FMUL2 R18, R22.F32, R18.F32x2.HI_LO ;  /* 0x000000121612724a */ /* 0x000fe20000040000 */
[----:B------:R-:W-:-:S02]  /*ab90*/  LOP3.LUT R24, R26, 0x70, R2, 0x78, !PT ;  /* 0x000000701a187812 */ /* 0x000fc400078e7802 */
[----:B------:R-:W-:Y:S02]  /*aba0*/  F2FP.F16.F32.PACK_AB R11, R5, R4 ;  /* 0x00000004050b723e */ /* 0x000fe400000000ff */
[----:B------:R-:W-:Y:S01]  /*abb0*/  LOP3.LUT R2, R0, 0x70, R7, 0x78, !PT ;  /* 0x0000007000027812 */ /* 0x000fe200078e7807 */
[----:B------:R-:W-:Y:S01]  /*abc0*/  VIADD R0, R23, 0x110 ;  /* 0x0000011017007836 */ /* 0x000fe20000000000 */
[----:B------:R-:W-:Y:S01]  /*abd0*/  F2FP.F16.F32.PACK_AB R4, R13, R12 ;  /* 0x0000000c0d04723e */ /* 0x000fe200000000ff */
[----:B------:R1:W-:Y:S01]  /*abe0*/  ST.E.128 desc[UR48][R24.64], R8 ;  /* 0x0000000818007985 */ /* 0x0003e2000c101d30 */
[----:B------:R-:W-:Y:S02]  /*abf0*/  F2FP.F16.F32.PACK_AB R5, R15, R14 ;  /* 0x0000000e0f05723e */ /* 0x000fe400000000ff */
[----:B------:R-:W-:Y:S02]  /*ac00*/  F2FP.F16.F32.PACK_AB R6, R17, R16 ;  /* 0x000000101106723e */ /* 0x000fe400000000ff */
[----:B------:R-:W-:-:S02]  /*ac10*/  F2FP.F16.F32.PACK_AB R7, R19, R18 ;  /* 0x000000121307723e */ /* 0x000fc400000000ff */
[----:B------:R-:W-:-:S03]  /*ac20*/  SHF.R.U32.HI R0, RZ, 0x15, R0 ;  /* 0x00000015ff007819 */ /* 0x000fc60000011600 */
[----:B------:R1:W-:Y:S01]  /*ac30*/  ST.E.128 desc[UR48][R2.64], R4 ;  /* 0x0000000402007985 */ /* 0x0003e2000c101d30 */
        /* <DEDUP_REMOVED lines=18> */
.L_x_208:
[----:B------:R-:W-:Y:S05]  /*ad60*/  WARPSYNC.ALL ;  /* 0x0000000000007948 */ /* 0x000fea0003800000 */
[----:B------:R-:W-:Y:S02]  /*ad70*/  R2UR UR4, R23 ;  /* 0x00000000170472ca */ /* 0x000fe400000e0000 */
[C---:B-1----:R-:W-:Y:S02]  /*ad80*/  IADD3 R2, P1, PT, R26.reuse, 0x20, RZ ;  /* 0x000000201a027810 */ /* 0x042fe40007f3e0ff */
[----:B------:R-:W-:-:S05]  /*ad90*/  IADD3 R0, P0, PT, R26, 0x30, RZ ;  /* 0x000000301a007810 */ /* 0x000fca0007f1e0ff */
[----:B------:R-:W-:-:S04]  /*ada0*/  IMAD.X R3, RZ, RZ, R25, P0 ;  /* 0x000000ffff037224 */ /* 0x000fc800000e0619 */
[----:B------:R-:W1:Y:S02]  /*adb0*/  LDTM.x16 R4, tmem[UR4+0x110] ;  /* 0x00011004000479ee */ /* 0x000e640008240000 */
[C---:B-1----:R-:W-:Y:S02]  /*adc0*/  FMUL2 R34, R22.reuse.F32, R4.F32x2.HI_LO ;  /* 0x000000041622724a */ /* 0x042fe40000040000 */
[----:B------:R-:W-:Y:S02]  /*add0*/  IMAD.X R5, RZ, RZ, R25, P1 ;  /* 0x000000ffff057224 */ /* 0x000fe400008e0619 */
[C---:B------:R-:W-:Y:S02]  /*ade0*/  FMUL2 R30, R22.reuse.F32, R8.F32x2.HI_LO ;  /* 0x00000008161e724a */ /* 0x040fe40000040000 */
[C---:B------:R-:W-:Y:S02]  /*adf0*/  FMUL2 R20, R22.reuse.F32, R10.F32x2.HI_LO ;  /* 0x0000000a1614724a */ /* 0x040fe40000040000 */
[----:B------:R-:W-:Y:S01]  /*ae00*/  FMUL2 R8, R22.F32, R12.F32x2.HI_LO ;  /* 0x0000000c1608724a */ /* 0x000fe20000040000 */
[----:B------:R-:W-:Y:S01]  /*ae10*/  SHF.R.U64 R4, R2, 0x3, R5 ;  /* 0x0000000302047819 */ /* 0x000fe20000001205 */
[----:B------:R-:W-:Y:S01]  /*ae20*/  FMUL2 R32, R22.F32, R6.F32x2.HI_LO ;  /* 0x000000061620724a */ /* 0x000fe20000040000 */
[----:B------:R-:W-:Y:S01]  /*ae30*/  SHF.R.U64 R6, R0, 0x3, R3 ;  /* 0x0000000300067819 */ /* 0x000fe20000001203 */
[C---:B------:R-:W-:Y:S01]  /*ae40*/  FMUL2 R10, R22.reuse.F32, R14.F32x2.HI_LO ;  /* 0x0000000e160a724a */ /* 0x040fe20000040000 */
[----:B------:R-:W-:Y:S01]  /*ae50*/  F2FP.F16.F32.PACK_AB R8, R9, R8 ;  /* 0x000000080908723e */ /* 0x000fe200000000ff */
[----:B------:R-:W-:Y:S01]  /*ae60*/  FMUL2 R16, R22.F32, R16.F32x2.HI_LO ;  /* 0x000000101610724a */ /* 0x000fe20000040000 */
[----:B------:R-:W-:Y:S01]  /*ae70*/  LOP3.LUT R4, R2, 0x70, R4, 0x78, !PT ;  /* 0x0000007002047812 */ /* 0x000fe200078e7804 */
[----:B------:R-:W-:Y:S01]  /*ae80*/  FMUL2 R18, R22.F32, R18.F32x2.HI_LO ;  /* 0x000000121612724a */ /* 0x000fe20000040000 */
[----:B------:R-:W-:-:S02]  /*ae90*/  F2FP.F16.F32.PACK_AB R12, R35, R34 ;  /* 0x00000022230c723e */ /* 0x000fc400000000ff */
[----:B------:R-:W-:Y:S02]  /*aea0*/  F2FP.F16.F32.PACK_AB R13, R33, R32 ;  /* 0x00000020210d723e */ /* 0x000fe400000000ff */
[----:B------:R-:W-:Y:S02]  /*aeb0*/  F2FP.F16.F32.PACK_AB R14, R31, R30 ;  /* 0x0000001e1f0e723e */ /* 0x000fe400000000ff */
[----:B------:R-:W-:Y:S02]  /*aec0*/  F2FP.F16.F32.PACK_AB R15, R21, R20 ;  /* 0x00000014150f723e */ /* 0x000fe400000000ff */
[----:B------:R-:W-:Y:S02]  /*aed0*/  F2FP.F16.F32.PACK_AB R9, R11, R10 ;  /* 0x0000000a0b09723e */ /* 0x000fe400000000ff */
[----:B------:R-:W-:Y:S01]  /*aee0*/  LOP3.LUT R2, R0, 0x70, R6, 0x78, !PT ;  /* 0x0000007000027812 */ /* 0x000fe200078e7806 */
[----:B------:R-:W-:Y:S01]  /*aef0*/  VIADD R0, R23, 0x120 ;  /* 0x0000012017007836 */ /* 0x000fe20000000000 */
[----:B------:R-:W-:Y:S01]  /*af00*/  F2FP.F16.F32.PACK_AB R10, R17, R16 ;  /* 0x00000010110a723e */ /* 0x000fe200000000ff */
[----:B------:R1:W-:Y:S01]  /*af10*/  ST.E.128 desc[UR48][R4.64], R12 ;  /* 0x0000000c04007985 */ /* 0x0003e2000c101d30 */
        /* <DEDUP_REMOVED lines=21> */
.L_x_209:
        /* <DEDUP_REMOVED lines=49> */
.L_x_210:
[----:B------:R-:W-:Y:S05]  /*b380*/  WARPSYNC.ALL ;  /* 0x0000000000007948 */ /* 0x000fea0003800000 */
[----:B------:R-:W-:Y:S01]  /*b390*/  R2UR UR4, R23 ;  /* 0x00000000170472ca */ /* 0x000fe200000e0000 */
[----:B------:R-:W2:Y:S01]  /*b3a0*/  S2R R40, SR_CTAID.X ;  /* 0x0000000000287919 */ /* 0x000ea20000002500 */
[C---:B-1----:R-:W-:Y:S02]  /*b3b0*/  IADD3 R2, P1, PT, R26.reuse, 0x60, RZ ;  /* 0x000000601a027810 */ /* 0x042fe40007f3e0ff */
[----:B------:R-:W-:Y:S01]  /*b3c0*/  IADD3 R0, P0, PT, R26, 0x70, RZ ;  /* 0x000000701a007810 */ /* 0x000fe20007f1e0ff */
[----:B------:R-:W1:Y:S04]  /*b3d0*/  S2R R42, SR_CTAID.Y ;  /* 0x00000000002a7919 */ /* 0x000e680000002600 */
[----:B------:R-:W-:Y:S01]  /*b3e0*/  IMAD.X R3, RZ, RZ, R25, P0 ;  /* 0x000000ffff037224 */ /* 0x000fe200000e0619 */
[----:B------:R-:W3:Y:S03]  /*b3f0*/  S2R R39, SR_CTAID.Z ;  /* 0x0000000000277919 */ /* 0x000ee60000002700 */
[----:B------:R-:W4:Y:S01]  /*b400*/  LDTM.x16 R4, tmem[UR4+0x130] ;  /* 0x00013004000479ee */ /* 0x000f220008240000 */
[----:B------:R-:W5:Y:S02]  /*b410*/  LDCU.64 UR4, c[0x0][0x880] ;  /* 0x00011000ff0477ac */ /* 0x000f640008000a00 */
[----:B-----5:R-:W-:-:S04]  /*b420*/  UISETP.NE.U32.AND UP0, UPT, UR4, URZ, UPT ;  /* 0x000000ff0400728c */ /* 0x020fc8000bf05070 */
[----:B------:R-:W-:Y:S01]  /*b430*/  UISETP.NE.AND.EX UP0, UPT, UR5, URZ, UPT, UP0 ;  /* 0x000000ff0500728c */ /* 0x000fe2000bf05300 */
[C---:B----4-:R-:W-:Y:S02]  /*b440*/  FMUL2 R34, R22.reuse.F32, R4.F32x2.HI_LO ;  /* 0x000000041622724a */ /* 0x050fe40000040000 */
        /* <DEDUP_REMOVED lines=18> */
[----:B------:R4:W-:Y:S01]  /*b570*/  ST.E.128 desc[UR48][R4.64], R12 ;  /* 0x0000000c04007985 */ /* 0x0009e2000c101d30 */
[----:B------:R-:W-:-:S02]  /*b580*/  F2FP.F16.F32.PACK_AB R10, R17, R16 ;  /* 0x00000010110a723e */ /* 0x000fc400000000ff */
[----:B------:R-:W-:-:S05]  /*b590*/  F2FP.F16.F32.PACK_AB R11, R19, R18 ;  /* 0x00000012130b723e */ /* 0x000fca00000000ff */
[----:B------:R4:W-:Y:S01]  /*b5a0*/  ST.E.128 desc[UR48][R2.64], R8 ;  /* 0x0000000802007985 */ /* 0x0009e2000c101d30 */
[----:B------:R-:W-:Y:S01]  /*b5b0*/  @!PT LDS RZ, [RZ] ;  /* 0x00000000fffff984 */ /* 0x000fe20000000800 */
[----:B------:R-:W-:Y:S01]  /*b5c0*/  @!PT LDS RZ, [RZ] ;  /* 0x00000000fffff984 */ /* 0x000fe20000000800 */
[----:B------:R-:W-:Y:S01]  /*b5d0*/  @!PT LDS RZ, [RZ] ;  /* 0x00000000fffff984 */ /* 0x000fe20000000800 */
[----:B------:R-:W-:Y:S01]  /*b5e0*/  @!PT LDS RZ, [RZ] ;  /* 0x00000000fffff984 */ /* 0x000fe20000000800 */
[----:B------:R5:W-:Y:S06]  /*b5f0*/  MEMBAR.ALL.CTA ;  /* 0x0000000000007992 */ /* 0x000bec0000008000 */
[----:B-----5:R-:W1:Y:S01]  /*b600*/  FENCE.VIEW.ASYNC.S ;  /* 0x00000000000073c6 */ /* 0x020e620000000000 */
[----:B--23--:R-:W-:Y:S05]  /*b610*/  BRA.U !UP0, `(.L_x_211) ;  /* 0x0000000108fc7547 */ /* 0x00cfea000b800000 */
[C---:B------:R-:W-:Y:S01]  /*b620*/  FSETP.GEU.AND P0, PT, R28.reuse, 1.175494350822287508e-38, PT ;  /* 0x008000001c00780b */ /* 0x040fe20003f0e000 */
[----:B------:R-:W2:Y:S01]  /*b630*/  LDCU UR4, c[0x0][0x380] ;  /* 0x00007000ff0477ac */ /* 0x000ea20008000800 */
[----:B----4-:R-:W-:Y:S01]  /*b640*/  MOV R3, 0x3e055027 ;  /* 0x3e05502700037802 */ /* 0x010fe20000000f00 */
[----:B------:R-:W-:Y:S01]  /*b650*/  BSSY.RECONVERGENT B0, `(.L_x_211) ;  /* 0x000003b000007945 */ /* 0x000fe20003800200 */
[----:B------:R-:W-:Y:S01]  /*b660*/  FSEL R5, RZ, -23, P0 ;  /* 0xc1b80000ff057808 */ /* 0x000fe20000000000 */
[----:B------:R-:W3:Y:S08]  /*b670*/  LDCU UR5, c[0x0][0x700] ;  /* 0x0000e000ff0577ac */ /* 0x000ef00008000800 */
[----:B------:R-:W-:-:S05]  /*b680*/  @!P0 FMUL R28, R28, 8388608 ;  /* 0x4b0000001c1c8820 */ /* 0x000fca0000400000 */
[C---:B------:R-:W-:Y:S02]  /*b690*/  IADD3 R2, PT, PT, R28.reuse, -0x3f2aaaab, RZ ;  /* 0xc0d555551c027810 */ /* 0x040fe40007ffe0ff */
[----:B------:R-:W-:Y:S02]  /*b6a0*/  ISETP.GT.U32.AND P0, PT, R28, 0x7f7fffff, PT ;  /* 0x7f7fffff1c00780c */ /* 0x000fe40003f04070 */
[----:B------:R-:W-:Y:S02]  /*b6b0*/  LOP3.LUT R2, R2, 0xff800000, RZ, 0xc0, !PT ;  /* 0xff80000002027812 */ /* 0x000fe400078ec0ff */
[C---:B------:R-:W-:Y:S02]  /*b6c0*/  FSETP.NEU.AND P1, PT, R28.reuse, RZ, PT ;  /* 0x000000ff1c00720b */ /* 0x040fe40003f2d000 */
[-C--:B------:R-:W-:Y:S02]  /*b6d0*/  IADD3 R0, PT, PT, R28, -R2.reuse, RZ ;  /* 0x800000021c007210 */ /* 0x080fe40007ffe0ff */
[----:B------:R-:W-:-:S03]  /*b6e0*/  I2FP.F32.S32 R4, R2 ;  /* 0x0000000200047245 */ /* 0x000fc60000201400 */
[----:B------:R-:W-:-:S04]  /*b6f0*/  FADD R0, R0, -1 ;  /* 0xbf80000000007421 */ /* 0x000fc80000000000 */
[----:B------:R-:W-:-:S04]  /*b700*/  FFMA R3, R0, -R3, 0.14084610342979431152 ;  /* 0x3e1039f600037423 */ /* 0x000fc80000000803 */
[----:B------:R-:W-:-:S04]  /*b710*/  FFMA R3, R0, R3, -0.12148627638816833496 ;  /* 0xbdf8cdcc00037423 */ /* 0x000fc80000000003 */
[----:B------:R-:W-:-:S04]  /*b720*/  FFMA R3, R0, R3, 0.13980610668659210205 ;  /* 0x3e0f295500037423 */ /* 0x000fc80000000003 */
[----:B------:R-:W-:-:S04]  /*b730*/  FFMA R3, R0, R3, -0.16684235632419586182 ;  /* 0xbe2ad8b900037423 */ /* 0x000fc80000000003 */
[----:B------:R-:W-:-:S04]  /*b740*/  FFMA R3, R0, R3, 0.20012299716472625732 ;  /* 0x3e4ced0b00037423 */ /* 0x000fc80000000003 */
[----:B------:R-:W-:-:S04]  /*b750*/  FFMA R3, R0, R3, -0.24999669194221496582 ;  /* 0xbe7fff2200037423 */ /* 0x000fc80000000003 */
[----:B------:R-:W-:-:S04]  /*b760*/  FFMA R3, R0, R3, 0.33333182334899902344 ;  /* 0x3eaaaa7800037423 */ /* 0x000fc80000000003 */
[----:B------:R-:W-:-:S04]  /*b770*/  FFMA R3, R0, R3, -0.5 ;  /* 0xbf00000000037423 */ /* 0x000fc80000000003 */
[----:B------:R-:W-:Y:S01]  /*b780*/  FMUL R2, R0, R3 ;  /* 0x0000000300027220 */ /* 0x000fe20000400000 */
[----:B------:R-:W-:Y:S01]  /*b790*/  FFMA R3, R4, 1.1920928955078125e-07, R5 ;  /* 0x3400000004037823 */ /* 0x000fe20000000005 */
[----:B------:R-:W-:Y:S02]  /*b7a0*/  LEA R4, R40, R64, 0x8 ;  /* 0x0000004028047211 */ /* 0x000fe400078e40ff */
[----:B------:R-:W-:Y:S01]  /*b7b0*/  FFMA R0, R0, R2, R0 ;  /* 0x0000000200007223 */ /* 0x000fe20000000000 */
[----:B------:R-:W-:-:S03]  /*b7c0*/  MOV R2, 0x7f800000 ;  /* 0x7f80000000027802 */ /* 0x000fc60000000f00 */
[----:B------:R-:W-:Y:S02]  /*b7d0*/  FFMA R0, R3, 0.69314718246459960938, R0 ;  /* 0x3f31721803007823 */ /* 0x000fe40000000000 */
[----:B------:R-:W-:Y:S01]  /*b7e0*/  @P0 FFMA R0, R28, R2, +INF ;  /* 0x7f8000001c000423 */ /* 0x000fe20000000002 */
[----:B--2---:R-:W-:-:S04]  /*b7f0*/  ISETP.GE.AND P0, PT, R4, UR4, PT ;  /* 0x0000000404007c0c */ /* 0x004fc8000bf06270 */
[----:B------:R-:W-:-:S05]  /*b800*/  FSEL R0, R0, -INF , P1 ;  /* 0xff80000000007808 */ /* 0x000fca0000800000 */
[----:B---3--:R-:W-:-:S04]  /*b810*/  FFMA R29, R29, UR5, R0 ;  /* 0x000000051d1d7c23 */ /* 0x008fc80008000000 */
        /* <DEDUP_REMOVED lines=10> */
[----:B------:R2:W4:Y:S02]  /*b8c0*/  F2I.FTZ.U32.TRUNC.NTZ R3, R2 ;  /* 0x0000000200037305 */ /* 0x000524000021f000 */
[----:B--2---:R-:W-:Y:S01]  /*b8d0*/  HFMA2 R2, -RZ, RZ, 0, 0 ;  /* 0x00000000ff027431 */ /* 0x004fe200000001ff */
[----:B----4-:R-:W-:-:S05]  /*b8e0*/  IADD3 R0, PT, PT, RZ, -R3, RZ ;  /* 0x80000003ff007210 */ /* 0x010fca0007ffe0ff */
[----:B------:R-:W-:-:S04]  /*b8f0*/  IMAD R0, R0, UR7, RZ ;  /* 0x0000000700007c24 */ /* 0x000fc8000f8e02ff */
[----:B------:R-:W-:-:S06]  /*b900*/  IMAD.HI.U32 R0, R3, R0, R2 ;  /* 0x0000000003007227 */ /* 0x000fcc00078e0002 */
[----:B-1----:R-:W-:-:S05]  /*b910*/  IMAD.HI.U32 R0, R0, R42, RZ ;  /* 0x0000002a00007227 */ /* 0x002fca00078e00ff */
[----:B------:R-:W-:-:S05]  /*b920*/  IADD3 R2, PT, PT, -R0, RZ, RZ ;  /* 0x000000ff00027210 */ /* 0x000fca0007ffe1ff */
[----:B------:R-:W-:-:S05]  /*b930*/  IMAD R2, R2, UR7, R42 ;  /* 0x0000000702027c24 */ /* 0x000fca000f8e022a */
[----:B------:R-:W-:-:S13]  /*b940*/  ISETP.GE.U32.AND P2, PT, R2, UR7, PT ;  /* 0x0000000702007c0c */ /* 0x000fda000bf46070 */
[----:B------:R-:W-:Y:S02]  /*b950*/  @P2 IADD3 R2, PT, PT, R2, -UR7, RZ ;  /* 0x8000000702022c10 */ /* 0x000fe4000fffe0ff */
[----:B------:R-:W-:Y:S02]  /*b960*/  @P2 IADD3 R0, PT, PT, R0, 0x1, RZ ;  /* 0x0000000100002810 */ /* 0x000fe40007ffe0ff */
[----:B------:R-:W-:-:S13]  /*b970*/  ISETP.GE.U32.AND P1, PT, R2, UR7, PT ;  /* 0x0000000702007c0c */ /* 0x000fda000bf26070 */
[----:B------:R-:W-:Y:S02]  /*b980*/  @P1 IADD3 R0, PT, PT, R0, 0x1, RZ ;  /* 0x0000000100001810 */ /* 0x000fe40007ffe0ff */
[----:B------:R-:W-:-:S04]  /*b990*/  @!P0 LOP3.LUT R0, RZ, UR7, RZ, 0x33, !PT ;  /* 0x00000007ff008c12 */ /* 0x000fc8000f8e33ff */
[C---:B------:R-:W-:Y:S01]  /*b9a0*/  IADD3 R2, PT, PT, -R0.reuse, RZ, RZ ;  /* 0x000000ff00027210 */ /* 0x040fe20007ffe1ff */
[----:B-----5:R-:W-:-:S04]  /*b9b0*/  IMAD R0, R0, UR5, R4 ;  /* 0x0000000500007c24 */ /* 0x020fc8000f8e0204 */
[----:B------:R-:W-:-:S04]  /*b9c0*/  IMAD R2, R2, UR7, R42 ;  /* 0x0000000702027c24 */ /* 0x000fc8000f8e022a */
[----:B------:R-:W-:-:S04]  /*b9d0*/  IMAD R0, R2, UR4, R0 ;  /* 0x0000000402007c24 */ /* 0x000fc8000f8e0200 */
[----:B---3--:R-:W-:-:S05]  /*b9e0*/  IMAD.WIDE.U32 R2, R0, 0x4, R6 ;  /* 0x0000000400027825 */ /* 0x008fca00078e0006 */
[----:B------:R2:W-:Y:S02]  /*b9f0*/  STG.E desc[UR48][R2.64], R29 ;  /* 0x0000001d02007986 */ /* 0x0005e4000c101930 */
.L_x_212:
[----:B------:R-:W-:Y:S05]  /*ba00*/  BSYNC.RECONVERGENT B0 ;  /* 0x0000000000007941 */ /* 0x000fea0003800200 */
.L_x_211:
[----:B------:R-:W-:Y:S01]  /*ba10*/  UISETP.NE.AND UP0, UPT, UR38, URZ, UPT ;  /* 0x000000ff2600728c */ /* 0x000fe2000bf05270 */
[----:B------:R-:W-:-:S08]  /*ba20*/  NOP ;  /* 0x0000000000007918 */ /* 0x000fd00000000000 */
[----:B------:R-:W-:Y:S05]  /*ba30*/  BRA.U UP0, `(.L_x_213) ;  /* 0x0000000100087547 */ /* 0x000fea000b800000 */
[----:B------:R-:W-:Y:S05]  /*ba40*/  BPT.TRAP 0x1 ;  /* 0x000000040000795c */ /* 0x000fea0000300000 */
[----:B------:R-:W-:Y:S05]  /*ba50*/  BPT.TRAP 0x1 ;  /* 0x000000040000795c */ /* 0x000fea0000300000 */
.L_x_213:
[----:B------:R-:W-:Y:S01]  /*ba60*/  IADD3 R0, PT, PT, R36, 0x140a0, RZ ;  /* 0x000140a024007810 */ /* 0x000fe20007ffe0ff */
[----:B------:R-:W-:-:S03]  /*ba70*/  UISETP.NE.AND UP0, UPT, UR38, URZ, UPT ;  /* 0x000000ff2600728c */ /* 0x000fc6000bf05270 */
[----:B------:R-:W-:-:S04]  /*ba80*/  PRMT R0, R37, 0x654, R0 ;  /* 0x0000065425007816 */ /* 0x000fc80000000000 */
[----:B-1----:R1:W-:Y:S02]  /*ba90*/  SYNCS.ARRIVE.TRANS64.RED.A1T0 RZ, [R0+URZ], RZ ;  /* 0x000000ff00ff79a7 */ /* 0x0023e400081004ff */
[----:B------:R-:W-:Y:S05]  /*baa0*/  BRA.U UP0, `(.L_x_214) ;  /* 0x0000000100047547 */ /* 0x000fea000b800000 */
[----:B------:R-:W-:Y:S05]  /*bab0*/  BPT.TRAP 0x1 ;  /* 0x000000040000795c */ /* 0x000fea0000300000 */
.L_x_214:
[----:B------:R3:W-:Y:S01]  /*bac0*/  SYNCS.ARRIVE.TRANS64.A1T0 RZ, [R36+URZ+0x140b0], RZ ;  /* 0x0140b0ff24ff79a7 */ /* 0x0007e200081000ff */
[----:B------:R-:W-:-:S09]  /*bad0*/  UISETP.NE.AND UP0, UPT, UR36, URZ, UPT ;  /* 0x000000ff2400728c */ /* 0x000fd2000bf05270 */
[----:B------:R-:W-:Y:S05]  /*bae0*/  BRA.U !UP0, `(.L_x_215) ;  /* 0x0000000108047547 */ /* 0x000fea000b800000 */
[----:B------:R-:W-:Y:S05]  /*baf0*/  BPT.TRAP 0x1 ;  /* 0x000000040000795c */ /* 0x000fea0000300000 */
.L_x_215:
[----:B-1----:R-:W-:Y:S01]  /*bb00*/  IMAD.U32 R0, RZ, RZ, UR44 ;  /* 0x0000002cff007e24 */ /* 0x002fe2000f8e00ff */
[----:B--2-4-:R-:W-:-:S04]  /*bb10*/  SHF.R.U32.HI R2, RZ, 0x15, R62 ;  /* 0x00000015ff027819 */ /* 0x014fc8000001163e */
[----:B------:R-:W-:Y:S02]  /*bb20*/  SHF.L.U32 R0, R0, 0x1f, RZ ;  /* 0x0000001f00007819 */ /* 0x000fe400000006ff */
[----:B------:R-:W-:Y:S02]  /*bb30*/  ISETP.NE.AND P0, PT, R38, R2, PT ;  /* 0x000000022600720c */ /* 0x000fe40003f05270 */
[----:B------:R-:W1:Y:S02]  /*bb40*/  SYNCS.PHASECHK.TRANS64.TRYWAIT P1, [R36+URZ+0x14080], R0 ;  /* 0x01408000240075a7 */ /* 0x000e6400080211ff */
[----:B-1----:R-:W-:Y:S09]  /*bb50*/  @!P1 BRA `(.L_x_216) ;  /* 0x0000009000449947 */ /* 0x002ff20003800000 */
.L_x_390:
[----:B------:R-:W-:Y:S05]  /*bb60*/  @!P0 BRA `(.L_x_217) ;  /* 0x0000000000408947 */ /* 0x000fea0003800000 */
[----:B------:R-:W-:Y:S01]  /*bb70*/  MOV R2, 0x8 ;  /* 0x0000000800027802 */ /* 0x000fe20000000f00 */
[----:B------:R-:W2:Y:S01]  /*bb80*/  LDCU.64 UR8, c[0x4][0xb0] ;  /* 0x01001600ff0877ac */ /* 0x000ea20008000a00 */
[----:B------:R-:W-:Y:S02]  /*bb90*/  HFMA2 R12, -RZ, RZ, 0, 5.9604644775390625e-08 ;  /* 0x00000001ff0c7431 */ /* 0x000fe400000001ff */
[----:B------:R-:W-:Y:S01]  /*bba0*/  IMAD.MOV.U32 R8, RZ, RZ, 0x192 ;  /* 0x00000192ff087424 */ /* 0x000fe200078e00ff */
[----:B------:R-:W4:Y:S01]  /*bbb0*/  LDCU.64 UR6, c[0x4][0xb8] ;  /* 0x01001700ff0677ac */ /* 0x000f220008000a00 */
[----:B------:R-:W1:Y:S01]  /*bbc0*/  LDC.64 R2, c[0x4][R2] ;  /* 0x0100000002027b82 */ /* 0x000e620000000a00 */
[----:B------:R-:W-:Y:S01]  /*bbd0*/  IMAD.MOV.U32 R13, RZ, RZ, RZ ;  /* 0x000000ffff0d7224 */ /* 0x000fe200078e00ff */
[----:B------:R-:W5:Y:S01]  /*bbe0*/  LDCU.64 UR4, c[0x4][0x28] ;  /* 0x01000500ff0477ac */ /* 0x000f620008000a00 */
[----:B--2---:R-:W-:Y:S01]  /*bbf0*/  IMAD.U32 R4, RZ, RZ, UR8 ;  /* 0x00000008ff047e24 */ /* 0x004fe2000f8e00ff */
[----:B------:R-:W-:Y:S01]  /*bc00*/  MOV R5, UR9 ;  /* 0x0000000900057c02 */ /* 0x000fe20008000f00 */
[----:B----4-:R-:W-:Y:S01]  /*bc10*/  IMAD.U32 R6, RZ, RZ, UR6 ;  /* 0x00000006ff067e24 */ /* 0x010fe2000f8e00ff */
[----:B------:R-:W-:Y:S01]  /*bc20*/  MOV R7, UR7 ;  /* 0x0000000700077c02 */ /* 0x000fe20008000f00 */
[----:B-----5:R-:W-:Y:S01]  /*bc30*/  IMAD.U32 R10, RZ, RZ, UR4 ;  /* 0x00000004ff0a7e24 */ /* 0x020fe2000f8e00ff */
[----:B------:R-:W-:-:S02]  /*bc40*/  MOV R11, UR5 ;  /* 0x00000005000b7c02 */ /* 0x000fc40008000f00 */
[----:B------:R-:W-:-:S07]  /*bc50*/  LEPC R20, `(.L_x_217) ;  /* 0x000000001014794e */ /* 0x000fce0000000000 */
[----:B-1-3--:R-:W-:Y:S05]  /*bc60*/  CALL.ABS.NOINC R2 ;  /* 0x0000000002007343 */ /* 0x00afea0003c00000 */
.L_x_217:
[----:B------:R-:W-:Y:S05]  /*bc70*/  WARPSYNC.ALL ;  /* 0x0000000000007948 */ /* 0x000fea0003800000 */
[----:B------:R-:W-:Y:S01]  /*bc80*/  R2UR UR4, R62 ;  /* 0x000000003e0472ca */ /* 0x000fe200000e0000 */
[----:B------:R-:W-:-:S12]  /*bc90*/  UISETP.NE.AND UP0, UPT, UR36, URZ, UPT ;  /* 0x000000ff2400728c */ /* 0x000fd8000bf05270 */
[----:B------:R-:W2:Y:S02]  /*bca0*/  LDTM.x2 R28, tmem[UR4] ;  /* 0x00000004001c79ee */ /* 0x000ea400080c0000 */
[----:B--2---:R-:W-:Y:S05]  /*bcb0*/  BRA.U !UP0, `(.L_x_218) ;  /* 0x0000000108047547 */ /* 0x004fea000b800000 */
[----:B------:R-:W-:Y:S05]  /*bcc0*/  BPT.TRAP 0x1 ;  /* 0x000000040000795c */ /* 0x000fea0000300000 */
.L_x_218:
[----:B-1----:R-:W-:Y:S01]  /*bcd0*/  PRMT R0, R37, 0x654, R27 ;  /* 0x0000065425007816 */ /* 0x002fe2000000001b */
[----:B------:R-:W-:-:S03]  /*bce0*/  UISETP.NE.AND UP0, UPT, UR38, URZ, UPT ;  /* 0x000000ff2600728c */ /* 0x000fc6000bf05270 */
[----:B------:R1:W-:Y:S06]  /*bcf0*/  SYNCS.ARRIVE.TRANS64.RED.A1T0 RZ, [R0+URZ], RZ ;  /* 0x000000ff00ff79a7 */ /* 0x0003ec00081004ff */
[----:B------:R-:W-:Y:S05]  /*bd00*/  BRA.U UP0, `(.L_x_219) ;  /* 0x0000000100047547 */ /* 0x000fea000b800000 */
[----:B------:R-:W-:Y:S05]  /*bd10*/  BPT.TRAP 0x1 ;  /* 0x000000040000795c */ /* 0x000fea0000300000 */
.L_x_219:
[----:B-1----:R-:W-:-:S04]  /*bd20*/  MOV R0, UR45 ;  /* 0x0000002d00007c02 */ /* 0x002fc80008000f00 */
[----:B------:R-:W-:-:S04]  /*bd30*/  SHF.L.U32 R0, R0, 0x1f, RZ ;  /* 0x0000001f00007819 */ /* 0x000fc800000006ff */
[----:B------:R-:W1:Y:S02]  /*bd40*/  SYNCS.PHASECHK.TRANS64.TRYWAIT P0, [R36+URZ+0x14098], R0 ;  /* 0x01409800240075a7 */ /* 0x000e6400080011ff */
[----:B-1----:R-:W-:Y:S05]  /*bd50*/  @!P0 BRA `(.L_x_220) ;  /* 0x0000008c00d88947 */ /* 0x002fea0003800000 */
.L_x_391:
[----:B------:R-:W-:-:S09]  /*bd60*/  UISETP.NE.AND UP0, UPT, UR38, URZ, UPT ;  /* 0x000000ff2600728c */ /* 0x000fd2000bf05270 */
[----:B------:R-:W-:Y:S05]  /*bd70*/  BRA.U UP0, `(.L_x_221) ;  /* 0x0000000100047547 */ /* 0x000fea000b800000 */
[----:B------:R-:W-:Y:S05]  /*bd80*/  BPT.TRAP 0x1 ;  /* 0x000000040000795c */ /* 0x000fea0000300000 */
.L_x_221:
[----:B------:R-:W-:Y:S01]  /*bd90*/  MOV R2, 0x1 ;  /* 0x0000000100027802 */ /* 0x000fe20000000f00 */
[----:B-1----:R1:W2:Y:S03]  /*bda0*/  MUFU.RCP R0, R28 ;  /* 0x0000001c00007308 */ /* 0x0022a60000001000 */
[----:B------:R-:W-:-:S04]  /*bdb0*/  SHF.L.U32 R2, R2, 0x1f, RZ ;  /* 0x0000001f02027819 */ /* 0x000fc800000006ff */
[----:B------:R-:W4:Y:S02]  /*bdc0*/  SYNCS.PHASECHK.TRANS64.TRYWAIT P0, [R36+URZ+0x140c8], R2 ;  /* 0x0140c802240075a7 */ /* 0x000f2400080011ff */
[----:B-12-4-:R-:W-:Y:S05]  /*bdd0*/  @!P0 BRA `(.L_x_222) ;  /* 0x0000008c00cc8947 */ /* 0x016fea0003800000 */
.L_x_392:
[----:B------:R-:W2:Y:S01]  /*bde0*/  LDCU UR4, c[0x0][0x708] ;  /* 0x0000e100ff0477ac */ /* 0x000ea20008000800 */
[----:B-1----:R-:W-:Y:S01]  /*bdf0*/  FFMA R2, -R28, R0, 1 ;  /* 0x3f8000001c027423 */ /* 0x002fe20000000100 */
[----:B------:R-:W-:Y:S03]  /*be00*/  BSSY.RECONVERGENT B2, `(.L_x_223) ;  /* 0x000000c000027945 */ /* 0x000fe60003800200 */
[----:B------:R-:W-:Y:S01]  /*be10*/  FFMA R0, R0, R2, R0 ;  /* 0x0000000200007223 */ /* 0x000fe20000000000 */
[----:B--2---:R-:W-:-:S03]  /*be20*/  MOV R2, UR4 ;  /* 0x0000000400027c02 */ /* 0x004fc60008000f00 */
[----:B------:R-:W-:Y:S01]  /*be30*/  FFMA R22, R0, UR4, RZ ;  /* 0x0000000400167c23 */ /* 0x000fe200080000ff */
[----:B------:R1:W2:Y:S03]  /*be40*/  FCHK P0, R2, R28 ;  /* 0x0000001c02007302 */ /* 0x0002a60000000000 */
[----:B-1----:R-:W-:-:S04]  /*be50*/  FFMA R2, -R28, R22, UR4 ;  /* 0x000000041c027e23 */ /* 0x002fc80008000116 */
[----:B------:R-:W-:Y:S01]  /*be60*/  FFMA R22, R0, R2, R22 ;  /* 0x0000000200167223 */ /* 0x000fe20000000016 */
[----:B--2---:R-:W-:Y:S06]  /*be70*/  @!P0 BRA `(.L_x_224) ;  /* 0x0000000000108947 */ /* 0x004fec0003800000 */
[----:B------:R-:W-:Y:S02]  /*be80*/  MOV R0, R28 ;  /* 0x0000001c00007202 */ /* 0x000fe40000000f00 */
[----:B------:R-:W-:Y:S02]  /*be90*/  MOV R8, 0xbeb0 ;  /* 0x0000beb000087802 */ /* 0x000fe40000000f00 */
[----:B---3--:R-:W-:Y:S05]  /*bea0*/  CALL.REL.NOINC `($__internal_3_$__cuda_sm3x_div_rn_noftz_f32_slowpath) ;  /* 0x0000009400e07944 */ /* 0x008fea0003c00000 */
[----:B------:R-:W-:Y:S02]  /*beb0*/  MOV R22, R0 ;  /* 0x0000000000167202 */ /* 0x000fe40000000f00 */
.L_x_224:
[----:B------:R-:W-:Y:S05]  /*bec0*/  BSYNC.RECONVERGENT B2 ;  /* 0x0000000000027941 */ /* 0x000fea0003800200 */
.L_x_223:
[----:B------:R-:W-:-:S05]  /*bed0*/  VIADD R0, R23, 0x180 ;  /* 0x0000018017007836 */ /* 0x000fca0000000000 */
[----:B------:R-:W-:-:S04]  /*bee0*/  SHF.R.U32.HI R0, RZ, 0x15, R0 ;  /* 0x00000015ff007819 */ /* 0x000fc80000011600 */
[----:B------:R-:W-:-:S13]  /*bef0*/  ISETP.NE.AND P0, PT, R38, R0, PT ;  /* 0x000000002600720c */ /* 0x000fda0003f05270 */
[----:B------:R-:W-:Y:S05]  /*bf00*/  @!P0 BRA `(.L_x_225) ;  /* 0x0000000000408947 */ /* 0x000fea0003800000 */
[----:B------:R-:W-:Y:S01]  /*bf10*/  MOV R2, 0x8 ;  /* 0x0000000800027802 */ /* 0x000fe20000000f00 */
        /* <DEDUP_REMOVED lines=15> */
.L_x_225:
[----:B------:R-:W-:Y:S05]  /*c010*/  WARPSYNC.ALL ;  /* 0x0000000000007948 */ /* 0x000fea0003800000 */
[----:B------:R-:W-:Y:S02]  /*c020*/  R2UR UR4, R23 ;  /* 0x00000000170472ca */ /* 0x000fe400000e0000 */
[C---:B------:R-:W-:Y:S02]  /*c030*/  IADD3 R2, P1, PT, R26.reuse, 0x4000, RZ ;  /* 0x000040001a027810 */ /* 0x040fe40007f3e0ff */
        /* <DEDUP_REMOVED lines=46> */
.L_x_226:
        /* <DEDUP_REMOVED lines=49> */
.L_x_227:
        /* <DEDUP_REMOVED lines=49> */
.L_x_228:
[----:B------:R-:W2:Y:S01]  /*c940*/  LDCU.64 UR4, c[0x0][0x880] ;  /* 0x00011000ff0477ac */ /* 0x000ea20008000a00 */
[C---:B------:R-:W-:Y:S02]  /*c950*/  IADD3 R0, P2, PT, R26.reuse, 0x4060, RZ ;  /* 0x000040601a007810 */ /* 0x040fe40007f5e0ff */
[----:B------:R-:W-:-:S05]  /*c960*/  IADD3 R26, P1, PT, R26, 0x4070, RZ ;  /* 0x000040701a1a7810 */ /* 0x000fca0007f3e0ff */
[----:B-1----:R-:W-:-:S05]  /*c970*/  IMAD.X R3, RZ, RZ, R25, P1 ;  /* 0x000000ffff037224 */ /* 0x002fca00008e0619 */
[----:B------:R-:W-:-:S04]  /*c980*/  SHF.R.U64 R2, R26, 0x3, R3 ;  /* 0x000000031a027819 */ /* 0x000fc80000001203 */
[----:B------:R-:W-:Y:S02]  /*c990*/  LOP3.LUT R2, R26, 0x70, R2, 0x78, !PT ;  /* 0x000000701a027812 */ /* 0x000fe400078e7802 */
[----:B--2---:R-:W-:-:S04]  /*c9a0*/  ISETP.NE.U32.AND P0, PT, RZ, UR4, PT ;  /* 0x00000004ff007c0c */ /* 0x004fc8000bf05070 */
[----:B------:R-:W-:Y:S01]  /*c9b0*/  ISETP.NE.AND.EX P0, PT, RZ, UR5, PT, P0 ;  /* 0x00000005ff007c0c */ /* 0x000fe2000bf05300 */
[----:B------:R-:W-:Y:S05]  /*c9c0*/  WARPSYNC.ALL ;  /* 0x0000000000007948 */ /* 0x000fea0003800000 */
[----:B------:R-:W-:-:S13]  /*c9d0*/  R2UR UR4, R23 ;  /* 0x00000000170472ca */ /* 0x000fda00000e0000 */
[----:B------:R-:W1:Y:S02]  /*c9e0*/  LDTM.x16 R4, tmem[UR4+0x1b0] ;  /* 0x0001b004000479ee */ /* 0x000e640008240000 */
[C---:B-1----:R-:W-:Y:S02]  /*c9f0*/  FMUL2 R32, R22.reuse.F32, R4.F32x2.HI_LO ;  /* 0x000000041620724a */ /* 0x042fe40000040000 */
[----:B------:R-:W-:Y:S02]  /*ca00*/  IMAD.X R5, RZ, RZ, R25, P2 ;  /* 0x000000ffff057224 */ /* 0x000fe400010e0619 */
[C---:B------:R-:W-:Y:S02]  /*ca10*/  FMUL2 R20, R22.reuse.F32, R8.F32x2.HI_LO ;  /* 0x000000081614724a */ /* 0x040fe40000040000 */
[C---:B------:R-:W-:Y:S02]  /*ca20*/  FMUL2 R30, R22.reuse.F32, R6.F32x2.HI_LO ;  /* 0x00000006161e724a */ /* 0x040fe40000040000 */
[----:B------:R-:W-:Y:S01]  /*ca30*/  FMUL2 R10, R22.F32, R10.F32x2.HI_LO ;  /* 0x0000000a160a724a */ /* 0x000fe20000040000 */
[----:B------:R-:W-:Y:S01]  /*ca40*/  SHF.R.U64 R4, R0, 0x3, R5 ;  /* 0x0000000300047819 */ /* 0x000fe20000001205 */
[C---:B------:R-:W-:Y:S01]  /*ca50*/  FMUL2 R8, R22.reuse.F32, R12.F32x2.HI_LO ;  /* 0x0000000c1608724a */ /* 0x040fe20000040000 */
[----:B------:R-:W-:Y:S01]  /*ca60*/  F2FP.F16.F32.PACK_AB R12, R33, R32 ;  /* 0x00000020210c723e */ /* 0x000fe200000000ff */
[----:B------:R-:W-:Y:S01]  /*ca70*/  FMUL2 R6, R22.F32, R14.F32x2.HI_LO ;  /* 0x0000000e1606724a */ /* 0x000fe20000040000 */
[----:B------:R-:W-:Y:S01]  /*ca80*/  LOP3.LUT R4, R0, 0x70, R4, 0x78, !PT ;  /* 0x0000007000047812 */ /* 0x000fe200078e7804 */
[C---:B------:R-:W-:Y:S01]  /*ca90*/  FMUL2 R16, R22.reuse.F32, R16.F32x2.HI_LO ;  /* 0x000000101610724a */ /* 0x040fe20000040000 */
[----:B------:R-:W-:Y:S01]  /*caa0*/  F2FP.F16.F32.PACK_AB R13, R31, R30 ;  /* 0x0000001e1f0d723e */ /* 0x000fe200000000ff */
[----:B------:R-:W-:Y:S01]  /*cab0*/  FMUL2 R18, R22.F32, R18.F32x2.HI_LO ;  /* 0x000000121612724a */ /* 0x000fe20000040000 */
[----:B------:R-:W-:-:S02]  /*cac0*/  F2FP.F16.F32.PACK_AB R14, R21, R20 ;  /* 0x00000014150e723e */ /* 0x000fc400000000ff */
[----:B------:R-:W-:Y:S02]  /*cad0*/  F2FP.F16.F32.PACK_AB R15, R11, R10 ;  /* 0x0000000a0b0f723e */ /* 0x000fe400000000ff */
[----:B------:R-:W-:Y:S02]  /*cae0*/  F2FP.F16.F32.PACK_AB R8, R9, R8 ;  /* 0x000000080908723e */ /* 0x000fe400000000ff */
[----:B------:R-:W-:Y:S01]  /*caf0*/  F2FP.F16.F32.PACK_AB R9, R7, R6 ;  /* 0x000000060709723e */ /* 0x000fe200000000ff */
[----:B------:R1:W-:Y:S01]  /*cb00*/  ST.E.128 desc[UR48][R4.64], R12 ;  /* 0x0000000c04007985 */ /* 0x0003e2000c101d30 */
[----:B------:R-:W-:Y:S02]  /*cb10*/  F2FP.F16.F32.PACK_AB R10, R17, R16 ;  /* 0x00000010110a723e */ /* 0x000fe400000000ff */
[----:B------:R-:W-:-:S05]  /*cb20*/  F2FP.F16.F32.PACK_AB R11, R19, R18 ;  /* 0x00000012130b723e */ /* 0x000fca00000000ff */
[----:B------:R1:W-:Y:S01]  /*cb30*/  ST.E.128 desc[UR48][R2.64], R8 ;  /* 0x0000000802007985 */ /* 0x0003e2000c101d30 */
[----:B------:R-:W-:Y:S01]  /*cb40*/  @!PT LDS RZ, [RZ] ;  /* 0x00000000fffff984 */ /* 0x000fe20000000800 */
[----:B------:R-:W-:Y:S01]  /*cb50*/  @!PT LDS RZ, [RZ] ;  /* 0x00000000fffff984 */ /* 0x000fe20000000800 */
[----:B------:R-:W-:Y:S01]  /*cb60*/  @!PT LDS RZ, [RZ] ;  /* 0x00000000fffff984 */ /* 0x000fe20000000800 */
[----:B------:R-:W-:Y:S01]  /*cb70*/  @!PT LDS RZ, [RZ] ;  /* 0x00000000fffff984 */ /* 0x000fe20000000800 */
[----:B------:R2:W-:Y:S06]  /*cb80*/  MEMBAR.ALL.CTA ;  /* 0x0000000000007992 */ /* 0x0005ec0000008000 */
[----:B--2---:R-:W2:Y:S01]  /*cb90*/  FENCE.VIEW.ASYNC.S ;  /* 0x00000000000073c6 */ /* 0x004ea20000000000 */
[----:B------:R-:W-:Y:S05]  /*cba0*/  @!P0 BRA `(.L_x_229) ;  /* 0x0000000400008947 */ /* 0x000fea0003800000 */
[C---:B------:R-:W-:Y:S01]  /*cbb0*/  FSETP.GEU.AND P0, PT, R28.reuse, 1.175494350822287508e-38, PT ;  /* 0x008000001c00780b */ /* 0x040fe20003f0e000 */
[----:B------:R-:W4:Y:S01]  /*cbc0*/  LDCU UR4, c[0x0][0x380] ;  /* 0x00007000ff0477ac */ /* 0x000f220008000800 */
[----:B-1----:R-:W-:Y:S01]  /*cbd0*/  MOV R3, 0x3e055027 ;  /* 0x3e05502700037802 */ /* 0x002fe20000000f00 */
[----:B------:R-:W-:Y:S01]  /*cbe0*/  BSSY.RECONVERGENT B0, `(.L_x_229) ;  /* 0x000003c000007945 */ /* 0x000fe20003800200 */
[----:B------:R-:W-:Y:S01]  /*cbf0*/  FSEL R5, RZ, -23, P0 ;  /* 0xc1b80000ff057808 */ /* 0x000fe20000000000 */
[----:B------:R-:W1:Y:S08]  /*cc00*/  LDCU UR5, c[0x0][0x700] ;  /* 0x0000e000ff0577ac */ /* 0x000e700008000800 */
        /* <DEDUP_REMOVED lines=20> */
[----:B------:R-:W-:Y:S02]  /*cd50*/  MOV R2, 0x7f800000 ;  /* 0x7f80000000027802 */ /* 0x000fe40000000f00 */
[----:B------:R-:W-:Y:S01]  /*cd60*/  IADD3 R4, PT, PT, R4, 0x80, RZ ;  /* 0x0000008004047810 */ /* 0x000fe20007ffe0ff */
[----:B------:R-:W-:Y:S02]  /*cd70*/  FFMA R0, R3, 0.69314718246459960938, R0 ;  /* 0x3f31721803007823 */ /* 0x000fe40000000000 */
[----:B------:R-:W-:Y:S01]  /*cd80*/  @P0 FFMA R0, R28, R2, +INF ;  /* 0x7f8000001c000423 */ /* 0x000fe20000000002 */
[----:B----4-:R-:W-:-:S04]  /*cd90*/  ISETP.GE.AND P0, PT, R4, UR4, PT ;  /* 0x0000000404007c0c */ /* 0x010fc8000bf06270 */
[----:B------:R-:W-:-:S05]  /*cda0*/  FSEL R0, R0, -INF , P1 ;  /* 0xff80000000007808 */ /* 0x000fca0000800000 */
[----:B-1----:R-:W-:-:S04]  /*cdb0*/  FFMA R29, R29, UR5, R0 ;  /* 0x000000051d1d7c23 */ /* 0x002fc80008000000 */
[----:B------:R-:W-:Y:S05]  /*cdc0*/  @P0 BRA `(.L_x_230) ;  /* 0x0000000000740947 */ /* 0x000fea0003800000 */
[----:B------:R-:W1:Y:S01]  /*cdd0*/  LDCU UR7, c[0x0][0x38c] ;  /* 0x00007180ff0777ac */ /* 0x000e620008000800 */
[----:B------:R-:W4:Y:S01]  /*cde0*/  LDC.64 R6, c[0x0][0x880] ;  /* 0x00022000ff067b82 */ /* 0x000f220000000a00 */
[----:B------:R-:W5:Y:S01]  /*cdf0*/  LDCU UR6, c[0x0][0x890] ;  /* 0x00011200ff0677ac */ /* 0x000f620008000800 */
[----:B------:R-:W2:Y:S01]  /*ce00*/  LDCU.64 UR4, c[0x0][0x888] ;  /* 0x00011100ff0477ac */ /* 0x000ea20008000a00 */
[----:B-1----:R-:W1:Y:S01]  /*ce10*/  I2F.U32.RP R2, UR7 ;  /* 0x0000000700027d06 */ /* 0x002e620008209000 */
[----:B------:R-:W-:Y:S01]  /*ce20*/  ISETP.NE.U32.AND P0, PT, RZ, UR7, PT ;  /* 0x00000007ff007c0c */ /* 0x000fe2000bf05070 */
[----:B-----5:R-:W-:-:S06]  /*ce30*/  IMAD R4, R39, UR6, R4 ;  /* 0x0000000627047c24 */ /* 0x020fcc000f8e0204 */
[----:B-1----:R-:W1:Y:S02]  /*ce40*/  MUFU.RCP R2, R2 ;  /* 0x0000000200027308 */ /* 0x002e640000001000 */
[----:B-1----:R-:W-:-:S06]  /*ce50*/  IADD3 R2, PT, PT, R2, 0xffffffe, RZ ;  /* 0x0ffffffe02027810 */ /* 0x002fcc0007ffe0ff */
[----:B------:R1:W5:Y:S02]  /*ce60*/  F2I.FTZ.U32.TRUNC.NTZ R3, R2 ;  /* 0x0000000200037305 */ /* 0x000364000021f000 */
[----:B-1----:R-:W-:Y:S01]  /*ce70*/  HFMA2 R2, -RZ, RZ, 0, 0 ;  /* 0x00000000ff027431 */ /* 0x002fe200000001ff */
[----:B-----5:R-:W-:-:S05]  /*ce80*/  IADD3 R0, PT, PT, RZ, -R3, RZ ;  /* 0x80000003ff007210 */ /* 0x020fca0007ffe0ff */
[----:B------:R-:W-:-:S04]  /*ce90*/  IMAD R0, R0, UR7, RZ ;  /* 0x0000000700007c24 */ /* 0x000fc8000f8e02ff */
[----:B------:R-:W-:-:S06]  /*cea0*/  IMAD.HI.U32 R0, R3, R0, R2 ;  /* 0x0000000003007227 */ /* 0x000fcc00078e0002 */
[----:B------:R-:W-:-:S05]  /*ceb0*/  IMAD.HI.U32 R0, R0, R42, RZ ;  /* 0x0000002a00007227 */ /* 0x000fca00078e00ff */
        /* <DEDUP_REMOVED lines=9> */
[----:B--2---:R-:W-:-:S04]  /*cf50*/  IMAD R0, R0, UR5, R4 ;  /* 0x0000000500007c24 */ /* 0x004fc8000f8e0204 */
[----:B------:R-:W-:-:S04]  /*cf60*/  IMAD R2, R2, UR7, R42 ;  /* 0x0000000702027c24 */ /* 0x000fc8000f8e022a */
[----:B------:R-:W-:-:S04]  /*cf70*/  IMAD R0, R2, UR4, R0 ;  /* 0x0000000402007c24 */ /* 0x000fc8000f8e0200 */
[----:B----4-:R-:W-:-:S05]  /*cf80*/  IMAD.WIDE.U32 R2, R0, 0x4, R6 ;  /* 0x0000000400027825 */ /* 0x010fca00078e0006 */
[----:B------:R1:W-:Y:S02]  /*cf90*/  STG.E desc[UR48][R2.64], R29 ;  /* 0x0000001d02007986 */ /* 0x0003e4000c101930 */
.L_x_230:
[----:B------:R-:W-:Y:S05]  /*cfa0*/  BSYNC.RECONVERGENT B0 ;  /* 0x0000000000007941 */ /* 0x000fea0003800200 */
.L_x_229:
[----:B------:R-:W-:Y:S01]  /*cfb0*/  UISETP.NE.AND UP0, UPT, UR38, URZ, UPT ;  /* 0x000000ff2600728c */ /* 0x000fe2000bf05270 */
[----:B------:R-:W-:-:S08]  /*cfc0*/  NOP ;  /* 0x0000000000007918 */ /* 0x000fd00000000000 */
[----:B------:R-:W-:Y:S05]  /*cfd0*/  BRA.U UP0, `(.L_x_231) ;  /* 0x0000000100087547 */ /* 0x000fea000b800000 */
[----:B------:R-:W-:Y:S05]  /*cfe0*/  BPT.TRAP 0x1 ;  /* 0x000000040000795c */ /* 0x000fea0000300000 */
[----:B------:R-:W-:Y:S05]  /*cff0*/  BPT.TRAP 0x1 ;  /* 0x000000040000795c */ /* 0x000fea0000300000 */
.L_x_231:
[----:B------:R-:W-:Y:S01]  /*d000*/  IADD3 R0, PT, PT, R36, 0x140a8, RZ ;  /* 0x000140a824007810 */ /* 0x000fe20007ffe0ff */
[----:B------:R-:W-:-:S03]  /*d010*/  UISETP.NE.AND UP0, UPT, UR38, URZ, UPT ;  /* 0x000000ff2600728c */ /* 0x000fc6000bf05270 */
[----:B------:R-:W-:-:S04]  /*d020*/  PRMT R0, R37, 0x654, R0 ;  /* 0x0000065425007816 */ /* 0x000fc80000000000 */
[----:B--2---:R2:W-:Y:S02]  /*d030*/  SYNCS.ARRIVE.TRANS64.RED.A1T0 RZ, [R0+URZ], RZ ;  /* 0x000000ff00ff79a7 */ /* 0x0045e400081004ff */
[----:B------:R-:W-:Y:S05]  /*d040*/  BRA.U UP0, `(.L_x_232) ;  /* 0x0000000100047547 */ /* 0x000fea000b800000 */
[----:B------:R-:W-:Y:S05]  /*d050*/  BPT.TRAP 0x1 ;  /* 0x000000040000795c */ /* 0x000fea0000300000 */
.L_x_232:
[----:B------:R-:W-:Y:S01]  /*d060*/  SYNCS.ARRIVE.TRANS64.A1T0 RZ, [R36+URZ+0x140b8], RZ ;  /* 0x0140b8ff24ff79a7 */ /* 0x000fe200081000ff */
[----:B------:R-:W-:Y:S05]  /*d070*/  EXIT ;  /* 0x000000000000794d */ /* 0x000fea0003800000 */
.L_x_27:
[----:B------:R-:W-:-:S08]  /*d080*/  NOP ;  /* 0x0000000000007918 */ /* 0x000fd00000000000 */
[----:B------:R-:W1:Y:S02]  /*d090*/  USETMAXREG.TRY_ALLOC.CTAPOOL UP0, 0xc0 ;  /* 0x000000c0000079c8 */ /* 0x000e640008000600 */
[----:B-1----:R-:W-:Y:S05]  /*d0a0*/  BRA.U !UP0, `(.L_x_27) ;  /* 0xfffffffd08f47547 */ /* 0x002fea000b83ffff */
[----:B------:R-:W1:Y:S01]  /*d0b0*/  S2UR UR8, SR_CTAID.X ;  /* 0x00000000000879c3 */ /* 0x000e620000002500 */
[----:B------:R-:W2:Y:S02]  /*d0c0*/  LDCU.64 UR4, c[0x0][0x380] ;  /* 0x00007000ff0477ac */ /* 0x000ea40008000a00 */
[----:B--2---:R-:W-:Y:S02]  /*d0d0*/  UISETP.NE.AND UP0, UPT, UR5, URZ, UPT ;  /* 0x000000ff0500728c */ /* 0x004fe4000bf05270 */
[----:B-1----:R-:W-:-:S04]  /*d0e0*/  USHF.L.U32 UR8, UR8, 0x8, URZ ;  /* 0x0000000808087899 */ /* 0x002fc800080006ff */
[----:B------:R-:W-:-:S06]  /*d0f0*/  UISETP.GE.U32.OR UP0, UPT, UR8, UR4, !UP0 ;  /* 0x000000040800728c */ /* 0x000fcc000c706470 */
[----:B------:R-:W-:-:S13]  /*d100*/  PLOP3.LUT P0, PT, PT, PT, UP0, 0x80, 0x8 ;  /* 0x000000000008781c */ /* 0x000fda0003f0f008 */
[----:B------:R-:W-:Y:S05]  /*d110*/  @P0 EXIT ;  /* 0x000000000000094d */ /* 0x000fea0003800000 */
[----:B------:R-:W-:-:S04]  /*d120*/  UISETP.NE.AND UP0, UPT, UR50, URZ, UPT ;  /* 0x000000ff3200728c */ /* 0x000fc8000bf05270 */
[----:B------:R-:W-:-:S04]  /*d130*/  USEL UR40, UR7, UR6, UP0 ;  /* 0x0000000607287287 */ /* 0x000fc80008000000 */
[----:B------:R-:W-:-:S04]  /*d140*/  ULOP3.LUT UR40, UR40, 0x1, URZ, 0xc0, !UPT ;  /* 0x0000000128287892 */ /* 0x000fc8000f8ec0ff */
[----:B------:R-:W-:-:S09]  /*d150*/  UISETP.NE.U32.AND UP0, UPT, UR40, 0x1, UPT ;  /* 0x000000012800788c */ /* 0x000fd2000bf05070 */
[----:B------:R-:W-:Y:S05]  /*d160*/  BRA.U !UP0, `(.L_x_233) ;  /* 0x0000000108047547 */ /* 0x000fea000b800000 */
[----:B------:R-:W-:Y:S05]  /*d170*/  BPT.TRAP 0x1 ;  /* 0x000000040000795c */ /* 0x000fea0000300000 */
.L_x_233:
[----:B------:R-:W1:Y:S01]  /*d180*/  S2UR UR46, SR_CgaCtaId ;  /* 0x00000000002e79c3 */ /* 0x000e620000008800 */
[----:B------:R-:W-:Y:S01]  /*d190*/  UISETP.NE.AND UP0, UPT, UR50, URZ, UPT ;  /* 0x000000ff3200728c */ /* 0x000fe2000bf05270 */
[----:B------:R-:W-:Y:S01]  /*d1a0*/  MOV R2, 0x1 ;  /* 0x0000000100027802 */ /* 0x000fe20000000f00 */
[----:B------:R-:W-:-:S03]  /*d1b0*/  UMOV UR4, 0x400 ;  /* 0x0000040000047882 */ /* 0x000fc60000000000 */
[----:B------:R-:W-:Y:S01]  /*d1c0*/  SHF.L.U32 R2, R2, 0x1f, RZ ;  /* 0x0000001f02027819 */ /* 0x000fe200000006ff */
[----:B-1----:R-:W-:-:S04]  /*d1d0*/  ULEA UR46, UR46, UR4, 0x18 ;  /* 0x000000042e2e7291 */ /* 0x002fc8000f8ec0ff */
[----:B------:R-:W-:Y:S02]  /*d1e0*/  UIADD3 UR4, UPT, UPT, UR46, 0x14078, URZ ;  /* 0x000140782e047890 */ /* 0x000fe4000fffe0ff */
[----:B------:R-:W-:-:S09]  /*d1f0*/  @!UP0 UIADD3 UR4, UPT, UPT, UR46, 0x14088, URZ ;  /* 0x000140882e048890 */ /* 0x000fd2000fffe0ff */
[----:B------:R-:W1:Y:S02]  /*d200*/  SYNCS.PHASECHK.TRANS64.TRYWAIT P0, [UR4], R2 ;  /* 0x00000002ff0075a7 */ /* 0x000e640008001104 */
[----:B-1----:R-:W-:Y:S05]  /*d210*/  @!P0 BRA `(.L_x_234) ;  /* 0x0000007800d08947 */ /* 0x002fea0003800000 */
.L_x_394:
[----:B------:R-:W-:Y:S01]  /*d220*/  UISETP.GE.AND UP0, UPT, UR5, 0x1, UPT ;  /* 0x000000010500788c */ /* 0x000fe2000bf06270 */
[----:B------:R-:W-:Y:S01]  /*d230*/  UMOV UR48, 0x1 ;  /* 0x0000000100307882 */ /* 0x000fe20000000000 */
[----:B------:R-:W-:-:S07]  /*d240*/  UMOV UR47, 0x1 ;  /* 0x00000001002f7882 */ /* 0x000fce0000000000 */
[----:B------:R-:W-:Y:S05]  /*d250*/  BRA.U !UP0, `(.L_x_235) ;  /* 0x0000004508e47547 */ /* 0x000fea000b800000 */
[----:B------:R-:W-:Y:S01]  /*d260*/  UIADD3 UR5, UPT, UPT, UR5, 0x7f, URZ ;  /* 0x0000007f05057890 */ /* 0x000fe2000fffe0ff */
[----:B------:R-:W-:Y:S01]  /*d270*/  HFMA2 R178, -RZ, RZ, 0, 0 ;  /* 0x00000000ffb27431 */ /* 0x000fe200000001ff */
[----:B------:R-:W-:Y:S01]  /*d280*/  UIADD3 UR39, UPT, UPT, UR46, 0x140d0, URZ ;  /* 0x000140d02e277890 */ /* 0x000fe2000fffe0ff */
[----:B------:R-:W-:Y:S01]  /*d290*/  MOV R156, 0xff800000 ;  /* 0xff800000009c7802 */ /* 0x000fe20000000f00 */
[----:B------:R-:W-:Y:S02]  /*d2a0*/  USHF.R.S32.HI UR45, URZ, 0x1f, UR5 ;  /* 0x0000001fff2d7899 */ /* 0x000fe40008011405 */
[----:B------:R-:W-:Y:S02]  /*d2b0*/  UIADD3 UR46, UPT, UPT, UR46, 0x140d8, URZ ;  /* 0x000140d82e2e7890 */ /* 0x000fe4000fffe0ff */
[----:B------:R-:W-:Y:S02]  /*d2c0*/  ULEA.HI UR45, UR45, UR5, URZ, 0x7 ;  /* 0x000000052d2d7291 */ /* 0x000fe4000f8f38ff */
[----:B------:R-:W-:Y:S01]  /*d2d0*/  @!UP4 UIADD3 UR46, UPT, UPT, UR39, URZ, URZ ;  /* 0x000000ff272ec290 */ /* 0x000fe2000fffe0ff */
[----:B------:R-:W2:Y:S01]  /*d2e0*/  LDCU UR36, c[0x0][0x704] ;  /* 0x0000e080ff2477ac */ /* 0x000ea20008000800 */
[----:B------:R-:W-:-:S02]  /*d2f0*/  ULEA UR39, UR49, UR39, 0x3 ;  /* 0x0000002731277291 */ /* 0x000fc4000f8e18ff */
[----:B------:R-:W-:Y:S01]  /*d300*/  ULEA.HI.SX32 UR45, UR45, 0xffffffff, 0x19 ;  /* 0xffffffff2d2d7891 */ /* 0x000fe2000f8fcaff */
[----:B------:R-:W-:Y:S01]  /*d310*/  UMOV UR44, URZ ;  /* 0x000000ff002c7c82 */ /* 0x000fe20008000000 */
[----:B------:R-:W-:Y:S01]  /*d320*/  UMOV UR47, 0x1 ;  /* 0x00000001002f7882 */ /* 0x000fe20000000000 */
[----:B------:R-:W-:Y:S01]  /*d330*/  UMOV UR48, 0x1 ;  /* 0x0000000100307882 */ /* 0x000fe20000000000 */
[----:B------:R-:W-:-:S08]  /*d340*/  UMOV UR43, URZ ;  /* 0x000000ff002b7c82 */ /* 0x000fd00008000000 */
.L_x_256:
[----:B-1----:R-:W1:Y:S01]  /*d350*/  S2R R3, SR_TID.X ;  /* 0x0000000000037919 */ /* 0x002e620000002100 */
[----:B------:R-:W-:Y:S01]  /*d360*/  UISETP.NE.AND UP0, UPT, UR50, URZ, UPT ;  /* 0x000000ff3200728c */ /* 0x000fe2000bf05270 */
[----:B------:R-:W-:-:S03]  /*d370*/  UMOV UR4, 0x20 ;  /* 0x0000002000047882 */ /* 0x000fc60000000000 */
[----:B------:R-:W-:Y:S02]  /*d380*/  USEL UR4, UR4, 0xa0, UP0 ;  /* 0x000000a004047887 */ /* 0x000fe40008000000 */
[----:B------:R-:W-:Y:S01]  /*d390*/  USEL UR5, UR42, UR41, UP0 ;  /* 0x000000292a057287 */ /* 0x000fe20008000000 */
[----:B-1----:R-:W-:-:S05]  /*d3a0*/  IMAD.U32 R2, R3, 0x10000, RZ ;  /* 0x0001000003027824 */ /* 0x002fca00078e00ff */
[----:B------:R-:W-:-:S05]  /*d3b0*/  LOP3.LUT R2, R2, 0x600000, RZ, 0xc0, !PT ;  /* 0x0060000002027812 */ /* 0x000fca00078ec0ff */
[----:B------:R-:W-:Y:S01]  /*d3c0*/  VIADD R0, R2, UR4 ;  /* 0x0000000402007c36 */ /* 0x000fe20008000000 */
[----:B------:R-:W-:Y:S02]  /*d3d0*/  USEL UR4, UR43, UR44, UP0 ;  /* 0x0000002c2b047287 */ /* 0x000fe40008000000 */
[----:B------:R-:W-:-:S03]  /*d3e0*/  UISETP.GT.U32.AND UP0, UPT, UR5, 0x1, UPT ;  /* 0x000000010500788c */ /* 0x000fc6000bf04070 */
[----:B------:R-:W1:Y:S02]  /*d3f0*/  SHFL.IDX PT, R0, R0, RZ, 0x1f ;  /* 0x00001fff00007589 */ /* 0x000e6400000e0000 */
[----:B-1----:R-:W-:-:S04]  /*d400*/  R2UR UR38, R0 ;  /* 0x00000000002672ca */ /* 0x002fc800000e0000 */
[----:B--2---:R-:W-:Y:S11]  /*d410*/  BRA.U UP0, `(.L_x_236) ;  /* 0x0000000100047547 */ /* 0x004ff6000b800000 */
[----:B--2---:R-:W-:Y:S05]  /*d420*/  BPT.TRAP 0x1 ;  /* 0x000000040000795c */ /* 0x004fea0000300000 */
.L_x_236:
[----:B------:R-:W1:Y:S01]  /*d430*/  S2UR UR37, SR_CgaCtaId ;  /* 0x00000000002579c3 */ /* 0x000e620000008800 */
[----:B------:R-:W-:Y:S01]  /*d440*/  UISETP.NE.AND UP0, UPT, UR50, URZ, UPT ;  /* 0x000000ff3200728c */ /* 0x000fe2000bf05270 */
[----:B------:R-:W-:Y:S01]  /*d450*/  IMAD.U32 R0, RZ, RZ, UR4 ;  /* 0x00000004ff007e24 */ /* 0x000fe2000f8e00ff */
[----:B------:R-:W-:Y:S01]  /*d460*/  UMOV UR5, 0x400 ;  /* 0x0000040000057882 */ /* 0x000fe20000000000 */
[----:B------:R-:W-:Y:S01]  /*d470*/  SHF.R.U32.HI R56, RZ, 0x5, R3 ;  /* 0x00000005ff387819 */ /* 0x000fe20000011603 */
[----:B------:R-:W-:Y:S01]  /*d480*/  USEL UR4, URZ, 0x80, UP0 ;  /* 0x00000080ff047887 */ /* 0x000fe20008000000 */
[----:B------:R-:W-:Y:S02]  /*d490*/  SHF.R.U32.HI R17, RZ, 0x15, R2 ;  /* 0x00000015ff117819 */ /* 0x000fe40000011602 */
[----:B------:R-:W-:Y:S02]  /*d4a0*/  SHF.L.U32 R0, R0, 0x1f, RZ ;  /* 0x0000001f00007819 */ /* 0x000fe400000006ff */
[----:B------:R-:W-:-:S02]  /*d4b0*/  LOP3.LUT R18, R56, 0x3, RZ, 0xc0, !PT ;  /* 0x0000000338127812 */ /* 0x000fc400078ec0ff */
[----:B------:R-:W-:Y:S02]  /*d4c0*/  LOP3.LUT R16, R2, UR4, RZ, 0xfc, !PT ;  /* 0x0000000402107c12 */ /* 0x000fe4000f8efcff */
[----:B------:R-:W-:Y:S01]  /*d4d0*/  ISETP.NE.AND P0, PT, R18, R17, PT ;  /* 0x000000111200720c */ /* 0x000fe20003f05270 */
[----:B-1----:R-:W-:-:S04]  /*d4e0*/  ULEA UR37, UR37, UR5, 0x18 ;  /* 0x0000000525257291 */ /* 0x002fc8000f8ec0ff */
[----:B------:R-:W-:Y:S02]  /*d4f0*/  UIADD3 UR5, UPT, UPT, UR37, 0x14060, URZ ;  /* 0x0001406025057890 */ /* 0x000fe4000fffe0ff */
[----:B------:R-:W-:-:S09]  /*d500*/  @UP0 UIADD3 UR5, UPT, UPT, UR37, 0x14050, URZ ;  /* 0x0001405025050890 */ /* 0x000fd2000fffe0ff */
[----:B------:R-:W1:Y:S02]  /*d510*/  SYNCS.PHASECHK.TRANS64.TRYWAIT P1, [UR5], R0 ;  /* 0x00000000ff0075a7 */ /* 0x000e640008021105 */
[----:B-1----:R-:W-:Y:S05]  /*d520*/  @!P1 BRA `(.L_x_237) ;  /* 0x0000007800249947 */ /* 0x002fea0003800000 */
.L_x_396:
[----:B------:R-:W-:Y:S05]  /*d530*/  @!P0 BRA `(.L_x_238) ;  /* 0x0000000000408947 */ /* 0x000fea0003800000 */
[----:B-1----:R-:W-:Y:S01]  /*d540*/  MOV R0, 0x8 ;  /* 0x0000000800007802 */ /* 0x002fe20000000f00 */
[----:B------:R-:W1:Y:S01]  /*d550*/  LDCU.64 UR6, c[0x4][0xb0] ;  /* 0x01001600ff0677ac */ /* 0x000e620008000a00 */
[----:B------:R-:W-:Y:S02]  /*d560*/  HFMA2 R12, -RZ, RZ, 0, 5.9604644775390625e-08 ;  /* 0x00000001ff0c7431 */ /* 0x000fe400000001ff */
[----:B------:R-:W-:Y:S01]  /*d570*/  IMAD.MOV.U32 R8, RZ, RZ, 0x192 ;  /* 0x00000192ff087424 */ /* 0x000fe200078e00ff */
[----:B------:R3:W4:Y:S01]  /*d580*/  LDC.64 R2, c[0x4][R0] ;  /* 0x0100000000027b82 */ /* 0x0007220000000a00 */
[----:B------:R-:W5:Y:S01]  /*d590*/  LDCU.64 UR4, c[0x4][0xb8] ;  /* 0x01001700ff0477ac */ /* 0x000f620008000a00 */
[----:B------:R-:W-:Y:S01]  /*d5a0*/  IMAD.MOV.U32 R13, RZ, RZ, RZ ;  /* 0x000000ffff0d7224 */ /* 0x000fe200078e00ff */
[----:B------:R-:W2:Y:S01]  /*d5b0*/  LDCU.64 UR8, c[0x4][0x10] ;  /* 0x01000200ff0877ac */ /* 0x000ea20008000a00 */
[----:B-1----:R-:W-:Y:S01]  /*d5c0*/  IMAD.U32 R4, RZ, RZ, UR6 ;  /* 0x00000006ff047e24 */ /* 0x002fe2000f8e00ff */
[----:B------:R-:W-:Y:S01]  /*d5d0*/  MOV R5, UR7 ;  /* 0x0000000700057c02 */ /* 0x000fe20008000f00 */
[----:B-----5:R-:W-:Y:S01]  /*d5e0*/  IMAD.U32 R6, RZ, RZ, UR4 ;  /* 0x00000004ff067e24 */ /* 0x020fe2000f8e00ff */
[----:B------:R-:W-:Y:S01]  /*d5f0*/  MOV R7, UR5 ;  /* 0x0000000500077c02 */ /* 0x000fe20008000f00 */
[----:B--2---:R-:W-:Y:S01]  /*d600*/  IMAD.U32 R10, RZ, RZ, UR8 ;  /* 0x00000008ff0a7e24 */ /* 0x004fe2000f8e00ff */
[----:B------:R-:W-:-:S02]  /*d610*/  MOV R11, UR9 ;  /* 0x00000009000b7c02 */ /* 0x000fc40008000f00 */
[----:B------:R-:W-:-:S07]  /*d620*/  LEPC R20, `(.L_x_238) ;  /* 0x000000001014794e */ /* 0x000fce0000000000 */
[----:B---34-:R-:W-:Y:S05]  /*d630*/  CALL.ABS.NOINC R2 ;  /* 0x0000000002007343 */ /* 0x018fea0003c00000 */
.L_x_238:
[C---:B-1----:R-:W-:Y:S01]  /*d640*/  VIADD R0, R16.reuse, 0x20 ;  /* 0x0000002010007836 */ /* 0x042fe20000000000 */
[----:B------:R-:W-:Y:S05]  /*d650*/  WARPSYNC.ALL ;  /* 0x0000000000007948 */ /* 0x000fea0003800000 */
[----:B------:R-:W-:Y:S02]  /*d660*/  SHF.R.U32.HI R0, RZ, 0x15, R0 ;  /* 0x00000015ff007819 */ /* 0x000fe40000011600 */
[----:B------:R-:W-:Y:S02]  /*d670*/  R2UR UR4, R16 ;  /* 0x00000000100472ca */ /* 0x000fe400000e0000 */
[----:B------:R-:W-:-:S11]  /*d680*/  ISETP.NE.AND P0, PT, R18, R0, PT ;  /* 0x000000001200720c */ /* 0x000fd60003f05270 */
[----:B------:R-:W1:Y:S02]  /*d690*/  LDTM.x32 R124, tmem[UR4] ;  /* 0x00000004007c79ee */ /* 0x000e6400082c0000 */
[----:B-1----:R-:W-:Y:S05]  /*d6a0*/  @!P0 BRA `(.L_x_239) ;  /* 0x0000000000408947 */ /* 0x002fea0003800000 */
[----:B------:R-:W-:Y:S01]  /*d6b0*/  MOV R2, 0x8 ;  /* 0x0000000800027802 */ /* 0x000fe20000000f00 */
        /* <DEDUP_REMOVED lines=15> */
.L_x_239:
[C---:B------:R-:W-:Y:S01]  /*d7b0*/  VIADD R0, R16.reuse, 0x40 ;  /* 0x0000004010007836 */ /* 0x040fe20000000000 */
[----:B------:R-:W-:Y:S05]  /*d7c0*/  WARPSYNC.ALL ;  /* 0x0000000000007948 */ /* 0x000fea0003800000 */
[----:B------:R-:W-:Y:S02]  /*d7d0*/  SHF.R.U32.HI R0, RZ, 0x15, R0 ;  /* 0x00000015ff007819 */ /* 0x000fe40000011600 */
[----:B------:R-:W-:Y:S02]  /*d7e0*/  R2UR UR4, R16 ;  /* 0x00000000100472ca */ /* 0x000fe400000e0000 */
[----:B------:R-:W-:-:S11]  /*d7f0*/  ISETP.NE.AND P0, PT, R18, R0, PT ;  /* 0x000000001200720c */ /* 0x000fd60003f05270 */
[----:B------:R-:W1:Y:S02]  /*d800*/  LDTM.x32 R92, tmem[UR4+0x20] ;  /* 0x00002004005c79ee */ /* 0x000e6400082c0000 */
        /* <DEDUP_REMOVED lines=17> */
.L_x_240:
        /* <DEDUP_REMOVED lines=23> */
.L_x_241:
[C---:B------:R-:W-:Y:S01]  /*da90*/  FMNMX3 R2, R156.reuse, R124, R128, !PT ;  /* 0x0000007c9c027276 */ /* 0x040fe20007800080 */
[----:B------:R-:W-:Y:S05]  /*daa0*/  WARPSYNC.ALL ;  /* 0x0000000000007948 */ /* 0x000fea0003800000 */
[C---:B------:R-:W-:Y:S02]  /*dab0*/  FMNMX3 R0, R156.reuse, R125, R129, !PT ;  /* 0x0000007d9c007276 */ /* 0x040fe40007800081 */
[C---:B------:R-:W-:Y:S02]  /*dac0*/  FMNMX3 R4, R156.reuse, R126, R130, !PT ;  /* 0x0000007e9c047276 */ /* 0x040fe40007800082 */
[----:B------:R-:W-:-:S02]  /*dad0*/  FMNMX3 R6, R156, R127, R131, !PT ;  /* 0x0000007f9c067276 */ /* 0x000fc40007800083 */
[----:B------:R-:W-:Y:S02]  /*dae0*/  FMNMX3 R5, R2, R132, R136, !PT ;  /* 0x0000008402057276 */ /* 0x000fe40007800088 */
[----:B------:R-:W-:Y:S02]  /*daf0*/  FMNMX3 R3, R0, R133, R137, !PT ;  /* 0x0000008500037276 */ /* 0x000fe40007800089 */
[----:B------:R-:W-:Y:S02]  /*db00*/  FMNMX3 R2, R4, R134, R138, !PT ;  /* 0x0000008604027276 */ /* 0x000fe4000780008a */
[----:B------:R-:W-:Y:S02]  /*db10*/  FMNMX3 R0, R6, R135, R139, !PT ;  /* 0x0000008706007276 */ /* 0x000fe4000780008b */
[----:B------:R-:W-:Y:S02]  /*db20*/  FMNMX3 R3, R3, R141, R145, !PT ;  /* 0x0000008d03037276 */ /* 0x000fe40007800091 */
[----:B------:R-:W-:-:S02]  /*db30*/  FMNMX3 R5, R5, R140, R144, !PT ;  /* 0x0000008c05057276 */ /* 0x000fc40007800090 */
[----:B------:R-:W-:Y:S02]  /*db40*/  FMNMX3 R2, R2, R142, R146, !PT ;  /* 0x0000008e02027276 */ /* 0x000fe40007800092 */
[----:B------:R-:W-:Y:S02]  /*db50*/  R2UR UR4, R16 ;  /* 0x00000000100472ca */ /* 0x000fe400000e0000 */
[----:B------:R-:W-:Y:S02]  /*db60*/  FMNMX3 R0, R0, R143, R147, !PT ;  /* 0x0000008f00007276 */ /* 0x000fe40007800093 */
[----:B------:R-:W-:Y:S02]  /*db70*/  FMNMX3 R4, R3, R149, R153, !PT ;  /* 0x0000009503047276 */ /* 0x000fe40007800099 */
[----:B------:R-:W-:Y:S02]  /*db80*/  FMNMX3 R5, R5, R148, R152, !PT ;  /* 0x0000009405057276 */ /* 0x000fe40007800098 */
[----:B------:R-:W-:-:S02]  /*db90*/  FMNMX3 R3, R2, R150, R154, !PT ;  /* 0x0000009602037276 */ /* 0x000fc4000780009a */
[----:B------:R-:W-:Y:S02]  /*dba0*/  FMNMX3 R0, R0, R151, R155, !PT ;  /* 0x0000009700007276 */ /* 0x000fe4000780009b */
[----:B------:R-:W-:Y:S01]  /*dbb0*/  FMNMX3 R5, R5, R92, R96, !PT ;  /* 0x0000005c05057276 */ /* 0x000fe20007800060 */
[----:B------:R-:W1:Y:S01]  /*dbc0*/  LDTM.x32 R60, tmem[UR4+0x60] ;  /* 0x00006004003c79ee */ /* 0x000e6200082c0000 */
[----:B------:R-:W-:Y:S02]  /*dbd0*/  FMNMX3 R4, R4, R93, R97, !PT ;  /* 0x0000005d04047276 */ /* 0x000fe40007800061 */
[----:B------:R-:W-:Y:S02]  /*dbe0*/  FMNMX3 R3, R3, R94, R98, !PT ;  /* 0x0000005e03037276 */ /* 0x000fe40007800062 */
[----:B------:R-:W-:Y:S02]  /*dbf0*/  FMNMX3 R0, R0, R95, R99, !PT ;  /* 0x0000005f00007276 */ /* 0x000fe40007800063 */
        /* <DEDUP_REMOVED lines=28> */
[----:B-1----:R-:W-:Y:S02]  /*ddc0*/  FMNMX3 R5, R5, R60, R64, !PT ;  /* 0x0000003c05057276 */ /* 0x002fe40007800040 */
        /* <DEDUP_REMOVED lines=14> */
[----:B------:R-:W-:Y:S02]  /*deb0*/  ISETP.NE.AND P0, PT, R18, R17, PT ;  /* 0x000000111200720c */ /* 0x000fe40003f05270 */
[----:B------:R-:W-:Y:S02]  /*dec0*/  FMNMX3 R2, R0, R87, R91, !PT ;  /* 0x0000005700027276 */ /* 0x000fe4000780005b */
[----:B------:R-:W-:-:S04]  /*ded0*/  FMNMX3 R0, R5, R4, R3, !PT ;  /* 0x0000000405007276 */ /* 0x000fc80007800003 */
[----:B------:R-:W-:-:S04]  /*dee0*/  FMNMX R179, R2, R0, !PT ;  /* 0x0000000002b37209 */ /* 0x000fc80007800000 */
[----:B------:R-:W-:-:S04]  /*def0*/  FSETP.NEU.AND P1, PT, R179, -INF , PT ;  /* 0xff800000b300780b */ /* 0x000fc80003f2d000 */
[----:B------:R-:W-:Y:S01]  /*df00*/  FSEL R157, R179, RZ, P1 ;  /* 0x000000ffb39d7208 */ /* 0x000fe20000800000 */
[----:B------:R-:W-:Y:S08]  /*df10*/  @!P0 BRA `(.L_x_242) ;  /* 0x0000000000408947 */ /* 0x000ff00003800000 */
        /* <DEDUP_REMOVED lines=16> */
.L_x_242:
[----:B------:R-:W-:Y:S05]  /*e020*/  WARPSYNC.ALL ;  /* 0x0000000000007948 */ /* 0x000fea0003800000 */
[----:B------:R-:W-:Y:S02]  /*e030*/  R2UR UR4, R16 ;  /* 0x00000000100472ca */ /* 0x000fe400000e0000 */
[----:B------:R-:W-:-:S11]  /*e040*/  ISETP.NE.AND P0, PT, RZ, UR40, PT ;  /* 0x00000028ff007c0c */ /* 0x000fd6000bf05270 */
[----:B------:R1:W-:Y:S02]  /*e050*/  STTM.x2 tmem[UR4], R156 ;  /* 0x0000009c000079ed */ /* 0x0003e400080c0004 */
[----:B------:R-:W-:Y:S05]  /*e060*/  @P0 BRA `(.L_x_243) ;  /* 0x0000000000040947 */ /* 0x000fea0003800000 */
[----:B--2---:R-:W-:Y:S05]  /*e070*/  BPT.TRAP 0x1 ;  /* 0x000000040000795c */ /* 0x004fea0000300000 */
.L_x_243:
[----:B------:R-:W-:Y:S01]  /*e080*/  UISETP.NE.AND UP0, UPT, UR50, URZ, UPT ;  /* 0x000000ff3200728c */ /* 0x000fe2000bf05270 */
[----:B------:R-:W-:Y:S01]  /*e090*/  MOV R0, UR49 ;  /* 0x0000003100007c02 */ /* 0x000fe20008000f00 */
[----:B------:R-:W-:Y:S01]  /*e0a0*/  UIADD3 UR4, UPT, UPT, UR37, 0x14080, URZ ;  /* 0x0001408025047890 */ /* 0x000fe2000fffe0ff */
[C---:B------:R-:W-:Y:S02]  /*e0b0*/  FSETP.NEU.AND P0, PT, R179.reuse, -INF , PT ;  /* 0xff800000b300780b */ /* 0x040fe40003f0d000 */
[----:B------:R-:W-:Y:S02]  /*e0c0*/  SHF.L.U32 R2, R0, 0x1f, RZ ;  /* 0x0000001f00027819 */ /* 0x000fe400000006ff */
[----:B------:R-:W-:-:S04]  /*e0d0*/  FSEL R0, R179, RZ, P0 ;  /* 0x000000ffb3007208 */ /* 0x000fc80000000000 */
[----:B------:R-:W-:Y:S01]  /*e0e0*/  @UP0 UIADD3 UR4, UPT, UPT, UR37, 0x14070, URZ ;  /* 0x0001407025040890 */ /* 0x000fe2000fffe0ff */
[----:B--2---:R-:W-:Y:S01]  /*e0f0*/  FMUL R0, R0, -UR36 ;  /* 0x8000002400007c20 */ /* 0x004fe20008400000 */
[----:B------:R-:W-:-:S03]  /*e100*/  USEL UR37, UR48, UR47, UP0 ;  /* 0x0000002f30257287 */ /* 0x000fc60008000000 */
[--C-:B------:R-:W-:Y:S01]  /*e110*/  FFMA2 R124, R124.F32x2.HI_LO, UR36.F32, R0.reuse.F32 ;  /* 0x000000247c7c7c49 */ /* 0x100fe20009200000 */
[----:B------:R-:W-:Y:S01]  /*e120*/  ULOP3.LUT UR37, UR37, 0x1, URZ, 0x3c, !UPT ;  /* 0x0000000125257892 */ /* 0x000fe2000f8e3cff */
[--C-:B------:R-:W-:Y:S02]  /*e130*/  FFMA2 R126, R126.F32x2.HI_LO, UR36.F32, R0.reuse.F32 ;  /* 0x000000247e7e7c49 */ /* 0x100fe40009200000 */
[----:B------:R-:W-:Y:S01]  /*e140*/  SYNCS.ARRIVE.TRANS64.A1T0 RZ, [UR4], RZ ;  /* 0x000000ffffff79a7 */ /* 0x000fe20008100004 */
[----:B------:R-:W-:Y:S01]  /*e150*/  FSETP.GEU.AND P4, PT, R124, -126, PT ;  /* 0xc2fc00007c00780b */ /* 0x000fe20003f8e000 */
[--C-:B------:R-:W-:Y:S01]  /*e160*/  FFMA2 R128, R128.F32x2.HI_LO, UR36.F32, R0.reuse.F32 ;  /* 0x0000002480807c49 */ /* 0x100fe20009200000 */
[----:B------:R-:W-:Y:S01]  /*e170*/  FSETP.GEU.AND P2, PT, R126, -126, PT ;  /* 0xc2fc00007e00780b */ /* 0x000fe20003f4e000 */
[----:B------:R-:W-:Y:S01]  /*e180*/  FFMA2 R130, R130.F32x2.HI_LO, UR36.F32, R0.F32 ;  /* 0x0000002482827c49 */ /* 0x000fe20009200000 */
[----:B------:R-:W-:Y:S02]  /*e190*/  FSETP.GEU.AND P3, PT, R125, -126, PT ;  /* 0xc2fc00007d00780b */ /* 0x000fe40003f6e000 */
[----:B------:R-:W-:Y:S01]  /*e1a0*/  FSETP.GEU.AND P1, PT, R127, -126, PT ;  /* 0xc2fc00007f00780b */ /* 0x000fe20003f2e000 */
[----:B------:R-:W2:Y:S01]  /*e1b0*/  SYNCS.PHASECHK.TRANS64.TRYWAIT P5, [UR46], R2 ;  /* 0x00000002ff0075a7 */ /* 0x000ea200080a112e */
[----:B------:R-:W-:-:S02]  /*e1c0*/  FSETP.GEU.AND P0, PT, R128, -126, PT ;  /* 0xc2fc00008000780b */ /* 0x000fc40003f0e000 */
[----:B------:R-:W-:-:S03]  /*e1d0*/  FSETP.GEU.AND P6, PT, R129, -126, PT ;  /* 0xc2fc00008100780b */ /* 0x000fc60003fce000 */
[----:B------:R-:W-:Y:S02]  /*e1e0*/  @!P4 FMUL R124, R124, 0.5 ;  /* 0x3f0000007c7cc820 */ /* 0x000fe40000400000 */
[----:B------:R-:W-:Y:S02]  /*e1f0*/  @!P2 FMUL R126, R126, 0.5 ;  /* 0x3f0000007e7ea820 */ /* 0x000fe40000400000 */
[----:B------:R-:W3:Y:S01]  /*e200*/  MUFU.EX2 R3, R124 ;  /* 0x0000007c00037308 */ /* 0x000ee20000000800 */
[----:B------:R-:W-:Y:S01]  /*e210*/  @!P3 FMUL R125, R125, 0.5 ;  /* 0x3f0000007d7db820 */ /* 0x000fe20000400000 */
[----:B------:R-:W-:-:S06]  /*e220*/  @!P1 FMUL R127, R127, 0.5 ;  /* 0x3f0000007f7f9820 */ /* 0x000fcc0000400000 */
[----:B------:R-:W4:Y:S01]  /*e230*/  MUFU.EX2 R4, R125 ;  /* 0x0000007d00047308 */ /* 0x000f220000000800 */
[----:B---3--:R3:W-:Y:S04]  /*e240*/  STL [R1+0x70], R3 ;  /* 0x0000700301007387 */ /* 0x0087e80000100800 */
[----:B----4-:R-:W-:Y:S03]  /*e250*/  STL [R1+0x74], R4 ;  /* 0x0000740401007387 */ /* 0x010fe60000100800 */
[----:B---3--:R-:W3:Y:S02]  /*e260*/  MUFU.EX2 R3, R126 ;  /* 0x0000007e00037308 */ /* 0x008ee40000000800 */
[----:B---3--:R3:W-:Y:S06]  /*e270*/  STL [R1+0x48], R3 ;  /* 0x0000480301007387 */ /* 0x0087ec0000100800 */
[----:B---3--:R-:W3:Y:S02]  /*e280*/  MUFU.EX2 R3, R127 ;  /* 0x0000007f00037308 */ /* 0x008ee40000000800 */
[----:B---3--:R3:W-:Y:S01]  /*e290*/  STL [R1+0x4c], R3 ;  /* 0x00004c0301007387 */ /* 0x0087e20000100800 */
[----:B--2---:R-:W-:Y:S05]  /*e2a0*/  @!P5 BRA `(.L_x_244) ;  /* 0x0000006800dcd947 */ /* 0x004fea0003800000 */
.L_x_397:
[----:B------:R-:W4:Y:S04]  /*e2b0*/  LDL R18, [R1+0x4c] ;  /* 0x00004c0001127983 */ /* 0x000f280000100800 */
[----:B------:R-:W5:Y:S04]  /*e2c0*/  LDL R17, [R1+0x70] ;  /* 0x0000700001117983 */ /* 0x000f680000100800 */
[----:B------:R-:W5:Y:S04]  /*e2d0*/  LDL R16, [R1+0x74] ;  /* 0x0000740001107983 */ /* 0x000f680000100800 */
[----:B------:R-:W5:Y:S01]  /*e2e0*/  LDL R57, [R1+0x48] ;  /* 0x0000480001397983 */ /* 0x000f620000100800 */
[----:B------:R-:W-:Y:S01]  /*e2f0*/  @!P0 FMUL R128, R128, 0.5 ;  /* 0x3f00000080808820 */ /* 0x000fe20000400000 */
[--C-:B------:R-:W-:Y:S01]  /*e300*/  FFMA2 R132, R132.F32x2.HI_LO, UR36.F32, R0.reuse.F32 ;  /* 0x0000002484847c49 */ /* 0x100fe20009200000 */
[----:B------:R-:W-:Y:S01]  /*e310*/  FSETP.GEU.AND P5, PT, R130, -126, PT ;  /* 0xc2fc00008200780b */ /* 0x000fe20003fae000 */
[--C-:B------:R-:W-:Y:S01]  /*e320*/  FFMA2 R134, R134.F32x2.HI_LO, UR36.F32, R0.reuse.F32 ;  /* 0x0000002486867c49 */ /* 0x100fe20009200000 */
[----:B------:R-:W1:Y:S01]  /*e330*/  MUFU.EX2 R58, R128 ;  /* 0x00000080003a7308 */ /* 0x000e620000000800 */
[----:B------:R-:W-:Y:S01]  /*e340*/  @!P6 FMUL R129, R129, 0.5 ;  /* 0x3f0000008181e820 */ /* 0x000fe20000400000 */
[--C-:B------:R-:W-:Y:S01]  /*e350*/  FFMA2 R136, R136.F32x2.HI_LO, UR36.F32, R0.reuse.F32 ;  /* 0x0000002488887c49 */ /* 0x100fe20009200000 */
[----:B------:R-:W-:Y:S01]  /*e360*/  USHF.R.U32.HI UR4, URZ, 0x15, UR38 ;  /* 0x00000015ff047899 */ /* 0x000fe20008011626 */
[--C-:B------:R-:W-:Y:S01]  /*e370*/  FFMA2 R138, R138.F32x2.HI_LO, UR36.F32, R0.reuse.F32 ;  /* 0x000000248a8a7c49 */ /* 0x100fe20009200000 */
[----:B------:R-:W-:Y:S01]  /*e380*/  UISETP.NE.AND UP0, UPT, UR50, URZ, UPT ;  /* 0x000000ff3200728c */ /* 0x000fe2000bf05270 */
[--C-:B------:R-:W-:Y:S01]  /*e390*/  FFMA2 R140, R140.F32x2.HI_LO, UR36.F32, R0.reuse.F32 ;  /* 0x000000248c8c7c49 */ /* 0x100fe20009200000 */
[----:B------:R-:W-:Y:S01]  /*e3a0*/  SYNCS.ARRIVE.TRANS64.A1T0 RZ, [UR39], RZ ;  /* 0x000000ffffff79a7 */ /* 0x000fe20008100027 */
[----:B------:R-:W2:Y:S01]  /*e3b0*/  MUFU.EX2 R19, R129 ;  /* 0x0000008100137308 */ /* 0x000ea20000000800 */
[--C-:B------:R-:W-:Y:S01]  /*e3c0*/  FFMA2 R142, R142.F32x2.HI_LO, UR36.F32, R0.reuse.F32 ;  /* 0x000000248e8e7c49 */ /* 0x100fe20009200000 */
[----:B------:R-:W-:Y:S01]  /*e3d0*/  USEL UR48, UR37, UR48, UP0 ;  /* 0x0000003025307287 */ /* 0x000fe20008000000 */
[----:B------:R-:W-:Y:S01]  /*e3e0*/  @!P5 FMUL R130, R130, 0.5 ;  /* 0x3f0000008282d820 */ /* 0x000fe20000400000 */
[--C-:B------:R-:W-:Y:S01]  /*e3f0*/  FFMA2 R144, R144.F32x2.HI_LO, UR36.F32, R0.reuse.F32 ;  /* 0x0000002490907c49 */ /* 0x100fe20009200000 */
[----:B------:R-:W-:Y:S01]  /*e400*/  USEL UR47, UR47, UR37, UP0 ;  /* 0x000000252f2f7287 */ /* 0x000fe20008000000 */
[----:B------:R-:W-:-:S02]  /*e410*/  FFMA2 R146, R146.F32x2.HI_LO, UR36.F32, R0.F32 ;  /* 0x0000002492927c49 */ /* 0x000fc40009200000 */
[----:B------:R-:W3:Y:S01]  /*e420*/  MUFU.EX2 R21, R130 ;  /* 0x0000008200157308 */ /* 0x000ee20000000800 */
[----:B-1----:R-:W-:Y:S01]  /*e430*/  @!P0 FMUL R58, R58, R58 ;  /* 0x0000003a3a3a8220 */ /* 0x002fe20000400000 */
[----:B------:R-:W-:Y:S01]  /*e440*/  FSETP.GEU.AND P0, PT, R135, -126, PT ;  /* 0xc2fc00008700780b */ /* 0x000fe20003f0e000 */
[--C-:B------:R-:W-:Y:S02]  /*e450*/  FFMA2 R148, R148.F32x2.HI_LO, UR36.F32, R0.reuse.F32 ;  /* 0x0000002494947c49 */ /* 0x100fe40009200000 */
[--C-:B------:R-:W-:Y:S01]  /*e460*/  FFMA2 R150, R150.F32x2.HI_LO, UR36.F32, R0.reuse.F32 ;  /* 0x0000002496967c49 */ /* 0x100fe20009200000 */
[----:B------:R-:W-:Y:S01]  /*e470*/  STL [R1+0x40], R58 ;  /* 0x0000403a01007387 */ /* 0x000fe20000100800 */
[--C-:B------:R-:W-:Y:S02]  /*e480*/  FFMA2 R152, R152.F32x2.HI_LO, UR36.F32, R0.reuse.F32 ;  /* 0x0000002498987c49 */ /* 0x100fe40009200000 */
[----:B--2---:R-:W-:Y:S01]  /*e490*/  @!P6 FMUL R19, R19, R19 ;  /* 0x000000131313e220 */ /* 0x004fe20000400000 */
[----:B------:R-:W-:Y:S01]  /*e4a0*/  FSETP.GEU.AND P6, PT, R136, -126, PT ;  /* 0xc2fc00008800780b */ /* 0x000fe20003fce000 */
[----:B------:R-:W-:-:S02]  /*e4b0*/  FFMA2 R154, R154.F32x2.HI_LO, UR36.F32, R0.F32 ;  /* 0x000000249a9a7c49 */ /* 0x000fc40009200000 */
[--C-:B------:R-:W-:Y:S01]  /*e4c0*/  FFMA2 R92, R92.F32x2.HI_LO, UR36.F32, R0.reuse.F32 ;  /* 0x000000245c5c7c49 */ /* 0x100fe20009200000 */
[----:B------:R-:W-:Y:S01]  /*e4d0*/  STL [R1+0x44], R19 ;  /* 0x0000441301007387 */ /* 0x000fe20000100800 */
[----:B------:R-:W-:Y:S01]  /*e4e0*/  @!P0 FMUL R135, R135, 0.5 ;  /* 0x3f00000087878820 */ /* 0x000fe20000400000 */
[--C-:B------:R-:W-:Y:S02]  /*e4f0*/  FFMA2 R94, R94.F32x2.HI_LO, UR36.F32, R0.reuse.F32 ;  /* 0x000000245e5e7c49 */ /* 0x100fe40009200000 */
[----:B---3--:R-:W-:Y:S01]  /*e500*/  @!P5 FMUL R21, R21, R21 ;  /* 0x000000151515d220 */ /* 0x008fe20000400000 */
[----:B------:R-:W1:Y:S01]  /*e510*/  MUFU.EX2 R14, R135 ;  /* 0x00000087000e7308 */ /* 0x000e620000000800 */
[----:B------:R-:W-:Y:S01]  /*e520*/  FSETP.GEU.AND P5, PT, R137, -126, PT ;  /* 0xc2fc00008900780b */ /* 0x000fe20003fae000 */
[--C-:B------:R-:W-:Y:S02]  /*e530*/  FFMA2 R96, R96.F32x2.HI_LO, UR36.F32, R0.reuse.F32 ;  /* 0x0000002460607c49 */ /* 0x100fe40009200000 */
[----:B------:R-:W-:Y:S01]  /*e540*/  @!P6 FMUL R136, R136, 0.5 ;  /* 0x3f0000008888e820 */ /* 0x000fe20000400000 */
[--C-:B------:R-:W-:Y:S01]  /*e550*/  FFMA2 R98, R98.F32x2.HI_LO, UR36.F32, R0.reuse.F32 ;  /* 0x0000002462627c49 */ /* 0x100fe20009200000 */
[----:B------:R-:W-:Y:S01]  /*e560*/  STL [R1+0x38], R21 ;  /* 0x0000381501007387 */ /* 0x000fe20000100800 */
[--C-:B------:R-:W-:Y:S01]  /*e570*/  FFMA2 R100, R100.F32x2.HI_LO, UR36.F32, R0.reuse.F32 ;  /* 0x0000002464647c49 */ /* 0x100fe20009200000 */
[----:B------:R-:W2:Y:S01]  /*e580*/  MUFU.EX2 R11, R136 ;  /* 0x00000088000b7308 */ /* 0x000ea20000000800 */
[----:B------:R-:W-:-:S02]  /*e590*/  FFMA2 R102, R102.F32x2.HI_LO, UR36.F32, R0.F32 ;  /* 0x0000002466667c49 */ /* 0x000fc40009200000 */
[--C-:B------:R-:W-:Y:S02]  /*e5a0*/  FFMA2 R104, R104.F32x2.HI_LO, UR36.F32, R0.reuse.F32 ;  /* 0x0000002468687c49 */ /* 0x100fe40009200000 */
[--C-:B------:R-:W-:Y:S02]  /*e5b0*/  FFMA2 R106, R106.F32x2.HI_LO, UR36.F32, R0.reuse.F32 ;  /* 0x000000246a6a7c49 */ /* 0x100fe40009200000 */
[----:B------:R-:W-:Y:S01]  /*e5c0*/  @!P5 FMUL R137, R137, 0.5 ;  /* 0x3f0000008989d820 */ /* 0x000fe20000400000 */
[--C-:B------:R-:W-:Y:S02]  /*e5d0*/  FFMA2 R108, R108.F32x2.HI_LO, UR36.F32, R0.reuse.F32 ;  /* 0x000000246c6c7c49 */ /* 0x100fe40009200000 */
[----:B-1----:R-:W-:Y:S01]  /*e5e0*/  @!P0 FMUL R14, R14, R14 ;  /* 0x0000000e0e0e8220 */ /* 0x002fe20000400000 */
[----:B------:R-:W-:Y:S01]  /*e5f0*/  FSETP.GEU.AND P0, PT, R142, -126, PT ;  /* 0xc2fc00008e00780b */ /* 0x000fe20003f0e000 */
[----:B------:R-:W1:Y:S01]  /*e600*/  MUFU.EX2 R12, R137 ;  /* 0x00000089000c7308 */ /* 0x000e620000000800 */
[----:B------:R-:W-:-:S02]  /*e610*/  FFMA2 R110, R110.F32x2.HI_LO, UR36.F32, R0.F32 ;  /* 0x000000246e6e7c49 */ /* 0x000fc40009200000 */
[--C-:B------:R-:W-:Y:S01]  /*e620*/  FFMA2 R112, R112.F32x2.HI_LO, UR36.F32, R0.reuse.F32 ;  /* 0x0000002470707c49 */ /* 0x100fe20009200000 */
[----:B------:R-:W-:Y:S01]  /*e630*/  STL [R1+0x2c], R14 ;  /* 0x00002c0e01007387 */ /* 0x000fe20000100800 */
[----:B--2---:R-:W-:Y:S01]  /*e640*/  @!P6 FMUL R11, R11, R11 ;  /* 0x0000000b0b0be220 */ /* 0x004fe20000400000 */
[----:B------:R-:W-:Y:S01]  /*e650*/  FSETP.GEU.AND P6, PT, R143, -126, PT ;  /* 0xc2fc00008f00780b */ /* 0x000fe20003fce000 */
[--C-:B------:R-:W-:Y:S02]  /*e660*/  FFMA2 R114, R114.F32x2.HI_LO, UR36.F32, R0.reuse.F32 ;  /* 0x0000002472727c49 */ /* 0x100fe40009200000 */
[--C-:B------:R-:W-:Y:S01]  /*e670*/  FFMA2 R116, R116.F32x2.HI_LO, UR36.F32, R0.reuse.F32 ;  /* 0x0000002474747c49 */ /* 0x100fe20009200000 */
[----:B------:R-:W-:Y:S01]  /*e680*/  STL [R1+0x20], R11 ;  /* 0x0000200b01007387 */ /* 0x000fe20000100800 */
[--C-:B------:R-:W-:Y:S02]  /*e690*/  FFMA2 R118, R118.F32x2.HI_LO, UR36.F32, R0.reuse.F32 ;  /* 0x0000002476767c49 */ /* 0x100fe40009200000 */
[----:B------:R-:W-:Y:S01]  /*e6a0*/  @!P0 FMUL R142, R142, 0.5 ;  /* 0x3f0000008e8e8820 */ /* 0x000fe20000400000 */
[----:B------:R-:W-:-:S02]  /*e6b0*/  FFMA2 R120, R120.F32x2.HI_LO, UR36.F32, R0.F32 ;  /* 0x0000002478787c49 */ /* 0x000fc40009200000 */
[--C-:B------:R-:W-:Y:S01]  /*e6c0*/  FFMA2 R122, R122.F32x2.HI_LO, UR36.F32, R0.reuse.F32 ;  /* 0x000000247a7a7c49 */ /* 0x100fe20009200000 */
[----:B------:R-:W2:Y:S01]  /*e6d0*/  MUFU.EX2 R186, R142 ;  /* 0x0000008e00ba7308 */ /* 0x000ea20000000800 */
[----:B-1----:R-:W-:Y:S01]  /*e6e0*/  @!P5 FMUL R12, R12, R12 ;  /* 0x0000000c0c0cd220 */ /* 0x002fe20000400000 */
[----:B------:R-:W-:Y:S01]  /*e6f0*/  FSETP.GEU.AND P5, PT, R144, -126, PT ;  /* 0xc2fc00009000780b */ /* 0x000fe20003fae000 */
[----:B------:R-:W-:Y:S01]  /*e700*/  @!P6 FMUL R143, R143, 0.5 ;  /* 0x3f0000008f8fe820 */ /* 0x000fe20000400000 */
[--C-:B------:R-:W-:Y:S02]  /*e710*/  FFMA2 R24, R24.F32x2.HI_LO, UR36.F32, R0.reuse.F32 ;  /* 0x0000002418187c49 */ /* 0x100fe40009200000 */
[--C-:B------:R-:W-:Y:S01]  /*e720*/  FFMA2 R26, R26.F32x2.HI_LO, UR36.F32, R0.reuse.F32 ;  /* 0x000000241a1a7c49 */ /* 0x100fe20009200000 */
[----:B------:R-:W-:Y:S01]  /*e730*/  STL [R1+0x24], R12 ;  /* 0x0000240c01007387 */ /* 0x000fe20000100800 */
[----:B------:R-:W1:Y:S01]  /*e740*/  MUFU.EX2 R187, R143 ;  /* 0x0000008f00bb7308 */ /* 0x000e620000000800 */
[----:B------:R-:W-:-:S02]  /*e750*/  FFMA2 R28, R28.F32x2.HI_LO, UR36.F32, R0.F32 ;  /* 0x000000241c1c7c49 */ /* 0x000fc40009200000 */
[--C-:B------:R-:W-:Y:S02]  /*e760*/  FFMA2 R30, R30.F32x2.HI_LO, UR36.F32, R0.reuse.F32 ;  /* 0x000000241e1e7c49 */ /* 0x100fe40009200000 */
[--C-:B------:R-:W-:Y:S02]  /*e770*/  FFMA2 R32, R32.F32x2.HI_LO, UR36.F32, R0.reuse.F32 ;  /* 0x0000002420207c49 */ /* 0x100fe40009200000 */
[----:B------:R-:W-:Y:S01]  /*e780*/  @!P5 FMUL R144, R144, 0.5 ;  /* 0x3f0000009090d820 */ /* 0x000fe20000400000 */
[--C-:B------:R-:W-:Y:S02]  /*e790*/  FFMA2 R34, R34.F32x2.HI_LO, UR36.F32, R0.reuse.F32 ;  /* 0x0000002422227c49 */ /* 0x100fe40009200000 */
[----:B--2---:R-:W-:Y:S01]  /*e7a0*/  @!P0 FMUL R186, R186, R186 ;  /* 0x000000bababa8220 */ /* 0x004fe20000400000 */
[----:B------:R-:W-:Y:S01]  /*e7b0*/  FSETP.GEU.AND P0, PT, R149, -126, PT ;  /* 0xc2fc00009500780b */ /* 0x000fe20003f0e000 */
[----:B------:R-:W2:Y:S01]  /*e7c0*/  MUFU.EX2 R184, R144 ;  /* 0x0000009000b87308 */ /* 0x000ea20000000800 */
[----:B------:R-:W-:-:S02]  /*e7d0*/  FFMA2 R36, R36.F32x2.HI_LO, UR36.F32, R0.F32 ;  /* 0x0000002424247c49 */ /* 0x000fc40009200000 */
[--C-:B------:R-:W-:Y:S02]  /*e7e0*/  FFMA2 R38, R38.F32x2.HI_LO, UR36.F32, R0.reuse.F32 ;  /* 0x0000002426267c49 */ /* 0x100fe40009200000 */
[----:B-1----:R-:W-:Y:S01]  /*e7f0*/  @!P6 FMUL R187, R187, R187 ;  /* 0x000000bbbbbbe220 */ /* 0x002fe20000400000 */
[----:B------:R-:W-:Y:S01]  /*e800*/  FSETP.GEU.AND P6, PT, R150, -126, PT ;  /* 0xc2fc00009600780b */ /* 0x000fe20003fce000 */
[--C-:B------:R-:W-:Y:S02]  /*e810*/  FFMA2 R40, R40.F32x2.HI_LO, UR36.F32, R0.reuse.F32 ;  /* 0x0000002428287c49 */ /* 0x100fe40009200000 */
[--C-:B------:R-:W-:Y:S02]  /*e820*/  FFMA2 R42, R42.F32x2.HI_LO, UR36.F32, R0.reuse.F32 ;  /* 0x000000242a2a7c49 */ /* 0x100fe40009200000 */
[--C-:B------:R-:W-:Y:S02]  /*e830*/  FFMA2 R44, R44.F32x2.HI_LO, UR36.F32, R0.reuse.F32 ;  /* 0x000000242c2c7c49 */ /* 0x100fe40009200000 */
[----:B------:R-:W-:Y:S01]  /*e840*/  @!P0 FMUL R149, R149, 0.5 ;  /* 0x3f00000095958820 */ /* 0x000fe20000400000 */
[----:B------:R-:W-:-:S02]  /*e850*/  FFMA2 R46, R46.F32x2.HI_LO, UR36.F32, R0.F32 ;  /* 0x000000242e2e7c49 */ /* 0x000fc40009200000 */
[--C-:B------:R-:W-:Y:S01]  /*e860*/  FFMA2 R48, R48.F32x2.HI_LO, UR36.F32, R0.reuse.F32 ;  /* 0x0000002430307c49 */ /* 0x100fe20009200000 */
[----:B------:R-:W1:Y:S01]  /*e870*/  MUFU.EX2 R7, R149 ;  /* 0x0000009500077308 */ /* 0x000e620000000800 */
[----:B--2---:R-:W-:Y:S01]  /*e880*/  @!P5 FMUL R184, R184, R184 ;  /* 0x000000b8b8b8d220 */ /* 0x004fe20000400000 */
[----:B------:R-:W-:Y:S01]  /*e890*/  FSETP.GEU.AND P5, PT, R151, -126, PT ;  /* 0xc2fc00009700780b */ /* 0x000fe20003fae000 */
[----:B------:R-:W-:Y:S01]  /*e8a0*/  @!P6 FMUL R150, R150, 0.5 ;  /* 0x3f0000009696e820 */ /* 0x000fe20000400000 */
[--C-:B------:R-:W-:Y:S02]  /*e8b0*/  FFMA2 R50, R50.F32x2.HI_LO, UR36.F32, R0.reuse.F32 ;  /* 0x0000002432327c49 */ /* 0x100fe40009200000 */
[--C-:B------:R-:W-:Y:S02]  /*e8c0*/  FFMA2 R52, R52.F32x2.HI_LO, UR36.F32, R0.reuse.F32 ;  /* 0x0000002434347c49 */ /* 0x100fe40009200000 */
        /* <DEDUP_REMOVED lines=15> */
[--C-:B------:R-:W-:Y:S02]  /*e9c0*/  FFMA2 R72, R72.F32x2.HI_LO, UR36.F32, R0.reuse.F32 ;  /* 0x0000002448487c49 */ /* 0x100fe40009200000 */
        /* <DEDUP_REMOVED lines=9> */
[--C-:B------:R-:W-:Y:S02]  /*ea60*/  FFMA2 R82, R82.F32x2.HI_LO, UR36.F32, R0.reuse.F32 ;  /* 0x0000002452527c49 */ /* 0x100fe40009200000 */
[----:B------:R-:W1:Y:S01]  /*ea70*/  MUFU.EX2 R5, R93 ;  /* 0x0000005d00057308 */ /* 0x000e620000000800 */
[----:B------:R-:W-:-:S02]  /*ea80*/  FFMA2 R84, R84.F32x2.HI_LO, UR36.F32, R0.F32 ;  /* 0x0000002454547c49 */ /* 0x000fc40009200000 */
[----:B------:R-:W-:Y:S01]  /*ea90*/  FFMA2 R86, R86.F32x2.HI_LO, UR36.F32, R0.F32 ;  /* 0x0000002456567c49 */ /* 0x000fe20009200000 */
[----:B------:R-:W-:-:S03]  /*eaa0*/  MOV R0, UR4 ;  /* 0x0000000400007c02 */ /* 0x000fc60008000f00 */
[----:B------:R-:W-:Y:S01]  /*eab0*/  @!P5 FMUL R94, R94, 0.5 ;  /* 0x3f0000005e5ed820 */ /* 0x000fe20000400000 */
[----:B--2---:R-:W-:Y:S01]  /*eac0*/  @!P0 FMUL R4, R4, R4 ;  /* 0x0000000404048220 */ /* 0x004fe20000400000 */
[----:B------:R-:W-:Y:S02]  /*ead0*/  FSETP.GEU.AND P0, PT, R99, -126, PT ;  /* 0xc2fc00006300780b */ /* 0x000fe40003f0e000 */
[----:B------:R-:W2:Y:S02]  /*eae0*/  MUFU.EX2 R168, R94 ;  /* 0x0000005e00a87308 */ /* 0x000ea40000000800 */
[----:B------:R-:W-:Y:S01]  /*eaf0*/  STL [R1+0x50], R4 ;  /* 0x0000500401007387 */ /* 0x000fe20000100800 */
[----:B-1----:R-:W-:Y:S01]  /*eb00*/  @!P6 FMUL R5, R5, R5 ;  /* 0x000000050505e220 */ /* 0x002fe20000400000 */
[----:B------:R-:W-:-:S04]  /*eb10*/  FSETP.GEU.AND P6, PT, R100, -126, PT ;  /* 0xc2fc00006400780b */ /* 0x000fc80003fce000 */
[----:B------:R-:W-:Y:S03]  /*eb20*/  STL [R1+0x54], R5 ;  /* 0x0000540501007387 */ /* 0x000fe60000100800 */
[----:B------:R-:W-:-:S04]  /*eb30*/  @!P0 FMUL R99, R99, 0.5 ;  /* 0x3f00000063638820 */ /* 0x000fc80000400000 */
[----:B------:R-:W1:Y:S01]  /*eb40*/  MUFU.EX2 R165, R99 ;  /* 0x0000006300a57308 */ /* 0x000e620000000800 */
[----:B--2---:R-:W-:Y:S01]  /*eb50*/  @!P5 FMUL R168, R168, R168 ;  /* 0x000000a8a8a8d220 */ /* 0x004fe20000400000 */
[----:B------:R-:W-:Y:S01]  /*eb60*/  FSETP.GEU.AND P5, PT, R101, -126, PT ;  /* 0xc2fc00006500780b */ /* 0x000fe20003fae000 */
[----:B------:R-:W-:-:S05]  /*eb70*/  @!P6 FMUL R100, R100, 0.5 ;  /* 0x3f0000006464e820 */ /* 0x000fca0000400000 */
[----:B------:R-:W2:Y:S07]  /*eb80*/  MUFU.EX2 R2, R100 ;  /* 0x0000006400027308 */ /* 0x000eae0000000800 */
[----:B------:R-:W-:Y:S01]  /*eb90*/  @!P5 FMUL R101, R101, 0.5 ;  /* 0x3f0000006565d820 */ /* 0x000fe20000400000 */
[----:B-1----:R-:W-:Y:S01]  /*eba0*/  @!P0 FMUL R165, R165, R165 ;  /* 0x000000a5a5a58220 */ /* 0x002fe20000400000 */
[----:B------:R-:W-:Y:S02]  /*ebb0*/  FSETP.GEU.AND P0, PT, R106, -126, PT ;  /* 0xc2fc00006a00780b */ /* 0x000fe40003f0e000 */
[----:B------:R-:W1:Y:S01]  /*ebc0*/  MUFU.EX2 R3, R101 ;  /* 0x0000006500037308 */ /* 0x000e620000000800 */
[----:B--2---:R-:W-:Y:S01]  /*ebd0*/  @!P6 FMUL R2, R2, R2 ;  /* 0x000000020202e220 */ /* 0x004fe20000400000 */
[----:B------:R-:W-:-:S04]  /*ebe0*/  FSETP.GEU.AND P6, PT, R107, -126, PT ;  /* 0xc2fc00006b00780b */ /* 0x000fc80003fce000 */
[----:B------:R-:W-:Y:S05]  /*ebf0*/  STL [R1+0x30], R2 ;  /* 0x0000300201007387 */ /* 0x000fea0000100800 */
[----:B------:R-:W-:-:S04]  /*ec00*/  @!P0 FMUL R106, R106, 0.5 ;  /* 0x3f0000006a6a8820 */ /* 0x000fc80000400000 */
[----:B------:R-:W2:Y:S01]  /*ec10*/  MUFU.EX2 R158, R106 ;  /* 0x0000006a009e7308 */ /* 0x000ea20000000800 */
[----:B-1----:R-:W-:Y:S01]  /*ec20*/  @!P5 FMUL R3, R3, R3 ;  /* 0x000000030303d220 */ /* 0x002fe20000400000 */
[----:B------:R-:W-:Y:S01]  /*ec30*/  FSETP.GEU.AND P5, PT, R108, -126, PT ;  /* 0xc2fc00006c00780b */ /* 0x000fe20003fae000 */
[----:B------:R-:W-:-:S03]  /*ec40*/  @!P6 FMUL R107, R107, 0.5 ;  /* 0x3f0000006b6be820 */ /* 0x000fc60000400000 */
[----:B------:R-:W-:Y:S02]  /*ec50*/  STL [R1+0x34], R3 ;  /* 0x0000340301007387 */ /* 0x000fe40000100800 */
[----:B------:R-:W1:Y:S07]  /*ec60*/  MUFU.EX2 R159, R107 ;  /* 0x0000006b009f7308 */ /* 0x000e6e0000000800 */
[----:B------:R-:W-:Y:S01]  /*ec70*/  @!P5 FMUL R108, R108, 0.5 ;  /* 0x3f0000006c6cd820 */ /* 0x000fe20000400000 */
[----:B--2---:R-:W-:Y:S01]  /*ec80*/  @!P0 FMUL R158, R158, R158 ;  /* 0x0000009e9e9e8220 */ /* 0x004fe20000400000 */
[----:B------:R-:W-:-:S02]  /*ec90*/  FSETP.GEU.AND P0, PT, R113, -126, PT ;  /* 0xc2fc00007100780b */ /* 0x000fc40003f0e000 */
[----:B------:R-:W2:Y:S01]  /*eca0*/  MUFU.EX2 R188, R108 ;  /* 0x0000006c00bc7308 */ /* 0x000ea20000000800 */
[----:B-1----:R-:W-:Y:S01]  /*ecb0*/  @!P6 FMUL R159, R159, R159 ;  /* 0x0000009f9f9fe220 */ /* 0x002fe20000400000 */
[----:B------:R-:W-:-:S09]  /*ecc0*/  FSETP.GEU.AND P6, PT, R114, -126, PT ;  /* 0xc2fc00007200780b */ /* 0x000fd20003fce000 */
[----:B------:R-:W-:-:S04]  /*ecd0*/  @!P0 FMUL R113, R113, 0.5 ;  /* 0x3f00000071718820 */ /* 0x000fc80000400000 */
[----:B------:R-:W1:Y:S01]  /*ece0*/  MUFU.EX2 R151, R113 ;  /* 0x0000007100977308 */ /* 0x000e620000000800 */
[----:B--2---:R-:W-:Y:S01]  /*ecf0*/  @!P5 FMUL R188, R188, R188 ;  /* 0x000000bcbcbcd220 */ /* 0x004fe20000400000 */
[----:B------:R-:W-:Y:S01]  /*ed00*/  FSETP.GEU.AND P5, PT, R115, -126, PT ;  /* 0xc2fc00007300780b */ /* 0x000fe20003fae000 */
[----:B------:R-:W-:-:S12]  /*ed10*/  @!P6 FMUL R114, R114, 0.5 ;  /* 0x3f0000007272e820 */ /* 0x000fd80000400000 */
[----:B------:R-:W-:Y:S01]  /*ed20*/  @!P5 FMUL R115, R115, 0.5 ;  /* 0x3f0000007373d820 */ /* 0x000fe20000400000 */
[----:B-1----:R-:W-:Y:S01]  /*ed30*/  @!P0 FMUL R151, R151, R151 ;  /* 0x0000009797978220 */ /* 0x002fe20000400000 */
[C---:B------:R-:W-:Y:S02]  /*ed40*/  FSETP.GEU.AND P0, PT, R120.reuse, -126, PT ;  /* 0xc2fc00007800780b */ /* 0x040fe40003f0e000 */
[----:B------:R-:W1:Y:S11]  /*ed50*/  MUFU.EX2 R149, R115 ;  /* 0x0000007300957308 */ /* 0x000e760000000800 */
[----:B------:R-:W-:Y:S01]  /*ed60*/  @!P0 FMUL R120, R120, 0.5 ;  /* 0x3f00000078788820 */ /* 0x000fe20000400000 */
[----:B----4-:R-:W-:-:S03]  /*ed70*/  @!P1 FMUL R18, R18, R18 ;  /* 0x0000001212129220 */ /* 0x010fc60000400000 */
[----:B------:R-:W2:Y:S01]  /*ed80*/  MUFU.EX2 R142, R120 ;  /* 0x00000078008e7308 */ /* 0x000ea20000000800 */
[----:B-----5:R-:W-:Y:S01]  /*ed90*/  @!P4 FMUL R17, R17, R17 ;  /* 0x000000111111c220 */ /* 0x020fe20000400000 */
[----:B------:R-:W-:Y:S01]  /*eda0*/  @!P1 STL [R1+0x4c], R18 ;  /* 0x00004c1201009387 */ /* 0x000fe20000100800 */
[----:B------:R-:W-:Y:S01]  /*edb0*/  FSETP.GEU.AND P1, PT, R134, -126, PT ;  /* 0xc2fc00008600780b */ /* 0x000fe20003f2e000 */
[----:B-1----:R-:W-:Y:S01]  /*edc0*/  @!P5 FMUL R149, R149, R149 ;  /* 0x000000959595d220 */ /* 0x002fe20000400000 */
[----:B------:R-:W-:Y:S01]  /*edd0*/  @!P3 FMUL R16, R16, R16 ;  /* 0x000000101010b220 */ /* 0x000fe20000400000 */
[----:B------:R-:W-:Y:S01]  /*ede0*/  @!P4 STL [R1+0x70], R17 ;  /* 0x000070110100c387 */ /* 0x000fe20000100800 */
[----:B------:R-:W-:Y:S01]  /*edf0*/  FSETP.GEU.AND P4, PT, R131, -126, PT ;  /* 0xc2fc00008300780b */ /* 0x000fe20003f8e000 */
[----:B------:R-:W-:Y:S02]  /*ee00*/  @!P2 FMUL R57, R57, R57 ;  /* 0x000000393939a220 */ /* 0x000fe40000400000 */
[----:B------:R-:W-:Y:S01]  /*ee10*/  @!P3 STL [R1+0x74], R16 ;  /* 0x000074100100b387 */ /* 0x000fe20000100800 */
[----:B------:R-:W-:-:S02]  /*ee20*/  FSETP.GEU.AND P3, PT, R132, -126, PT ;  /* 0xc2fc00008400780b */ /* 0x000fc40003f6e000 */
[----:B------:R-:W-:Y:S01]  /*ee30*/  FSETP.GEU.AND P5, PT, R122, -126, PT ;  /* 0xc2fc00007a00780b */ /* 0x000fe20003fae000 */
[----:B------:R-:W-:Y:S01]  /*ee40*/  @!P2 STL [R1+0x48], R57 ;  /* 0x000048390100a387 */ /* 0x000fe20000100800 */
[----:B------:R-:W-:Y:S01]  /*ee50*/  FSETP.GEU.AND P2, PT, R133, -126, PT ;  /* 0xc2fc00008500780b */ /* 0x000fe20003f4e000 */
[----:B------:R-:W-:Y:S01]  /*ee60*/  @!P1 FMUL R134, R134, 0.5 ;  /* 0x3f00000086869820 */ /* 0x000fe20000400000 */
[----:B--2---:R-:W-:Y:S01]  /*ee70*/  @!P0 FMUL R142, R142, R142 ;  /* 0x0000008e8e8e8220 */ /* 0x004fe20000400000 */
[----:B------:R-:W-:Y:S02]  /*ee80*/  FSETP.GEU.AND P0, PT, R27, -126, PT ;  /* 0xc2fc00001b00780b */ /* 0x000fe40003f0e000 */
[----:B------:R-:W-:Y:S01]  /*ee90*/  @!P4 FMUL R131, R131, 0.5 ;  /* 0x3f0000008383c820 */ /* 0x000fe20000400000 */
[----:B------:R-:W1:Y:S03]  /*eea0*/  MUFU.EX2 R13, R134 ;  /* 0x00000086000d7308 */ /* 0x000e660000000800 */
[----:B------:R-:W-:-:S02]  /*eeb0*/  @!P3 FMUL R132, R132, 0.5 ;  /* 0x3f0000008484b820 */ /* 0x000fc40000400000 */
[----:B------:R-:W-:Y:S02]  /*eec0*/  @!P5 FMUL R122, R122, 0.5 ;  /* 0x3f0000007a7ad820 */ /* 0x000fe40000400000 */
[----:B------:R-:W-:Y:S01]  /*eed0*/  @!P2 FMUL R133, R133, 0.5 ;  /* 0x3f0000008585a820 */ /* 0x000fe20000400000 */
[----:B------:R-:W2:Y:S02]  /*eee0*/  MUFU.EX2 R59, R131 ;  /* 0x00000083003b7308 */ /* 0x000ea40000000800 */
[----:B------:R-:W-:-:S06]  /*eef0*/  @!P0 FMUL R27, R27, 0.5 ;  /* 0x3f0000001b1b8820 */ /* 0x000fcc0000400000 */
[----:B------:R-:W3:Y:S01]  /*ef00*/  MUFU.EX2 R15, R132 ;  /* 0x00000084000f7308 */ /* 0x000ee20000000800 */
[----:B-1----:R-:W-:Y:S01]  /*ef10*/  @!P1 FMUL R13, R13, R13 ;  /* 0x0000000d0d0d9220 */ /* 0x002fe20000400000 */
[----:B------:R-:W-:-:S04]  /*ef20*/  FSETP.GEU.AND P1, PT, R141, -126, PT ;  /* 0xc2fc00008d00780b */ /* 0x000fc80003f2e000 */
[----:B------:R-:W-:Y:S02]  /*ef30*/  STL [R1+0x28], R13 ;  /* 0x0000280d01007387 */ /* 0x000fe40000100800 */
[----:B------:R-:W1:Y:S01]  /*ef40*/  MUFU.EX2 R20, R133 ;  /* 0x0000008500147308 */ /* 0x000e620000000800 */
[----:B--2---:R-:W-:Y:S01]  /*ef50*/  @!P4 FMUL R59, R59, R59 ;  /* 0x0000003b3b3bc220 */ /* 0x004fe20000400000 */
[----:B------:R-:W-:-:S04]  /*ef60*/  FSETP.GEU.AND P4, PT, R138, -126, PT ;  /* 0xc2fc00008a00780b */ /* 0x000fc80003f8e000 */
[----:B------:R2:W-:Y:S01]  /*ef70*/  STL [R1+0x3c], R59 ;  /* 0x00003c3b01007387 */ /* 0x0005e20000100800 */
[----:B------:R-:W-:Y:S01]  /*ef80*/  @!P1 FMUL R141, R141, 0.5 ;  /* 0x3f0000008d8d9820 */ /* 0x000fe20000400000 */
[----:B------:R-:W4:Y:S01]  /*ef90*/  MUFU.EX2 R137, R27 ;  /* 0x0000001b00897308 */ /* 0x000f220000000800 */
[----:B---3--:R-:W-:Y:S01]  /*efa0*/  @!P3 FMUL R15, R15, R15 ;  /* 0x0000000f0f0fb220 */ /* 0x008fe20000400000 */
[----:B------:R-:W-:-:S04]  /*efb0*/  FSETP.GEU.AND P3, PT, R139, -126, PT ;  /* 0xc2fc00008b00780b */ /* 0x000fc80003f6e000 */
[----:B------:R3:W-:Y:S01]  /*efc0*/  STL [R1+0x68], R15 ;  /* 0x0000680f01007387 */ /* 0x0007e20000100800 */
[----:B------:R-:W-:Y:S01]  /*efd0*/  @!P4 FMUL R138, R138, 0.5 ;  /* 0x3f0000008a8ac820 */ /* 0x000fe20000400000 */
[----:B------:R-:W5:Y:S01]  /*efe0*/  MUFU.EX2 R9, R141 ;  /* 0x0000008d00097308 */ /* 0x000f620000000800 */
[----:B-1----:R-:W-:Y:S01]  /*eff0*/  @!P2 FMUL R20, R20, R20 ;  /* 0x000000141414a220 */ /* 0x002fe20000400000 */
[----:B------:R-:W-:-:S04]  /*f000*/  FSETP.GEU.AND P2, PT, R140, -126, PT ;  /* 0xc2fc00008c00780b */ /* 0x000fc80003f4e000 */
[----:B------:R3:W-:Y:S01]  /*f010*/  STL [R1+0x6c], R20 ;  /* 0x00006c1401007387 */ /* 0x0007e20000100800 */
[----:B------:R-:W-:Y:S01]  /*f020*/  @!P3 FMUL R139, R139, 0.5 ;  /* 0x3f0000008b8bb820 */ /* 0x000fe20000400000 */
[----:B------:R-:W1:Y:S01]  /*f030*/  MUFU.EX2 R10, R138 ;  /* 0x0000008a000a7308 */ /* 0x000e620000000800 */
[----:B----4-:R-:W-:Y:S01]  /*f040*/  @!P0 FMUL R137, R137, R137 ;  /* 0x0000008989898220 */ /* 0x010fe20000400000 */
[----:B------:R-:W-:Y:S02]  /*f050*/  FSETP.GEU.AND P0, PT, R34, -126, PT ;  /* 0xc2fc00002200780b */ /* 0x000fe40003f0e000 */
[----:B------:R-:W-:-:S03]  /*f060*/  MOV R27, R16 ;  /* 0x00000010001b7202 */ /* 0x000fc60000000f00 */
[----:B------:R-:W-:Y:S01]  /*f070*/  @!P2 FMUL R140, R140, 0.5 ;  /* 0x3f0000008c8ca820 */ /* 0x000fe20000400000 */
[----:B------:R-:W4:Y:S01]  /*f080*/  MUFU.EX2 R157, R139 ;  /* 0x0000008b009d7308 */ /* 0x000f220000000800 */
[----:B-----5:R-:W-:Y:S01]  /*f090*/  @!P1 FMUL R9, R9, R9 ;  /* 0x0000000909099220 */ /* 0x020fe20000400000 */
[----:B------:R-:W-:Y:S02]  /*f0a0*/  FSETP.GEU.AND P1, PT, R148, -126, PT ;  /* 0xc2fc00009400780b */ /* 0x000fe40003f2e000 */
[----:B--2---:R-:W-:Y:S02]  /*f0b0*/  F2FP.F16.F32.PACK_AB R59, R59, R21 ;  /* 0x000000153b3b723e */ /* 0x004fe400000000ff */
[----:B------:R3:W-:Y:S01]  /*f0c0*/  STL [R1+0x64], R9 ;  /* 0x0000640901007387 */ /* 0x0007e20000100800 */
[----:B------:R-:W-:Y:S01]  /*f0d0*/  @!P0 FMUL R34, R34, 0.5 ;  /* 0x3f00000022228820 */ /* 0x000fe20000400000 */
[----:B------:R-:W2:Y:S01]  /*f0e0*/  MUFU.EX2 R8, R140 ;  /* 0x0000008c00087308 */ /* 0x000ea20000000800 */
[----:B-1----:R-:W-:Y:S01]  /*f0f0*/  @!P4 FMUL R10, R10, R10 ;  /* 0x0000000a0a0ac220 */ /* 0x002fe20000400000 */
[----:B------:R-:W-:-:S04]  /*f100*/  FSETP.GEU.AND P4, PT, R145, -126, PT ;  /* 0xc2fc00009100780b */ /* 0x000fc80003f8e000 */
[----:B------:R3:W-:Y:S01]  /*f110*/  STL [R1+0x18], R10 ;  /* 0x0000180a01007387 */ /* 0x0007e20000100800 */
[----:B------:R-:W-:Y:S01]  /*f120*/  @!P1 FMUL R148, R148, 0.5 ;  /* 0x3f00000094949820 */ /* 0x000fe20000400000 */
[----:B------:R-:W1:Y:S01]  /*f130*/  MUFU.EX2 R140, R122 ;  /* 0x0000007a008c7308 */ /* 0x000e620000000800 */
[----:B----4-:R-:W-:Y:S01]  /*f140*/  @!P3 FMUL R157, R157, R157 ;  /* 0x0000009d9d9db220 */ /* 0x010fe20000400000 */
[----:B------:R-:W-:-:S05]  /*f150*/  FSETP.GEU.AND P3, PT, R146, -126, PT ;  /* 0xc2fc00009200780b */ /* 0x000fca0003f6e000 */
[----:B------:R-:W-:Y:S01]  /*f160*/  @!P4 FMUL R145, R145, 0.5 ;  /* 0x3f0000009191c820 */ /* 0x000fe20000400000 */
[----:B------:R-:W4:Y:S01]  /*f170*/  MUFU.EX2 R6, R148 ;  /* 0x0000009400067308 */ /* 0x000f220000000800 */
[----:B--2---:R-:W-:Y:S01]  /*f180*/  @!P2 FMUL R8, R8, R8 ;  /* 0x000000080808a220 */ /* 0x004fe20000400000 */
[----:B------:R-:W-:-:S04]  /*f190*/  FSETP.GEU.AND P2, PT, R147, -126, PT ;  /* 0xc2fc00009300780b */ /* 0x000fc80003f4e000 */
[----:B------:R3:W-:Y:S01]  /*f1a0*/  STL [R1+0x60], R8 ;  /* 0x0000600801007387 */ /* 0x0007e20000100800 */
[----:B------:R-:W-:Y:S01]  /*f1b0*/  @!P3 FMUL R146, R146, 0.5 ;  /* 0x3f0000009292b820 */ /* 0x000fe20000400000 */
[----:B------:R-:W2:Y:S01]  /*f1c0*/  MUFU.EX2 R185, R145 ;  /* 0x0000009100b97308 */ /* 0x000ea20000000800 */
[----:B-1----:R-:W-:Y:S01]  /*f1d0*/  @!P5 FMUL R140, R140, R140 ;  /* 0x0000008c8c8cd220 */ /* 0x002fe20000400000 */
[----:B------:R-:W-:-:S05]  /*f1e0*/  FSETP.GEU.AND P5, PT, R29, -126, PT ;  /* 0xc2fc00001d00780b */ /* 0x000fca0003fae000 */
[----:B------:R-:W-:Y:S01]  /*f1f0*/  @!P2 FMUL R147, R147, 0.5 ;  /* 0x3f0000009393a820 */ /* 0x000fe20000400000 */
[----:B------:R-:W1:Y:S01]  /*f200*/  MUFU.EX2 R182, R146 ;  /* 0x0000009200b67308 */ /* 0x000e620000000800 */
[----:B----4-:R-:W-:Y:S01]  /*f210*/  @!P1 FMUL R6, R6, R6 ;  /* 0x0000000606069220 */ /* 0x010fe20000400000 */
[----:B------:R-:W-:-:S04]  /*f220*/  FSETP.GEU.AND P1, PT, R155, -126, PT ;  /* 0xc2fc00009b00780b */ /* 0x000fc80003f2e000 */
[----:B------:R3:W-:Y:S01]  /*f230*/  STL [R1+0x58], R6 ;  /* 0x0000580601007387 */ /* 0x0007e20000100800 */
[----:B------:R-:W-:Y:S01]  /*f240*/  @!P5 FMUL R29, R29, 0.5 ;  /* 0x3f0000001d1dd820 */ /* 0x000fe20000400000 */
[----:B------:R-:W4:Y:S01]  /*f250*/  MUFU.EX2 R183, R147 ;  /* 0x0000009300b77308 */ /* 0x000f220000000800 */
[----:B--2---:R-:W-:Y:S01]  /*f260*/  @!P4 FMUL R185, R185, R185 ;  /* 0x000000b9b9b9c220 */ /* 0x004fe20000400000 */
[----:B------:R-:W-:-:S05]  /*f270*/  FSETP.GEU.AND P4, PT, R152, -126, PT ;  /* 0xc2fc00009800780b */ /* 0x000fca0003f8e000 */
[----:B------:R-:W-:Y:S01]  /*f280*/  @!P1 FMUL R155, R155, 0.5 ;  /* 0x3f0000009b9b9820 */ /* 0x000fe20000400000 */
[----:B------:R-:W2:Y:S01]  /*f290*/  MUFU.EX2 R148, R114 ;  /* 0x0000007200947308 */ /* 0x000ea20000000800 */
[----:B-1----:R-:W-:Y:S01]  /*f2a0*/  @!P3 FMUL R182, R182, R182 ;  /* 0x000000b6b6b6b220 */ /* 0x002fe20000400000 */
[----:B------:R-:W-:-:S05]  /*f2b0*/  FSETP.GEU.AND P3, PT, R153, -126, PT ;  /* 0xc2fc00009900780b */ /* 0x000fca0003f6e000 */
[----:B------:R-:W-:Y:S01]  /*f2c0*/  @!P4 FMUL R152, R152, 0.5 ;  /* 0x3f0000009898c820 */ /* 0x000fe20000400000 */
[----:B------:R-:W1:Y:S01]  /*f2d0*/  MUFU.EX2 R173, R155 ;  /* 0x0000009b00ad7308 */ /* 0x000e620000000800 */
[----:B----4-:R-:W-:Y:S01]  /*f2e0*/  @!P2 FMUL R183, R183, R183 ;  /* 0x000000b7b7b7a220 */ /* 0x010fe20000400000 */
[----:B------:R-:W-:-:S05]  /*f2f0*/  FSETP.GEU.AND P2, PT, R154, -126, PT ;  /* 0xc2fc00009a00780b */ /* 0x000fca0003f4e000 */
        /* <DEDUP_REMOVED lines=103> */
[----:B------:R-:W-:-:S04]  /*f970*/  FSETP.GEU.AND P6, PT, R42, -126, PT ;  /* 0xc2fc00002a00780b */ /* 0x000fc80003fce000 */
[----:B------:R-:W-:Y:S01]  /*f980*/  F2FP.F16.F32.PACK_AB R29, R131, R130 ;  /* 0x00000082831d723e */ /* 0x000fe200000000ff */
[----:B------:R-:W-:Y:S01]  /*f990*/  @!P2 FMUL R25, R25, 0.5 ;  /* 0x3f0000001919a820 */ /* 0x000fe20000400000 */
[----:B------:R-:W1:Y:S01]  /*f9a0*/  MUFU.EX2 R170, R24 ;  /* 0x0000001800aa7308 */ /* 0x000e620000000800 */
[----:B----4-:R-:W-:Y:S01]  /*f9b0*/  @!P1 FMUL R136, R136, R136 ;  /* 0x0000008888889220 */ /* 0x010fe20000400000 */
[----:B------:R-:W-:Y:S02]  /*f9c0*/  FSETP.GEU.AND P1, PT, R33, -126, PT ;  /* 0xc2fc00002100780b */ /* 0x000fe40003f2e000 */
[----:B------:R-:W-:-:S03]  /*f9d0*/  MOV R26, R17 ;  /* 0x00000011001a7202 */ /* 0x000fc60000000f00 */
[----:B------:R-:W-:Y:S01]  /*f9e0*/  @!P6 FMUL R42, R42, 0.5 ;  /* 0x3f0000002a2ae820 */ /* 0x000fe20000400000 */
[----:B------:R-:W4:Y:S01]  /*f9f0*/  MUFU.EX2 R171, R25 ;  /* 0x0000001900ab7308 */ /* 0x000f220000000800 */
[----:B--2---:R-:W-:Y:S01]  /*fa00*/  @!P4 FMUL R141, R141, R141 ;  /* 0x0000008d8d8dc220 */ /* 0x004fe20000400000 */
[----:B------:R-:W-:-:S05]  /*fa10*/  FSETP.GEU.AND P4, PT, R30, -126, PT ;  /* 0xc2fc00001e00780b */ /* 0x000fca0003f8e000 */
[----:B------:R-:W-:Y:S01]  /*fa20*/  @!P1 FMUL R33, R33, 0.5 ;  /* 0x3f00000021219820 */ /* 0x000fe20000400000 */
[----:B------:R-:W2:Y:S01]  /*fa30*/  MUFU.EX2 R128, R36 ;  /* 0x0000002400807308 */ /* 0x000ea20000000800 */
[----:B-1----:R-:W-:Y:S01]  /*fa40*/  @!P3 FMUL R170, R170, R170 ;  /* 0x000000aaaaaab220 */ /* 0x002fe20000400000 */
[----:B------:R-:W-:Y:S02]  /*fa50*/  FSETP.GEU.AND P3, PT, R31, -126, PT ;  /* 0xc2fc00001f00780b */ /* 0x000fe40003f6e000 */
[----:B------:R-:W-:-:S03]  /*fa60*/  MOV R24, R19 ;  /* 0x0000001300187202 */ /* 0x000fc60000000f00 */
[----:B------:R-:W-:Y:S01]  /*fa70*/  @!P4 FMUL R30, R30, 0.5 ;  /* 0x3f0000001e1ec820 */ /* 0x000fe20000400000 */
[----:B------:R-:W1:Y:S01]  /*fa80*/  MUFU.EX2 R163, R33 ;  /* 0x0000002100a37308 */ /* 0x000e620000000800 */
[----:B----4-:R-:W-:Y:S01]  /*fa90*/  @!P2 FMUL R171, R171, R171 ;  /* 0x000000abababa220 */ /* 0x010fe20000400000 */
[----:B------:R-:W-:Y:S02]  /*faa0*/  FSETP.GEU.AND P2, PT, R32, -126, PT ;  /* 0xc2fc00002000780b */ /* 0x000fe40003f4e000 */
[----:B------:R-:W-:Y:S02]  /*fab0*/  MOV R25, R18 ;  /* 0x0000001200197202 */ /* 0x000fe40000000f00 */
[----:B------:R-:W-:Y:S01]  /*fac0*/  F2FP.F16.F32.PACK_AB R58, R24, R58 ;  /* 0x0000003a183a723e */ /* 0x000fe200000000ff */
[----:B------:R-:W-:Y:S01]  /*fad0*/  @!P3 FMUL R31, R31, 0.5 ;  /* 0x3f0000001f1fb820 */ /* 0x000fe20000400000 */
[----:B------:R-:W4:Y:S01]  /*fae0*/  MUFU.EX2 R132, R30 ;  /* 0x0000001e00847308 */ /* 0x000f220000000800 */
[----:B--2---:R-:W-:Y:S01]  /*faf0*/  @!P5 FMUL R128, R128, R128 ;  /* 0x000000808080d220 */ /* 0x004fe20000400000 */
[----:B------:R-:W-:-:S02]  /*fb00*/  FSETP.GEU.AND P5, PT, R43, -126, PT ;  /* 0xc2fc00002b00780b */ /* 0x000fc40003fae000 */
[----:B------:R-:W-:Y:S02]  /*fb10*/  F2FP.F16.F32.PACK_AB R57, R25, R57 ;  /* 0x000000391939723e */ /* 0x000fe400000000ff */
[----:B------:R-:W-:Y:S01]  /*fb20*/  F2FP.F16.F32.PACK_AB R24, R171, R170 ;  /* 0x000000aaab18723e */ /* 0x000fe200000000ff */
[----:B------:R-:W-:Y:S01]  /*fb30*/  @!P2 FMUL R32, R32, 0.5 ;  /* 0x3f0000002020a820 */ /* 0x000fe20000400000 */
[----:B------:R-:W2:Y:S01]  /*fb40*/  MUFU.EX2 R133, R31 ;  /* 0x0000001f00857308 */ /* 0x000ea20000000800 */
[----:B-1----:R-:W-:Y:S01]  /*fb50*/  @!P1 FMUL R163, R163, R163 ;  /* 0x000000a3a3a39220 */ /* 0x002fe20000400000 */
[----:B------:R-:W-:Y:S02]  /*fb60*/  FSETP.GEU.AND P1, PT, R40, -126, PT ;  /* 0xc2fc00002800780b */ /* 0x000fe40003f2e000 */
[----:B------:R-:W-:-:S03]  /*fb70*/  F2FP.F16.F32.PACK_AB R25, R137, R136 ;  /* 0x000000888919723e */ /* 0x000fc600000000ff */
        /* <DEDUP_REMOVED lines=21> */
[----:B------:R-:W-:Y:S01]  /*fcd0*/  F2FP.F16.F32.PACK_AB R32, R147, R146 ;  /* 0x000000929320723e */ /* 0x000fe200000000ff */
        /* <DEDUP_REMOVED lines=22> */
[----:B------:R-:W-:Y:S01]  /*fe40*/  F2FP.F16.F32.PACK_AB R33, R123, R122 ;  /* 0x0000007a7b21723e */ /* 0x000fe200000000ff */
        /* <DEDUP_REMOVED lines=57> */
[----:B------:R-:W-:Y:S02]  /*101e0*/  FSETP.GEU.AND P6, PT, R67, -126, PT ;  /* 0xc2fc00004300780b */ /* 0x000fe40003fce000 */
[----:B------:R-:W-:-:S03]  /*101f0*/  F2FP.F16.F32.PACK_AB R60, R20, R15 ;  /* 0x0000000f143c723e */ /* 0x000fc600000000ff */
[----:B------:R-:W-:Y:S01]  /*10200*/  @!P0 FMUL R66, R66, 0.5 ;  /* 0x3f00000042428820 */ /* 0x000fe20000400000 */
[----:B------:R-:W2:Y:S01]  /*10210*/  MUFU.EX2 R109, R63 ;  /* 0x0000003f006d7308 */ /* 0x000ea20000000800 */
[----:B-1----:R-:W-:Y:S01]  /*10220*/  @!P5 FMUL R127, R127, R127 ;  /* 0x0000007f7f7fd220 */ /* 0x002fe20000400000 */
[----:B------:R-:W-:Y:S02]  /*10230*/  FSETP.GEU.AND P5, PT, R68, -126, PT ;  /* 0xc2fc00004400780b */ /* 0x000fe40003fae000 */
[----:B------:R-:W-:Y:S02]  /*10240*/  F2FP.F16.F32.PACK_AB R61, R14, R13 ;  /* 0x0000000d0e3d723e */ /* 0x000fe400000000ff */
[----:B------:R-:W-:Y:S01]  /*10250*/  F2FP.F16.F32.PACK_AB R40, R127, R126 ;  /* 0x0000007e7f28723e */ /* 0x000fe200000000ff */
[----:B------:R-:W-:Y:S01]  /*10260*/  @!P6 FMUL R67, R67, 0.5 ;  /* 0x3f0000004343e820 */ /* 0x000fe20000400000 */
[----:B------:R-:W1:Y:S01]  /*10270*/  MUFU.EX2 R104, R64 ;  /* 0x0000004000687308 */ /* 0x000e620000000800 */
[----:B----4-:R-:W-:Y:S01]  /*10280*/  @!P4 FMUL R108, R108, R108 ;  /* 0x0000006c6c6cc220 */ /* 0x010fe20000400000 */
[----:B------:R-:W-:-:S02]  /*10290*/  FSETP.GEU.AND P4, PT, R69, -126, PT ;  /* 0xc2fc00004500780b */ /* 0x000fc40003f8e000 */
[----:B------:R-:W-:-:S03]  /*102a0*/  F2FP.F16.F32.PACK_AB R62, R12, R11 ;  /* 0x0000000b0c3e723e */ /* 0x000fc600000000ff */
[----:B------:R-:W-:Y:S01]  /*102b0*/  @!P5 FMUL R68, R68, 0.5 ;  /* 0x3f0000004444d820 */ /* 0x000fe20000400000 */
[----:B------:R-:W4:Y:S01]  /*102c0*/  MUFU.EX2 R105, R65 ;  /* 0x0000004100697308 */ /* 0x000f220000000800 */
[----:B--2---:R-:W-:Y:S01]  /*102d0*/  @!P3 FMUL R109, R109, R109 ;  /* 0x0000006d6d6db220 */ /* 0x004fe20000400000 */
[----:B------:R-:W-:Y:S02]  /*102e0*/  FSETP.GEU.AND P3, PT, R70, -126, PT ;  /* 0xc2fc00004600780b */ /* 0x000fe40003f6e000 */
[----:B------:R-:W-:Y:S02]  /*102f0*/  F2FP.F16.F32.PACK_AB R63, R157, R10 ;  /* 0x0000000a9d3f723e */ /* 0x000fe400000000ff */
[----:B------:R-:W-:Y:S01]  /*10300*/  F2FP.F16.F32.PACK_AB R41, R109, R108 ;  /* 0x0000006c6d29723e */ /* 0x000fe200000000ff */
[----:B------:R-:W-:Y:S01]  /*10310*/  @!P4 FMUL R69, R69, 0.5 ;  /* 0x3f0000004545c820 */ /* 0x000fe20000400000 */
[----:B------:R-:W2:Y:S01]  /*10320*/  MUFU.EX2 R102, R66 ;  /* 0x0000004200667308 */ /* 0x000ea20000000800 */
[----:B-1----:R-:W-:Y:S01]  /*10330*/  @!P2 FMUL R104, R104, R104 ;  /* 0x000000686868a220 */ /* 0x002fe20000400000 */
[----:B------:R-:W-:-:S02]  /*10340*/  FSETP.GEU.AND P2, PT, R71, -126, PT ;  /* 0xc2fc00004700780b */ /* 0x000fc40003f4e000 */
[----:B------:R-:W-:-:S03]  /*10350*/  F2FP.F16.F32.PACK_AB R64, R9, R8 ;  /* 0x000000080940723e */ /* 0x000fc600000000ff */
[----:B------:R-:W-:Y:S01]  /*10360*/  @!P3 FMUL R70, R70, 0.5 ;  /* 0x3f0000004646b820 */ /* 0x000fe20000400000 */
[----:B------:R-:W1:Y:S01]  /*10370*/  MUFU.EX2 R103, R67 ;  /* 0x0000004300677308 */ /* 0x000e620000000800 */
[----:B----4-:R-:W-:Y:S01]  /*10380*/  @!P1 FMUL R105, R105, R105 ;  /* 0x0000006969699220 */ /* 0x010fe20000400000 */
[----:B------:R-:W-:Y:S02]  /*10390*/  FSETP.GEU.AND P1, PT, R72, -126, PT ;  /* 0xc2fc00004800780b */ /* 0x000fe40003f2e000 */
[----:B------:R-:W-:Y:S02]  /*103a0*/  F2FP.F16.F32.PACK_AB R65, R187, R186 ;  /* 0x000000babb41723e */ /* 0x000fe400000000ff */
[----:B------:R-:W-:Y:S01]  /*103b0*/  F2FP.F16.F32.PACK_AB R42, R105, R104 ;  /* 0x00000068692a723e */ /* 0x000fe200000000ff */
[----:B------:R-:W-:Y:S01]  /*103c0*/  @!P2 FMUL R71, R71, 0.5 ;  /* 0x3f0000004747a820 */ /* 0x000fe20000400000 */
[----:B------:R-:W4:Y:S01]  /*103d0*/  MUFU.EX2 R116, R68 ;  /* 0x0000004400747308 */ /* 0x000f220000000800 */
[----:B--2---:R-:W-:Y:S01]  /*103e0*/  @!P0 FMUL R102, R102, R102 ;  /* 0x0000006666668220 */ /* 0x004fe20000400000 */
[----:B------:R-:W-:-:S02]  /*103f0*/  FSETP.GEU.AND P0, PT, R73, -126, PT ;  /* 0xc2fc00004900780b */ /* 0x000fc40003f0e000 */
        /* <DEDUP_REMOVED lines=81> */
[----:B------:R-:W-:Y:S02]  /*10910*/  LOP3.LUT P6, RZ, R0, 0x3, R56, 0x48, !PT ;  /* 0x0000000300ff7812 */ /* 0x000fe400078c4838 */
[----:B------:R-:W-:Y:S02]  /*10920*/  F2FP.F16.F32.PACK_AB R56, R27, R26 ;  /* 0x0000001a1b38723e */ /* 0x000fe400000000ff */
[----:B------:R-:W-:Y:S01]  /*10930*/  F2FP.F16.F32.PACK_AB R81, R153, R152 ;  /* 0x000000989951723e */ /* 0x000fe200000000ff */
[----:B------:R-:W-:Y:S01]  /*10940*/  @!P0 FMUL R87, R87, 0.5 ;  /* 0x3f00000057578820 */ /* 0x000fe20000400000 */
[----:B------:R-:W2:Y:S01]  /*10950*/  MUFU.EX2 R94, R84 ;  /* 0x00000054005e7308 */ /* 0x000ea20000000800 */
[----:B-1----:R-:W-:Y:S01]  /*10960*/  @!P5 FMUL R18, R18, R18 ;  /* 0x000000121212d220 */ /* 0x002fe20000400000 */
[----:B------:R-:W-:-:S02]  /*10970*/  F2FP.F16.F32.PACK_AB R82, R151, R150 ;  /* 0x000000969752723e */ /* 0x000fc400000000ff */
[----:B------:R-:W-:Y:S02]  /*10980*/  F2FP.F16.F32.PACK_AB R26, R135, R134 ;  /* 0x00000086871a723e */ /* 0x000fe400000000ff */
[----:B------:R-:W-:Y:S02]  /*10990*/  F2FP.F16.F32.PACK_AB R27, R133, R132 ;  /* 0x00000084851b723e */ /* 0x000fe400000000ff */
[----:B------:R-:W1:Y:S01]  /*109a0*/  MUFU.EX2 R95, R85 ;  /* 0x00000055005f7308 */ /* 0x000e620000000800 */
[----:B----4-:R-:W-:Y:S01]  /*109b0*/  @!P4 FMUL R19, R19, R19 ;  /* 0x000000131313c220 */ /* 0x010fe20000400000 */
[----:B------:R-:W-:Y:S02]  /*109c0*/  F2FP.F16.F32.PACK_AB R83, R149, R148 ;  /* 0x000000949553723e */ /* 0x000fe400000000ff */
[----:B------:R-:W-:Y:S02]  /*109d0*/  F2FP.F16.F32.PACK_AB R50, R23, R22 ;  /* 0x000000161732723e */ /* 0x000fe400000000ff */
[----:B------:R-:W-:-:S02]  /*109e0*/  F2FP.F16.F32.PACK_AB R51, R19, R18 ;  /* 0x000000121333723e */ /* 0x000fc400000000ff */
[----:B------:R-:W4:Y:S01]  /*109f0*/  MUFU.EX2 R16, R86 ;  /* 0x0000005600107308 */ /* 0x000f220000000800 */
[----:B--2---:R-:W-:Y:S01]  /*10a00*/  @!P3 FMUL R94, R94, R94 ;  /* 0x0000005e5e5eb220 */ /* 0x004fe20000400000 */
[----:B------:R-:W-:-:S06]  /*10a10*/  F2FP.F16.F32.PACK_AB R84, R181, R180 ;  /* 0x000000b4b554723e */ /* 0x000fcc00000000ff */
[----:B------:R-:W2:Y:S01]  /*10a20*/  MUFU.EX2 R17, R87 ;  /* 0x0000005700117308 */ /* 0x000ea20000000800 */
[----:B-1----:R-:W-:Y:S01]  /*10a30*/  @!P2 FMUL R95, R95, R95 ;  /* 0x0000005f5f5fa220 */ /* 0x002fe20000400000 */
[----:B------:R-:W-:-:S04]  /*10a40*/  F2FP.F16.F32.PACK_AB R85, R145, R144 ;  /* 0x000000909155723e */ /* 0x000fc800000000ff */
[----:B------:R-:W-:Y:S01]  /*10a50*/  F2FP.F16.F32.PACK_AB R52, R95, R94 ;  /* 0x0000005e5f34723e */ /* 0x000fe200000000ff */
[----:B----4-:R-:W-:Y:S01]  /*10a60*/  @!P1 FMUL R16, R16, R16 ;  /* 0x0000001010109220 */ /* 0x010fe20000400000 */
[----:B------:R-:W-:Y:S01]  /*10a70*/  F2FP.F16.F32.PACK_AB R86, R143, R142 ;  /* 0x0000008e8f56723e */ /* 0x000fe200000000ff */
[----:B--2---:R-:W-:Y:S01]  /*10a80*/  @!P0 FMUL R17, R17, R17 ;  /* 0x0000001111118220 */ /* 0x004fe20000400000 */
[----:B------:R-:W-:-:S04]  /*10a90*/  F2FP.F16.F32.PACK_AB R87, R141, R140 ;  /* 0x0000008c8d57723e */ /* 0x000fc800000000ff */
[----:B------:R-:W-:Y:S01]  /*10aa0*/  F2FP.F16.F32.PACK_AB R53, R17, R16 ;  /* 0x000000101135723e */ /* 0x000fe200000000ff */
[----:B---3--:R-:W-:Y:S06]  /*10ab0*/  @!P6 BRA `(.L_x_245) ;  /* 0x000000000040e947 */ /* 0x008fec0003800000 */
        /* <DEDUP_REMOVED lines=16> */
.L_x_245:
[C---:B------:R-:W-:Y:S01]  /*10bc0*/  FSETP.NEU.AND P0, PT, R179.reuse, -INF , PT ;  /* 0xff800000b300780b */ /* 0x040fe20003f0d000 */
[----:B------:R-:W-:Y:S05]  /*10bd0*/  WARPSYNC.ALL ;  /* 0x0000000000007948 */ /* 0x000fea0003800000 */
[----:B------:R-:W-:Y:S01]  /*10be0*/  FSEL R0, R179, RZ, P0 ;  /* 0x000000ffb3007208 */ /* 0x000fe20000000000 */
[----:B------:R1:W-:Y:S01]  /*10bf0*/  STTM.x32 tmem[UR38], R56 ;  /* 0x00000038000079ed */ /* 0x0003e200082c0026 */
[----:B------:R-:W-:-:S03]  /*10c00*/  UIADD3 UR4, UPT, UPT, UR38, 0x20, URZ ;  /* 0x0000002026047890 */ /* 0x000fc6000fffe0ff */
[----:B------:R-:W-:Y:S01]  /*10c10*/  FMUL R0, R0, -UR36 ;  /* 0x8000002400007c20 */ /* 0x000fe20008400000 */
[----:B------:R-:W-:-:S03]  /*10c20*/  USHF.R.U32.HI UR4, URZ, 0x15, UR4 ;  /* 0x00000015ff047899 */ /* 0x000fc60008011604 */
[--C-:B------:R-:W-:Y:S02]  /*10c30*/  FFMA2 R88, R88.F32x2.HI_LO, UR36.F32, R0.reuse.F32 ;  /* 0x0000002458587c49 */ /* 0x100fe40009200000 */
[----:B------:R-:W-:Y:S01]  /*10c40*/  FFMA2 R90, R90.F32x2.HI_LO, UR36.F32, R0.F32 ;  /* 0x000000245a5a7c49 */ /* 0x000fe20009200000 */
[----:B------:R-:W-:Y:S02]  /*10c50*/  MOV R0, UR4 ;  /* 0x0000000400007c02 */ /* 0x000fe40008000f00 */
[----:B------:R-:W-:Y:S02]  /*10c60*/  FSETP.GEU.AND P4, PT, R88, -126, PT ;  /* 0xc2fc00005800780b */ /* 0x000fe40003f8e000 */
[----:B------:R-:W-:Y:S02]  /*10c70*/  FSETP.GEU.AND P3, PT, R89, -126, PT ;  /* 0xc2fc00005900780b */ /* 0x000fe40003f6e000 */
[----:B------:R-:W-:Y:S02]  /*10c80*/  FSETP.GEU.AND P2, PT, R90, -126, PT ;  /* 0xc2fc00005a00780b */ /* 0x000fe40003f4e000 */
[----:B------:R-:W-:-:S07]  /*10c90*/  FSETP.GEU.AND P1, PT, R91, -126, PT ;  /* 0xc2fc00005b00780b */ /* 0x000fce0003f2e000 */
[----:B------:R-:W-:Y:S02]  /*10ca0*/  @!P4 FMUL R88, R88, 0.5 ;  /* 0x3f0000005858c820 */ /* 0x000fe40000400000 */
[----:B------:R-:W-:Y:S02]  /*10cb0*/  @!P3 FMUL R89, R89, 0.5 ;  /* 0x3f0000005959b820 */ /* 0x000fe40000400000 */
[----:B------:R-:W-:Y:S02]  /*10cc0*/  @!P2 FMUL R90, R90, 0.5 ;  /* 0x3f0000005a5aa820 */ /* 0x000fe40000400000 */
[----:B------:R-:W-:Y:S01]  /*10cd0*/  @!P1 FMUL R91, R91, 0.5 ;  /* 0x3f0000005b5b9820 */ /* 0x000fe20000400000 */
[----:B------:R-:W2:Y:S08]  /*10ce0*/  MUFU.EX2 R88, R88 ;  /* 0x0000005800587308 */ /* 0x000eb00000000800 */
[----:B------:R-:W3:Y:S08]  /*10cf0*/  MUFU.EX2 R89, R89 ;  /* 0x0000005900597308 */ /* 0x000ef00000000800 */
[----:B------:R-:W4:Y:S01]  /*10d00*/  MUFU.EX2 R90, R90 ;  /* 0x0000005a005a7308 */ /* 0x000f220000000800 */
[----:B--2---:R-:W-:-:S07]  /*10d10*/  @!P4 FMUL R88, R88, R88 ;  /* 0x000000585858c220 */ /* 0x004fce0000400000 */
[----:B------:R-:W2:Y:S01]  /*10d20*/  MUFU.EX2 R91, R91 ;  /* 0x0000005b005b7308 */ /* 0x000ea20000000800 */
[----:B---3--:R-:W-:-:S05]  /*10d30*/  @!P3 FMUL R89, R89, R89 ;  /* 0x000000595959b220 */ /* 0x008fca0000400000 */
[----:B------:R-:W-:Y:S01]  /*10d40*/  F2FP.F16.F32.PACK_AB R54, R89, R88 ;  /* 0x000000585936723e */ /* 0x000fe200000000ff */
[----:B----4-:R-:W-:Y:S01]  /*10d50*/  @!P2 FMUL R90, R90, R90 ;  /* 0x0000005a5a5aa220 */ /* 0x010fe20000400000 */
[----:B--2---:R-:W-:-:S05]  /*10d60*/  @!P1 FMUL R91, R91, R91 ;  /* 0x0000005b5b5b9220 */ /* 0x004fca0000400000 */
[----:B------:R-:W-:Y:S01]  /*10d70*/  F2FP.F16.F32.PACK_AB R55, R91, R90 ;  /* 0x0000005a5b37723e */ /* 0x000fe200000000ff */
[----:B-1----:R-:W1:Y:S02]  /*10d80*/  S2R R57, SR_TID.X ;  /* 0x0000000000397919 */ /* 0x002e640000002100 */
[----:B-1----:R-:W-:-:S04]  /*10d90*/  SHF.R.U32.HI R56, RZ, 0x5, R57 ;  /* 0x00000005ff387819 */ /* 0x002fc80000011639 */
[----:B------:R-:W-:-:S13]  /*10da0*/  LOP3.LUT P0, RZ, R0, 0x3, R56, 0x48, !PT ;  /* 0x0000000300ff7812 */ /* 0x000fda0007804838 */
        /* <DEDUP_REMOVED lines=17> */
.L_x_246:
[----:B------:R-:W-:-:S04]  /*10ec0*/  UISETP.NE.AND UP0, UPT, UR50, URZ, UPT ;  /* 0x000000ff3200728c */ /* 0x000fc8000bf05270 */
[----:B------:R-:W-:-:S06]  /*10ed0*/  USEL UR4, UR42, UR41, UP0 ;  /* 0x000000292a047287 */ /* 0x000fcc0008000000 */
[----:B------:R-:W-:Y:S01]  /*10ee0*/  MOV R0, UR4 ;  /* 0x0000000400007c02 */ /* 0x000fe20008000f00 */
[----:B------:R-:W-:Y:S05]  /*10ef0*/  WARPSYNC.ALL ;  /* 0x0000000000007948 */ /* 0x000fea0003800000 */
[----:B------:R-:W-:Y:S01]  /*10f00*/  ISETP.GT.U32.AND P1, PT, R0, 0x1, PT ;  /* 0x000000010000780c */ /* 0x000fe20003f24070 */
[----:B------:R1:W-:Y:S01]  /*10f10*/  STTM.x32 tmem[UR38+0x20], R24 ;  /* 0x00002018000079ed */ /* 0x0003e200082c0026 */
[----:B------:R-:W2:Y:S11]  /*10f20*/  FENCE.VIEW.ASYNC.T ;  /* 0x00000000000073c6 */ /* 0x000eb60000000200 */
[----:B------:R-:W-:Y:S05]  /*10f30*/  @P1 BRA `(.L_x_247) ;  /* 0x0000000000081947 */ /* 0x000fea0003800000 */
[----:B------:R-:W-:Y:S05]  /*10f40*/  BPT.TRAP 0x1 ;  /* 0x000000040000795c */ /* 0x000fea0000300000 */
[----:B------:R-:W-:Y:S05]  /*10f50*/  BPT.TRAP 0x1 ;  /* 0x000000040000795c */ /* 0x000fea0000300000 */
.L_x_247:
[----:B------:R-:W3:Y:S01]  /*10f60*/  S2UR UR5, SR_CgaCtaId ;  /* 0x00000000000579c3 */ /* 0x000ee20000008800 */
[----:B------:R-:W-:Y:S01]  /*10f70*/  UISETP.NE.AND UP0, UPT, UR50, URZ, UPT ;  /* 0x000000ff3200728c */ /* 0x000fe2000bf05270 */
[----:B------:R-:W-:-:S03]  /*10f80*/  UMOV UR4, 0x400 ;  /* 0x0000040000047882 */ /* 0x000fc60000000000 */
[----:B------:R-:W-:-:S04]  /*10f90*/  USEL UR38, UR43, UR44, UP0 ;  /* 0x0000002c2b267287 */ /* 0x000fc80008000000 */
[----:B------:R-:W-:Y:S02]  /*10fa0*/  ULOP3.LUT UR38, UR38, 0x1, URZ, 0x3c, !UPT ;  /* 0x0000000126267892 */ /* 0x000fe4000f8e3cff */
[----:B---3--:R-:W-:-:S04]  /*10fb0*/  ULEA UR4, UR5, UR4, 0x18 ;  /* 0x0000000405047291 */ /* 0x008fc8000f8ec0ff */
[----:B------:R-:W-:Y:S02]  /*10fc0*/  UIADD3 UR6, UPT, UPT, UR4, 0x14068, URZ ;  /* 0x0001406804067890 */ /* 0x000fe4000fffe0ff */
[----:B------:R-:W-:Y:S02]  /*10fd0*/  @UP0 UIADD3 UR6, UPT, UPT, UR4, 0x14058, URZ ;  /* 0x0001405804060890 */ /* 0x000fe4000fffe0ff */
[----:B------:R-:W-:Y:S02]  /*10fe0*/  UISETP.NE.AND UP0, UPT, UR40, URZ, UPT ;  /* 0x000000ff2800728c */ /* 0x000fe4000bf05270 */
[----:B------:R-:W-:-:S09]  /*10ff0*/  UPRMT UR6, UR5, 0x654, UR6 ;  /* 0x0000065405067896 */ /* 0x000fd20008000006 */
[----:B--2---:R-:W-:Y:S01]  /*11000*/  SYNCS.ARRIVE.TRANS64.RED.A1T0 RZ, [UR6], RZ ;  /* 0x000000ffffff79a7 */ /* 0x004fe20008100406 */
[----:B------:R-:W-:Y:S05]  /*11010*/  BRA.U UP0, `(.L_x_248) ;  /* 0x0000000100047547 */ /* 0x000fea000b800000 */
[----:B------:R-:W-:Y:S05]  /*11020*/  BPT.TRAP 0x1 ;  /* 0x000000040000795c */ /* 0x000fea0000300000 */
.L_x_248:
[----:B------:R-:W2:Y:S04]  /*11030*/  LDL.LU R2, [R1+0x48] ;  /* 0x0000480001027983 */ /* 0x000ea80000300800 */
[----:B------:R-:W2:Y:S04]  /*11040*/  LDL.LU R3, [R1+0x4c] ;  /* 0x00004c0001037983 */ /* 0x000ea80000300800 */
[----:B------:R-:W3:Y:S04]  /*11050*/  LDL.LU R4, [R1+0x40] ;  /* 0x0000400001047983 */ /* 0x000ee80000300800 */
[----:B------:R-:W3:Y:S04]  /*11060*/  LDL.LU R5, [R1+0x44] ;  /* 0x0000440001057983 */ /* 0x000ee80000300800 */
[----:B------:R-:W4:Y:S04]  /*11070*/  LDL.LU R8, [R1+0x28] ;  /* 0x0000280001087983 */ /* 0x000f280000300800 */
[----:B------:R-:W4:Y:S04]  /*11080*/  LDL.LU R9, [R1+0x2c] ;  /* 0x00002c0001097983 */ /* 0x000f280000300800 */
[----:B------:R-:W5:Y:S04]  /*11090*/  LDL.LU R12, [R1+0x38] ;  /* 0x00003800010c7983 */ /* 0x000f680000300800 */
[----:B------:R-:W5:Y:S04]  /*110a0*/  LDL.LU R13, [R1+0x3c] ;  /* 0x00003c00010d7983 */ /* 0x000f680000300800 */
[----:B------:R-:W5:Y:S04]  /*110b0*/  LDL.LU R6, [R1+0x20] ;  /* 0x0000200001067983 */ /* 0x000f680000300800 */
[----:B------:R-:W5:Y:S04]  /*110c0*/  LDL.LU R7, [R1+0x24] ;  /* 0x0000240001077983 */ /* 0x000f680000300800 */
[----:B------:R-:W5:Y:S01]  /*110d0*/  LDL.LU R10, [R1+0x18] ;  /* 0x00001800010a7983 */ /* 0x000f620000300800 */
[----:B------:R-:W-:Y:S01]  /*110e0*/  UISETP.NE.AND UP0, UPT, UR50, URZ, UPT ;  /* 0x000000ff3200728c */ /* 0x000fe2000bf05270 */
[----:B------:R-:W-:Y:S01]  /*110f0*/  MOV R0, UR37 ;  /* 0x0000002500007c02 */ /* 0x000fe20008000f00 */
[----:B------:R-:W-:Y:S01]  /*11100*/  UIADD3 UR5, UPT, UPT, UR4, 0x14078, URZ ;  /* 0x0001407804057890 */ /* 0x000fe2000fffe0ff */
[----:B------:R-:W-:-:S02]  /*11110*/  MOV R11, R157 ;  /* 0x0000009d000b7202 */ /* 0x000fc40000000f00 */
[----:B------:R-:W-:Y:S02]  /*11120*/  SHF.L.U32 R0, R0, 0x1f, RZ ;  /* 0x0000001f00007819 */ /* 0x000fe400000006ff */
[----:B------:R-:W-:-:S04]  /*11130*/  FSETP.NEU.AND P0, PT, R179, -INF , PT ;  /* 0xff800000b300780b */ /* 0x000fc80003f0d000 */
[----:B------:R-:W-:-:S09]  /*11140*/  @!UP0 UIADD3 UR5, UPT, UPT, UR4, 0x14088, URZ ;  /* 0x0001408804058890 */ /* 0x000fd2000fffe0ff */
[----:B------:R-:W1:Y:S01]  /*11150*/  SYNCS.PHASECHK.TRANS64.TRYWAIT P2, [UR5], R0 ;  /* 0x00000000ff0075a7 */ /* 0x000e620008041105 */
[----:B--2---:R-:W-:Y:S02]  /*11160*/  FADD2 R2, R2.F32x2.HI_LO, RZ.F32 ;  /* 0x000000ff0202724b */ /* 0x004fe40000200000 */
[----:B---3--:R-:W-:Y:S02]  /*11170*/  FADD2 R4, R4.F32x2.HI_LO, RZ.F32 ;  /* 0x000000ff0404724b */ /* 0x008fe40000200000 */
[----:B----4-:R-:W-:Y:S02]  /*11180*/  FADD2 R8, R2.F32x2.HI_LO, R8.F32x2.HI_LO ;  /* 0x000000080208724b */ /* 0x010fe40000000000 */
[----:B-----5:R-:W-:Y:S02]  /*11190*/  FADD2 R2, R12.F32x2.HI_LO, RZ.F32 ;  /* 0x000000ff0c02724b */ /* 0x020fe40000200000 */
[----:B------:R-:W-:Y:S02]  /*111a0*/  FADD2 R6, R4.F32x2.HI_LO, R6.F32x2.HI_LO ;  /* 0x000000060406724b */ /* 0x000fe40000000000 */
[----:B------:R-:W-:-:S02]  /*111b0*/  FADD2 R4, R2.F32x2.HI_LO, R10.F32x2.HI_LO ;  /* 0x0000000a0204724b */ /* 0x000fc40000000000 */
[----:B------:R-:W-:Y:S02]  /*111c0*/  FADD2 R2, R8.F32x2.HI_LO, R186.F32x2.HI_LO ;  /* 0x000000ba0802724b */ /* 0x000fe40000000000 */
[----:B------:R-:W-:Y:S02]  /*111d0*/  FADD2 R8, R6.F32x2.HI_LO, R184.F32x2.HI_LO ;  /* 0x000000b80608724b */ /* 0x000fe40000000000 */
[----:B------:R-:W-:Y:S01]  /*111e0*/  FADD2 R6, R4.F32x2.HI_LO, R182.F32x2.HI_LO ;  /* 0x000000b60406724b */ /* 0x000fe20000000000 */
[----:B------:R-:W-:Y:S01]  /*111f0*/  FSEL R4, R179, RZ, P0 ;  /* 0x000000ffb3047208 */ /* 0x000fe20000000000 */
[----:B------:R-:W-:Y:S02]  /*11200*/  FADD2 R2, R2.F32x2.HI_LO, R176.F32x2.HI_LO ;  /* 0x000000b00202724b */ /* 0x000fe40000000000 */
[----:B------:R-:W-:Y:S01]  /*11210*/  FADD2 R8, R8.F32x2.HI_LO, R174.F32x2.HI_LO ;  /* 0x000000ae0808724b */ /* 0x000fe20000000000 */
[----:B------:R-:W-:Y:S01]  /*11220*/  FSETP.NEU.AND P0, PT, R156, R4, PT ;  /* 0x000000049c00720b */ /* 0x000fe20003f0d000 */
[----:B------:R-:W-:-:S02]  /*11230*/  FADD2 R6, R6.F32x2.HI_LO, R172.F32x2.HI_LO ;  /* 0x000000ac0606724b */ /* 0x000fc40000000000 */
[----:B------:R-:W-:Y:S02]  /*11240*/  FADD2 R2, R2.F32x2.HI_LO, R168.F32x2.HI_LO ;  /* 0x000000a80202724b */ /* 0x000fe40000000000 */
[----:B------:R-:W-:Y:S02]  /*11250*/  FADD2 R8, R8.F32x2.HI_LO, R166.F32x2.HI_LO ;  /* 0x000000a60808724b */ /* 0x000fe40000000000 */
[----:B------:R-:W-:Y:S02]  /*11260*/  FADD2 R6, R6.F32x2.HI_LO, R164.F32x2.HI_LO ;  /* 0x000000a40606724b */ /* 0x000fe40000000000 */
[----:B------:R-:W-:Y:S01]  /*11270*/  FADD2 R10, R2.F32x2.HI_LO, R154.F32x2.HI_LO ;  /* 0x0000009a020a724b */ /* 0x000fe20000000000 */
[----:B-1----:R-:W-:Y:S06]  /*11280*/  @!P2 BRA `(.L_x_249) ;  /* 0x0000003800fca947 */ /* 0x002fec0003800000 */
.L_x_399:
[----:B------:R-:W-:Y:S01]  /*11290*/  BSSY.RECONVERGENT B0, `(.L_x_250) ;  /* 0x000000a000007945 */ /* 0x000fe20003800200 */
[----:B-1----:R-:W-:-:S03]  /*112a0*/  HFMA2 R0, -RZ, RZ, 1.75, 0 ;  /* 0x3f000000ff007431 */ /* 0x002fc600000001ff */
[----:B------:R-:W-:Y:S05]  /*112b0*/  @!P0 BRA `(.L_x_251) ;  /* 0x00000000001c8947 */ /* 0x000fea0003800000 */
[----:B------:R-:W-:-:S04]  /*112c0*/  FADD R0, -R4, R156 ;  /* 0x0000009c04007221 */ /* 0x000fc80000000100 */
[----:B------:R-:W-:-:S05]  /*112d0*/  FMUL R0, R0, UR36 ;  /* 0x0000002400007c20 */ /* 0x000fca0008400000 */
[----:B------:R-:W-:-:S13]  /*112e0*/  FSETP.GEU.AND P0, PT, R0, -126, PT ;  /* 0xc2fc00000000780b */ /* 0x000fda0003f0e000 */
[----:B------:R-:W-:-:S06]  /*112f0*/  @!P0 FMUL R0, R0, 0.5 ;  /* 0x3f00000000008820 */ /* 0x000fcc0000400000 */
[----:B------:R-:W1:Y:S02]  /*11300*/  MUFU.EX2 R0, R0 ;  /* 0x0000000000007308 */ /* 0x000e640000000800 */
[----:B-1----:R-:W-:-:S04]  /*11310*/  @!P0 FMUL R0, R0, R0 ;  /* 0x0000000000008220 */ /* 0x002fc80000400000 */
[----:B------:R-:W-:Y:S02]  /*11320*/  FMUL R0, R0, 0.5 ;  /* 0x3f00000000007820 */ /* 0x000fe40000400000 */
.L_x_251:
[----:B------:R-:W-:Y:S05]  /*11330*/  BSYNC.RECONVERGENT B0 ;  /* 0x0000000000007941 */ /* 0x000fea0003800200 */
.L_x_250:
[----:B------:R-:W2:Y:S04]  /*11340*/  LDL.LU.64 R2, [R1+0x70] ;  /* 0x0000700001027983 */ /* 0x000ea80000300a00 */
[----:B------:R-:W3:Y:S04]  /*11350*/  LDL.LU.64 R26, [R1+0x68] ;  /* 0x00006800011a7983 */ /* 0x000ee80000300a00 */
[----:B------:R-:W4:Y:S04]  /*11360*/  LDL.LU.64 R24, [R1+0x60] ;  /* 0x0000600001187983 */ /* 0x000f280000300a00 */
[----:B------:R-:W5:Y:S04]  /*11370*/  LDL.LU.64 R20, [R1+0x58] ;  /* 0x0000580001147983 */ /* 0x000f680000300a00 */
[----:B------:R-:W5:Y:S04]  /*11380*/  LDL.LU.64 R14, [R1+0x50] ;  /* 0x00005000010e7983 */ /* 0x000f680000300a00 */
[----:B------:R-:W5:Y:S01]  /*11390*/  LDL.LU.64 R12, [R1+0x30] ;  /* 0x00003000010c7983 */ /* 0x000f620000300a00 */
[----:B------:R-:W-:Y:S01]  /*113a0*/  FMUL R0, R0, R178 ;  /* 0x000000b200007220 */ /* 0x000fe20000400000 */
[----:B------:R-:W-:Y:S01]  /*113b0*/  FADD2 R4, R8.F32x2.HI_LO, R160.F32x2.HI_LO ;  /* 0x000000a00804724b */ /* 0x000fe20000000000 */
[----:B------:R-:W-:Y:S01]  /*113c0*/  UISETP.NE.AND UP0, UPT, UR45, URZ, UPT ;  /* 0x000000ff2d00728c */ /* 0x000fe2000bf05270 */
[----:B------:R-:W-:-:S02]  /*113d0*/  FADD2 R6, R6.F32x2.HI_LO, R158.F32x2.HI_LO ;  /* 0x0000009e0606724b */ /* 0x000fc40000000000 */
[----:B------:R-:W-:Y:S02]  /*113e0*/  FADD2 R8, R10.F32x2.HI_LO, R152.F32x2.HI_LO ;  /* 0x000000980a08724b */ /* 0x000fe40000000000 */
[----:B------:R-:W-:Y:S02]  /*113f0*/  FADD2 R4, R4.F32x2.HI_LO, R150.F32x2.HI_LO ;  /* 0x000000960404724b */ /* 0x000fe40000000000 */
[----:B------:R-:W-:Y:S02]  /*11400*/  FADD2 R6, R6.F32x2.HI_LO, R148.F32x2.HI_LO ;  /* 0x000000940606724b */ /* 0x000fe40000000000 */
[----:B------:R-:W-:Y:S02]  /*11410*/  FADD2 R8, R8.F32x2.HI_LO, R144.F32x2.HI_LO ;  /* 0x000000900808724b */ /* 0x000fe40000000000 */
[----:B------:R-:W-:Y:S02]  /*11420*/  FADD2 R4, R4.F32x2.HI_LO, R142.F32x2.HI_LO ;  /* 0x0000008e0404724b */ /* 0x000fe40000000000 */
        /* <DEDUP_REMOVED lines=24> */
[----:B--2---:R-:W-:-:S04]  /*115b0*/  FADD2 R2, R0.F32, R2.F32x2.HI_LO ;  /* 0x000000020002724b */ /* 0x004fc80000040000 */
[----:B---3--:R-:W-:-:S04]  /*115c0*/  FADD2 R2, R2.F32x2.HI_LO, R26.F32x2.HI_LO ;  /* 0x0000001a0202724b */ /* 0x008fc80000000000 */
[----:B----4-:R-:W-:-:S04]  /*115d0*/  FADD2 R2, R2.F32x2.HI_LO, R24.F32x2.HI_LO ;  /* 0x000000180202724b */ /* 0x010fc80000000000 */
[----:B-----5:R-:W-:-:S04]  /*115e0*/  FADD2 R2, R2.F32x2.HI_LO, R20.F32x2.HI_LO ;  /* 0x000000140202724b */ /* 0x020fc80000000000 */
[----:B------:R-:W-:-:S04]  /*115f0*/  FADD2 R2, R2.F32x2.HI_LO, R14.F32x2.HI_LO ;  /* 0x0000000e0202724b */ /* 0x000fc80000000000 */
        /* <DEDUP_REMOVED lines=9> */
[----:B------:R-:W-:Y:S02]  /*11690*/  FADD2 R8, R2.F32x2.HI_LO, R106.F32x2.HI_LO ;  /* 0x0000006a0208724b */ /* 0x000fe40000000000 */
[----:B------:R-:W-:Y:S02]  /*116a0*/  FADD2 R2, R6.F32x2.HI_LO, R90.F32x2.HI_LO ;  /* 0x0000005a0602724b */ /* 0x000fe40000000000 */
[----:B------:R-:W-:Y:S02]  /*116b0*/  FADD2 R6, R8.F32x2.HI_LO, R94.F32x2.HI_LO ;  /* 0x0000005e0806724b */ /* 0x000fe40000000000 */
[----:B------:R-:W-:Y:S02]  /*116c0*/  FADD2 R2, R4.F32x2.HI_LO, R2.F32x2.HI_LO ;  /* 0x000000020402724b */ /* 0x000fe40000000000 */
[----:B------:R-:W-:-:S04]  /*116d0*/  FADD2 R4, R6.F32x2.HI_LO, R10.F32x2.HI_LO ;  /* 0x0000000a0604724b */ /* 0x000fc80000000000 */
[----:B------:R-:W-:-:S04]  /*116e0*/  FADD2 R2, R4.F32x2.HI_LO, R2.F32x2.HI_LO ;  /* 0x000000020402724b */ /* 0x000fc80000000000 */
[----:B------:R-:W-:Y:S01]  /*116f0*/  FADD R178, R2, R3 ;  /* 0x0000000302b27221 */ /* 0x000fe20000000000 */
[----:B------:R-:W-:Y:S06]  /*11700*/  BRA.U UP0, `(.L_x_252) ;  /* 0x0000000100907547 */ /* 0x000fec000b800000 */
[----:B------:R-:W-:Y:S05]  /*11710*/  @P1 BRA `(.L_x_253) ;  /* 0x0000000000041947 */ /* 0x000fea0003800000 */
[----:B------:R-:W-:Y:S05]  /*11720*/  BPT.TRAP 0x1 ;  /* 0x000000040000795c */ /* 0x000fea0000300000 */
.L_x_253:
[----:B------:R-:W-:Y:S01]  /*11730*/  UISETP.NE.AND UP0, UPT, UR50, URZ, UPT ;  /* 0x000000ff3200728c */ /* 0x000fe2000bf05270 */
[----:B------:R-:W-:Y:S01]  /*11740*/  IMAD.U32 R0, RZ, RZ, UR38 ;  /* 0x00000026ff007e24 */ /* 0x000fe2000f8e00ff */
[----:B------:R-:W-:Y:S01]  /*11750*/  UIADD3 UR5, UPT, UPT, UR4, 0x14060, URZ ;  /* 0x0001406004057890 */ /* 0x000fe2000fffe0ff */
[----:B------:R-:W-:Y:S01]  /*11760*/  IMAD.U32 R3, R57, 0x10000, RZ ;  /* 0x0001000039037824 */ /* 0x000fe200078e00ff */
[----:B------:R-:W-:Y:S02]  /*11770*/  LOP3.LUT R4, R56, 0x3, RZ, 0xc0, !PT ;  /* 0x0000000338047812 */ /* 0x000fe400078ec0ff */
[----:B------:R-:W-:Y:S02]  /*11780*/  SHF.L.U32 R0, R0, 0x1f, RZ ;  /* 0x0000001f00007819 */ /* 0x000fe400000006ff */
[----:B------:R-:W-:-:S03]  /*11790*/  LOP3.LUT R3, R3, 0x600000, RZ, 0xc0, !PT ;  /* 0x0060000003037812 */ /* 0x000fc600078ec0ff */
[----:B------:R-:W-:Y:S01]  /*117a0*/  @UP0 UIADD3 UR5, UPT, UPT, UR4, 0x14050, URZ ;  /* 0x0001405004050890 */ /* 0x000fe2000fffe0ff */
[----:B------:R-:W-:Y:S01]  /*117b0*/  SHF.R.U32.HI R2, RZ, 0x15, R3 ;  /* 0x00000015ff027819 */ /* 0x000fe20000011603 */
[----:B------:R-:W-:-:S03]  /*117c0*/  USEL UR4, URZ, 0x80, UP0 ;  /* 0x00000080ff047887 */ /* 0x000fc60008000000 */
[----:B------:R-:W-:-:S03]  /*117d0*/  ISETP.NE.AND P0, PT, R4, R2, PT ;  /* 0x000000020400720c */ /* 0x000fc60003f05270 */
[----:B------:R-:W-:Y:S01]  /*117e0*/  LOP3.LUT R16, R3, UR4, RZ, 0xfc, !PT ;  /* 0x0000000403107c12 */ /* 0x000fe2000f8efcff */
[----:B------:R-:W1:Y:S02]  /*117f0*/  SYNCS.PHASECHK.TRANS64.TRYWAIT P1, [UR5], R0 ;  /* 0x00000000ff0075a7 */ /* 0x000e640008021105 */
[----:B-1----:R-:W-:Y:S07]  /*11800*/  @!P1 BRA `(.L_x_254) ;  /* 0x0000003400b49947 */ /* 0x002fee0003800000 */
.L_x_401:
[----:B------:R-:W-:Y:S05]  /*11810*/  @!P0 BRA `(.L_x_255) ;  /* 0x0000000000408947 */ /* 0x000fea0003800000 */
[----:B-1----:R-:W-:Y:S01]  /*11820*/  MOV R0, 0x8 ;  /* 0x0000000800007802 */ /* 0x002fe20000000f00 */
[----:B------:R-:W1:Y:S01]  /*11830*/  LDCU.64 UR8, c[0x4][0xb0] ;  /* 0x01001600ff0877ac */ /* 0x000e620008000a00 */
[----:B------:R-:W-:Y:S02]  /*11840*/  HFMA2 R12, -RZ, RZ, 0, 5.9604644775390625e-08 ;  /* 0x00000001ff0c7431 */ /* 0x000fe400000001ff */
[----:B------:R-:W-:Y:S01]  /*11850*/  IMAD.MOV.U32 R8, RZ, RZ, 0x1be ;  /* 0x000001beff087424 */ /* 0x000fe200078e00ff */
[----:B------:R2:W3:Y:S01]  /*11860*/  LDC.64 R2, c[0x4][R0] ;  /* 0x0100000000027b82 */ /* 0x0004e20000000a00 */
[----:B------:R-:W4:Y:S01]  /*11870*/  LDCU.64 UR6, c[0x4][0xb8] ;  /* 0x01001700ff0677ac */ /* 0x000f220008000a00 */
        /* <DEDUP_REMOVED lines=10> */
.L_x_255:
[----:B------:R-:W-:Y:S05]  /*11920*/  WARPSYNC.ALL ;  /* 0x0000000000007948 */ /* 0x000fea0003800000 */
[----:B------:R-:W-:-:S13]  /*11930*/  R2UR UR4, R16 ;  /* 0x00000000100472ca */ /* 0x000fda00000e0000 */
[----:B------:R2:W-:Y:S02]  /*11940*/  STTM.x2 tmem[UR4], R178 ;  /* 0x000000b2000079ed */ /* 0x0005e400080c0004 */
.L_x_252:
[----:B------:R-:W-:Y:S01]  /*11950*/  UISETP.NE.AND UP0, UPT, UR50, URZ, UPT ;  /* 0x000000ff3200728c */ /* 0x000fe2000bf05270 */
[----:B------:R-:W-:Y:S01]  /*11960*/  MOV R156, R179 ;  /* 0x000000b3009c7202 */ /* 0x000fe20000000f00 */
[----:B------:R-:W-:Y:S02]  /*11970*/  UIADD3 UR5, UPT, UPT, UR45, 0x1, URZ ;  /* 0x000000012d057890 */ /* 0x000fe4000fffe0ff */
[----:B------:R-:W-:Y:S02]  /*11980*/  USEL UR44, UR44, UR38, UP0 ;  /* 0x000000262c2c7287 */ /* 0x000fe40008000000 */
[----:B------:R-:W-:Y:S02]  /*11990*/  USEL UR43, UR38, UR43, UP0 ;  /* 0x0000002b262b7287 */ /* 0x000fe40008000000 */
[----:B------:R-:W-:Y:S02]  /*119a0*/  UISETP.GT.AND UP0, UPT, UR5, 0x1, UPT ;  /* 0x000000010500788c */ /* 0x000fe4000bf04270 */
[----:B------:R-:W-:-:S02]  /*119b0*/  UIADD3 UR4, UPT, UPT, UR45, -0x1, URZ ;  /* 0xffffffff2d047890 */ /* 0x000fc4000fffe0ff */
[----:B------:R-:W-:-:S05]  /*119c0*/  ULOP3.LUT UR49, UR49, 0x1, URZ, 0x3c, !UPT ;  /* 0x0000000131317892 */ /* 0x000fca000f8e3cff */
[----:B------:R-:W-:Y:S01]  /*119d0*/  UMOV UR45, UR4 ;  /* 0x00000004002d7c82 */ /* 0x000fe20008000000 */
[----:B------:R-:W-:Y:S06]  /*119e0*/  BRA.U UP0, `(.L_x_256) ;  /* 0xffffffb900587547 */ /* 0x000fec000b83ffff */
.L_x_235:
[----:B------:R-:W-:-:S09]  /*119f0*/  UISETP.NE.AND UP0, UPT, UR40, URZ, UPT ;  /* 0x000000ff2800728c */ /* 0x000fd2000bf05270 */
[----:B------:R-:W-:Y:S05]  /*11a00*/  BRA.U UP0, `(.L_x_257) ;  /* 0x0000000100047547 */ /* 0x000fea000b800000 */
[----:B------:R-:W-:Y:S05]  /*11a10*/  BPT.TRAP 0x1 ;  /* 0x000000040000795c */ /* 0x000fea0000300000 */
.L_x_257:
[----:B------:R-:W3:Y:S01]  /*11a20*/  S2UR UR6, SR_CgaCtaId ;  /* 0x00000000000679c3 */ /* 0x000ee20000008800 */
[----:B------:R-:W-:Y:S01]  /*11a30*/  UISETP.NE.AND UP1, UPT, UR50, URZ, UPT ;  /* 0x000000ff3200728c */ /* 0x000fe2000bf25270 */
[----:B------:R-:W-:Y:S02]  /*11a40*/  UMOV UR5, 0x400 ;  /* 0x0000040000057882 */ /* 0x000fe40000000000 */
[----:B---3--:R-:W-:-:S04]  /*11a50*/  ULEA UR5, UR6, UR5, 0x18 ;  /* 0x0000000506057291 */ /* 0x008fc8000f8ec0ff */
[----:B------:R-:W-:-:S04]  /*11a60*/  UIADD3 UR4, UPT, UPT, UR5, 0x14080, URZ ;  /* 0x0001408005047890 */ /* 0x000fc8000fffe0ff */
[----:B------:R-:W-:-:S09]  /*11a70*/  @UP1 UIADD3 UR4, UPT, UPT, UR5, 0x14070, URZ ;  /* 0x0001407005041890 */ /* 0x000fd2000fffe0ff */
[----:B------:R-:W-:Y:S01]  /*11a80*/  SYNCS.ARRIVE.TRANS64.A1T0 RZ, [UR4], RZ ;  /* 0x000000ffffff79a7 */ /* 0x000fe20008100004 */
[----:B------:R-:W-:Y:S01]  /*11a90*/  USEL UR4, UR48, UR47, UP1 ;  /* 0x0000002f30047287 */ /* 0x000fe20008800000 */
[----:B------:R-:W-:Y:S11]  /*11aa0*/  BRA.U UP0, `(.L_x_258) ;  /* 0x0000000100047547 */ /* 0x000ff6000b800000 */
[----:B------:R-:W-:Y:S05]  /*11ab0*/  BPT.TRAP 0x1 ;  /* 0x000000040000795c */ /* 0x000fea0000300000 */
.L_x_258:
[----:B------:R-:W-:Y:S02]  /*11ac0*/  UISETP.NE.AND UP0, UPT, UR50, URZ, UPT ;  /* 0x000000ff3200728c */ /* 0x000fe4000bf05270 */
[----:B------:R-:W-:Y:S02]  /*11ad0*/  ULOP3.LUT UR4, UR4, 0x1, URZ, 0x3c, !UPT ;  /* 0x0000000104047892 */ /* 0x000fe4000f8e3cff */
[----:B------:R-:W-:-:S04]  /*11ae0*/  UIADD3 UR7, UPT, UPT, UR5, 0x14088, URZ ;  /* 0x0001408805077890 */ /* 0x000fc8000fffe0ff */
[----:B-1----:R-:W-:-:S03]  /*11af0*/  MOV R0, UR4 ;  /* 0x0000000400007c02 */ /* 0x002fc60008000f00 */
[----:B------:R-:W-:Y:S01]  /*11b00*/  @UP0 UIADD3 UR7, UPT, UPT, UR5, 0x14078, URZ ;  /* 0x0001407805070890 */ /* 0x000fe2000fffe0ff */
[----:B------:R-:W-:-:S08]  /*11b10*/  SHF.L.U32 R0, R0, 0x1f, RZ ;  /* 0x0000001f00007819 */ /* 0x000fd000000006ff */
[----:B------:R-:W1:Y:S02]  /*11b20*/  SYNCS.PHASECHK.TRANS64.TRYWAIT P0, [UR7], R0 ;  /* 0x00000000ff0075a7 */ /* 0x000e640008001107 */
[----:B-1----:R-:W-:Y:S05]  /*11b30*/  @!P0 BRA `(.L_x_259) ;  /* 0x0000003400008947 */ /* 0x002fea0003800000 */
.L_x_403:
[----:B------:R-:W-:-:S04]  /*11b40*/  UISETP.NE.AND UP0, UPT, UR50, URZ, UPT ;  /* 0x000000ff3200728c */ /* 0x000fc8000bf05270 */
[----:B------:R-:W-:-:S04]  /*11b50*/  USEL UR41, UR42, UR41, UP0 ;  /* 0x000000292a297287 */ /* 0x000fc80008000000 */
[----:B------:R-:W-:-:S09]  /*11b60*/  UISETP.GT.U32.AND UP0, UPT, UR41, 0x1, UPT ;  /* 0x000000012900788c */ /* 0x000fd2000bf04070 */
[----:B------:R-:W-:Y:S05]  /*11b70*/  BRA.U UP0, `(.L_x_260) ;  /* 0x0000000100087547 */ /* 0x000fea000b800000 */
[----:B------:R-:W-:Y:S05]  /*11b80*/  BPT.TRAP 0x1 ;  /* 0x000000040000795c */ /* 0x000fea0000300000 */
[----:B------:R-:W-:Y:S05]  /*11b90*/  BPT.TRAP 0x1 ;  /* 0x000000040000795c */ /* 0x000fea0000300000 */
.L_x_260:
[----:B------:R-:W-:Y:S02]  /*11ba0*/  UISETP.NE.AND UP0, UPT, UR50, URZ, UPT ;  /* 0x000000ff3200728c */ /* 0x000fe4000bf05270 */
[----:B------:R-:W-:-:S09]  /*11bb0*/  UIADD3 UR4, UPT, UPT, UR5, 0x14068, URZ ;  /* 0x0001406805047890 */ /* 0x000fd2000fffe0ff */
[----:B------:R-:W-:-:S04]  /*11bc0*/  @UP0 UIADD3 UR4, UPT, UPT, UR5, 0x14058, URZ ;  /* 0x0001405805040890 */ /* 0x000fc8000fffe0ff */
[----:B------:R-:W-:-:S09]  /*11bd0*/  UPRMT UR4, UR6, 0x654, UR4 ;  /* 0x0000065406047896 */ /* 0x000fd20008000004 */
[----:B------:R-:W-:Y:S01]  /*11be0*/  SYNCS.ARRIVE.TRANS64.RED.A1T0 RZ, [UR4], RZ ;  /* 0x000000ffffff79a7 */ /* 0x000fe20008100404 */
[----:B------:R-:W-:Y:S05]  /*11bf0*/  EXIT ;  /* 0x000000000000794d */ /* 0x000fea0003800000 */
.L_x_26:
[----:B------:R-:W-:-:S05]  /*11c00*/  IMAD.MOV.U32 R2, RZ, RZ, -0x4 ;  /* 0xfffffffcff027424 */ /* 0x000fca00078e00ff */
[----:B------:R-:W-:-:S05]  /*11c10*/  VIADDMNMX.U32 R0, R0, R2, 0x2, PT ;  /* 0x0000000200007446 */ /* 0x000fca0003800002 */
[----:B------:R-:W-:-:S04]  /*11c20*/  IMAD.SHL.U32 R0, R0, 0x4, RZ ;  /* 0x0000000400007824 */ /* 0x000fc800078e00ff */
[----:B------:R-:W1:Y:S02]  /*11c30*/  LDC R2, c[0x2][R0] ;  /* 0x0080000000027b82 */ /* 0x000e640000000800 */
[----:B-1----:R-:W-:-:S04]  /*11c40*/  SHF.R.S32.HI R3, RZ, 0x1f, R2 ;  /* 0x0000001fff037819 */ /* 0x002fc80000011402 */
.L_x_448:
[----:B------:R-:W-:Y:S05]  /*11c50*/  BRX R2 -0x11c60                                                                                                                                                                                                                                                                                                                                                                                                                                                                                                                                                                          (*"BRANCH_TARGETS .L_x_449,.L_x_450,.L_x_451"*) ;  /* 0xfffffee002e87949 */ /* 0x000fea000383ffff */
.L_x_451:
[----:B------:R-:W-:-:S08]  /*11c60*/  NOP ;  /* 0x0000000000007918 */ /* 0x000fd00000000000 */
[----:B------:R-:W-:-:S00]  /*11c70*/  USETMAXREG.DEALLOC.CTAPOOL 0x18 ;  /* 0x00000018000079c8 */ /* 0x000fc000080e0500 */
[----:B------:R-:W-:Y:S05]  /*11c80*/  EXIT ;  /* 0x000000000000794d */ /* 0x000fea0003800000 */
.L_x_449:
[----:B------:R-:W-:-:S08]  /*11c90*/  NOP ;  /* 0x0000000000007918 */ /* 0x000fd00000000000 */
[----:B------:R-:W1:-:S00]  /*11ca0*/  USETMAXREG.DEALLOC.CTAPOOL 0x20 ;  /* 0x00000020000079c8 */ /* 0x000e4000080e0500 */
[----:B------:R-:W2:Y:S01]  /*11cb0*/  S2UR UR11, SR_CTAID.X ;  /* 0x00000000000b79c3 */ /* 0x000ea20000002500 */
[----:B------:R-:W3:Y:S07]  /*11cc0*/  LDCU.64 UR6, c[0x0][0x380] ;  /* 0x00007000ff0677ac */ /* 0x000eee0008000a00 */
[----:B------:R-:W4:Y:S01]  /*11cd0*/  S2UR UR37, SR_CTAID.Z ;  /* 0x00000000002579c3 */ /* 0x000f220000002700 */
[----:B---3--:R-:W-:Y:S02]  /*11ce0*/  UISETP.NE.AND UP1, UPT, UR7, URZ, UPT ;  /* 0x000000ff0700728c */ /* 0x008fe4000bf25270 */
[----:B--2---:R-:W-:-:S04]  /*11cf0*/  USHF.L.U32 UR11, UR11, 0x8, URZ ;  /* 0x000000080b0b7899 */ /* 0x004fc800080006ff */
[----:B------:R-:W-:-:S06]  /*11d00*/  UISETP.GE.U32.OR UP1, UPT, UR11, UR6, !UP1 ;  /* 0x000000060b00728c */ /* 0x000fcc000cf26470 */
[----:B------:R-:W-:-:S13]  /*11d10*/  PLOP3.LUT P1, PT, PT, PT, UP1, 0x80, 0x8 ;  /* 0x000000000008781c */ /* 0x000fda0003f2f018 */
[----:B-1--4-:R-:W-:Y:S05]  /*11d20*/  @P1 EXIT ;  /* 0x000000000000194d */ /* 0x012fea0003800000 */
[----:B------:R-:W1:Y:S01]  /*11d30*/  LDCU UR12, c[0x0][0x38c] ;  /* 0x00007180ff0c77ac */ /* 0x000e620008000800 */
[----:B------:R-:W2:Y:S01]  /*11d40*/  S2UR UR4, SR_CTAID.Y ;  /* 0x00000000000479c3 */ /* 0x000ea20000002600 */
[----:B------:R-:W-:Y:S01]  /*11d50*/  BSSY.RECONVERGENT B0, `(.L_x_261) ;  /* 0x0000019000007945 */ /* 0x000fe20003800200 */
[----:B------:R-:W-:Y:S01]  /*11d60*/  UMOV UR8, URZ ;  /* 0x000000ff00087c82 */ /* 0x000fe20008000000 */
[----:B-1----:R-:W1:Y:S01]  /*11d70*/  I2F.U32.RP R0, UR12 ;  /* 0x0000000c00007d06 */ /* 0x002e620008209000 */
[----:B------:R-:W-:-:S07]  /*11d80*/  UISETP.NE.U32.AND UP1, UPT, UR12, URZ, UPT ;  /* 0x000000ff0c00728c */ /* 0x000fce000bf25070 */
[----:B-1----:R-:W1:Y:S02]  /*11d90*/  MUFU.RCP R0, R0 ;  /* 0x0000000000007308 */ /* 0x002e640000001000 */
[----:B-1----:R-:W-:-:S06]  /*11da0*/  IADD3 R0, PT, PT, R0, 0xffffffe, RZ ;  /* 0x0ffffffe00007810 */ /* 0x002fcc0007ffe0ff */
[----:B------:R-:W1:Y:S02]  /*11db0*/  F2I.FTZ.U32.TRUNC.NTZ R0, R0 ;  /* 0x0000000000007305 */ /* 0x000e64000021f000 */
[----:B-1----:R-:W-:-:S13]  /*11dc0*/  R2UR UR9, R0 ;  /* 0x00000000000972ca */ /* 0x002fda00000e0000 */
[----:B------:R-:W-:-:S04]  /*11dd0*/  UIADD3 UR5, UPT, UPT, URZ, -UR9, URZ ;  /* 0x80000009ff057290 */ /* 0x000fc8000fffe0ff */
[----:B------:R-:W-:-:S04]  /*11de0*/  UIMAD UR5, UR5, UR12, URZ ;  /* 0x0000000c050572a4 */ /* 0x000fc8000f8e02ff */
[----:B------:R-:W-:-:S04]  /*11df0*/  UIMAD.WIDE.U32 UR8, UR9, UR5, UR8 ;  /* 0x00000005090872a5 */ /* 0x000fc8000f8e0008 */
[----:B--2---:R-:W-:-:S07]  /*11e00*/  UIMAD.WIDE.U32 UR8, UR9, UR4, URZ ;  /* 0x00000004090872a5 */ /* 0x004fce000f8e00ff */
[----:B------:R-:W-:Y:S02]  /*11e10*/  UMOV UR36, UR9 ;  /* 0x0000000900247c82 */ /* 0x000fe40008000000 */
[----:B------:R-:W-:-:S04]  /*11e20*/  UIADD3 UR5, UPT, UPT, -UR36, URZ, URZ ;  /* 0x000000ff24057290 */ /* 0x000fc8000fffe1ff */
[----:B------:R-:W-:-:S04]  /*11e30*/  UIMAD UR5, UR12, UR5, UR4 ;  /* 0x000000050c0572a4 */ /* 0x000fc8000f8e0204 */
[----:B------:R-:W-:-:S11]  /*11e40*/  UISETP.GE.U32.AND UP5, UPT, UR5, UR12, UPT ;  /* 0x0000000c0500728c */ /* 0x000fd6000bfa6070 */
[----:B------:R-:W-:Y:S02]  /*11e50*/  @UP5 UIADD3 UR5, UPT, UPT, UR5, -UR12, URZ ;  /* 0x8000000c05055290 */ /* 0x000fe4000fffe0ff */
[----:B------:R-:W-:Y:S02]  /*11e60*/  @UP5 UIADD3 UR36, UPT, UPT, UR36, 0x1, URZ ;  /* 0x0000000124245890 */ /* 0x000fe4000fffe0ff */
[----:B------:R-:W-:-:S11]  /*11e70*/  UISETP.GE.U32.AND UP4, UPT, UR5, UR12, UPT ;  /* 0x0000000c0500728c */ /* 0x000fd6000bf86070 */
[----:B------:R-:W-:Y:S02]  /*11e80*/  @UP4 UIADD3 UR36, UPT, UPT, UR36, 0x1, URZ ;  /* 0x0000000124244890 */ /* 0x000fe4000fffe0ff */
[----:B------:R-:W-:-:S04]  /*11e90*/  @!UP1 ULOP3.LUT UR36, URZ, UR12, URZ, 0x33, !UPT ;  /* 0x0000000cff249292 */ /* 0x000fc8000f8e33ff */
[----:B------:R-:W-:-:S04]  /*11ea0*/  UIADD3 UR5, UPT, UPT, -UR36, URZ, URZ ;  /* 0x000000ff24057290 */ /* 0x000fc8000fffe1ff */
[----:B------:R-:W-:Y:S01]  /*11eb0*/  UIMAD UR12, UR12, UR5, UR4 ;  /* 0x000000050c0c72a4 */ /* 0x000fe2000f8e0204 */
[----:B------:R-:W-:Y:S11]  /*11ec0*/  @!P3 BRA `(.L_x_262) ;  /* 0x000000000004b947 */ /* 0x000ff60003800000 */
[----:B------:R-:W-:Y:S05]  /*11ed0*/  BPT.TRAP 0x1 ;  /* 0x000000040000795c */ /* 0x000fea0000300000 */
.L_x_262:
[----:B------:R-:W-:Y:S05]  /*11ee0*/  BSYNC.RECONVERGENT B0 ;  /* 0x0000000000007941 */ /* 0x000fea0003800200 */
.L_x_261:
[----:B------:R-:W1:Y:S01]  /*11ef0*/  S2UR UR8, SR_CgaCtaId ;  /* 0x00000000000879c3 */ /* 0x000e620000008800 */
[----:B------:R-:W-:Y:S01]  /*11f00*/  UMOV UR4, 0x400 ;  /* 0x0000040000047882 */ /* 0x000fe20000000000 */
[----:B------:R-:W-:Y:S01]  /*11f10*/  IMAD.MOV.U32 R4, RZ, RZ, 0x1 ;  /* 0x00000001ff047424 */ /* 0x000fe200078e00ff */
[----:B------:R-:W-:-:S04]  /*11f20*/  @!P0 MOV R0, 0x4000 ;  /* 0x0000400000008802 */ /* 0x000fc80000000f00 */
[----:B------:R-:W-:Y:S01]  /*11f30*/  SHF.L.U32 R4, R4, 0x1f, RZ ;  /* 0x0000001f04047819 */ /* 0x000fe200000006ff */
[----:B-1----:R-:W-:-:S09]  /*11f40*/  ULEA UR8, UR8, UR4, 0x18 ;  /* 0x0000000408087291 */ /* 0x002fd2000f8ec0ff */
[----:B------:R-:W1:Y:S02]  /*11f50*/  SYNCS.PHASECHK.TRANS64.TRYWAIT P1, [UR8+0x14010], R4 ;  /* 0x01401004ff0075a7 */ /* 0x000e640008021108 */
[----:B-1----:R-:W-:Y:S05]  /*11f60*/  @!P1 BRA `(.L_x_263) ;  /* 0x00000030000c9947 */ /* 0x002fea0003800000 */
.L_x_405:
[----:B------:R-:W-:Y:S01]  /*11f70*/  PLOP3.LUT P5, PT, P5, P6, PT, 0xf8, 0x8f ;  /* 0x00000000008f781c */ /* 0x000fe20002fadf70 */
[----:B------:R2:W-:Y:S01]  /*11f80*/  @!P0 SYNCS.ARRIVE.TRANS64 RZ, [UR8+0x14000], R0 ;  /* 0x01400000ffff89a7 */ /* 0x0005e20008000008 */
[----:B------:R-:W-:Y:S11]  /*11f90*/  BSSY.RECONVERGENT B0, `(.L_x_264) ;  /* 0x0000003000007945 */ /* 0x000ff60003800200 */
[----:B------:R-:W-:Y:S05]  /*11fa0*/  @!P5 BRA `(.L_x_265) ;  /* 0x000000000004d947 */ /* 0x000fea0003800000 */
[----:B------:R-:W-:Y:S05]  /*11fb0*/  BPT.TRAP 0x1 ;  /* 0x000000040000795c */ /* 0x000fea0000300000 */
.L_x_265:
[----:B------:R-:W-:Y:S05]  /*11fc0*/  BSYNC.RECONVERGENT B0 ;  /* 0x0000000000007941 */ /* 0x000fea0003800200 */
.L_x_264:
[----:B-1----:R-:W-:Y:S01]  /*11fd0*/  LOP3.LUT P1, R2, R24, 0x1f, RZ, 0xc0, !PT ;  /* 0x0000001f18027812 */ /* 0x002fe2000782c0ff */
[----:B------:R-:W-:Y:S03]  /*11fe0*/  BSSY.RECONVERGENT B0, `(.L_x_266) ;  /* 0x0000004000007945 */ /* 0x000fe60003800200 */
[----:B------:R-:W-:-:S13]  /*11ff0*/  PLOP3.LUT P1, PT, P1, P0, PT, 0x8f, 0xf8 ;  /* 0x0000000000f8781c */ /* 0x000fda0000f21177 */
[----:B------:R-:W-:Y:S05]  /*12000*/  @P1 BRA `(.L_x_267) ;  /* 0x0000000000041947 */ /* 0x000fea0003800000 */
[----:B------:R-:W-:Y:S05]  /*12010*/  BPT.TRAP 0x1 ;  /* 0x000000040000795c */ /* 0x000fea0000300000 */
.L_x_267:
[----:B------:R-:W-:Y:S05]  /*12020*/  BSYNC.RECONVERGENT B0 ;  /* 0x0000000000007941 */ /* 0x000fea0003800200 */
.L_x_266:
[----:B------:R-:W1:Y:S01]  /*12030*/  LDCU.64 UR4, c[0x0][0x348] ;  /* 0x00006900ff0477ac */ /* 0x000e620008000a00 */
[----:B------:R-:W-:Y:S01]  /*12040*/  UIADD3 UR9, UPT, UPT, UR8, 0x14000, URZ ;  /* 0x0001400008097890 */ /* 0x000fe2000fffe0ff */
[----:B------:R-:W-:Y:S01]  /*12050*/  UMOV UR10, URZ ;  /* 0x000000ff000a7c82 */ /* 0x000fe20008000000 */
[----:B------:R-:W-:Y:S01]  /*12060*/  UMOV UR13, UR36 ;  /* 0x00000024000d7c82 */ /* 0x000fe20008000000 */
[----:B------:R-:W-:Y:S01]  /*12070*/  UMOV UR14, UR37 ;  /* 0x00000025000e7c82 */ /* 0x000fe20008000000 */
[----:B-1----:R-:W-:-:S03]  /*12080*/  UIADD3 UR16, UP1, UPT, UR4, 0x80, URZ ;  /* 0x0000008004107890 */ /* 0x002fc6000ff3e0ff */
[----:B------:R-:W-:Y:S01]  /*12090*/  UMOV UR4, 0x0 ;  /* 0x0000000000047882 */ /* 0x000fe20000000000 */
[----:B------:R-:W-:-:S03]  /*120a0*/  UIADD3.X UR17, UPT, UPT, URZ, UR5, URZ, UP1, !UPT ;  /* 0x00000005ff117290 */ /* 0x000fc60008ffe4ff */
[----:B------:R-:W-:-:S06]  /*120b0*/  UMOV UR5, 0x10000000 ;  /* 0x1000000000057882 */ /* 0x000fcc0000000000 */
[----:B------:R1:W-:Y:S02]  /*120c0*/  UTMALDG.5D [UR8], [UR16], desc[UR4] ;  /* 0x00000408100075b4 */ /* 0x0003e40008021000 */
[----:B-1----:R-:W-:Y:S05]  /*120d0*/  BRA.U !UP0, `(.L_x_268) ;  /* 0x0000000108047547 */ /* 0x002fea000b800000 */
[----:B------:R-:W-:Y:S05]  /*120e0*/  BPT.TRAP 0x1 ;  /* 0x000000040000795c */ /* 0x000fea0000300000 */
.L_x_268:
[----:B------:R-:W1:Y:S01]  /*120f0*/  SYNCS.PHASECHK.TRANS64.TRYWAIT P1, [UR8+0x14038], R4 ;  /* 0x01403804ff0075a7 */ /* 0x000e620008021108 */
[----:B--2---:R-:W-:Y:S01]  /*12100*/  @!P0 MOV R0, 0x4000 ;  /* 0x0000400000008802 */ /* 0x004fe20000000f00 */
[----:B-1----:R-:W-:Y:S06]  /*12110*/  @!P1 BRA `(.L_x_269) ;  /* 0x0000002c00b89947 */ /* 0x002fec0003800000 */
.L_x_407:
[----:B------:R2:W-:Y:S01]  /*12120*/  @!P0 SYNCS.ARRIVE.TRANS64 RZ, [UR8+0x14020], R0 ;  /* 0x01402000ffff89a7 */ /* 0x0005e20008000008 */
[----:B------:R-:W-:-:S09]  /*12130*/  UPLOP3.LUT UP2, UPT, UP2, UP3, UPT, 0xf8, 0x8f ;  /* 0x00000000008f789c */ /* 0x000fd20001747f70 */
[----:B------:R-:W-:Y:S05]  /*12140*/  BRA.U !UP2, `(.L_x_270) ;  /* 0x000000010a047547 */ /* 0x000fea000b800000 */
[----:B------:R-:W-:Y:S05]  /*12150*/  BPT.TRAP 0x1 ;  /* 0x000000040000795c */ /* 0x000fea0000300000 */
.L_x_270:
[----:B------:R-:W-:Y:S01]  /*12160*/  ISETP.EQ.OR P1, PT, R2, RZ, P0 ;  /* 0x000000ff0200720c */ /* 0x000fe20000722670 */
[----:B------:R-:W-:-:S12]  /*12170*/  BSSY.RECONVERGENT B0, `(.L_x_271) ;  /* 0x0000003000007945 */ /* 0x000fd80003800200 */
[----:B------:R-:W-:Y:S05]  /*12180*/  @P1 BRA `(.L_x_272) ;  /* 0x0000000000041947 */ /* 0x000fea0003800000 */
[----:B------:R-:W-:Y:S05]  /*12190*/  BPT.TRAP 0x1 ;  /* 0x000000040000795c */ /* 0x000fea0000300000 */
.L_x_272:
[----:B------:R-:W-:Y:S05]  /*121a0*/  BSYNC.RECONVERGENT B0 ;  /* 0x0000000000007941 */ /* 0x000fea0003800200 */
.L_x_271:
[----:B------:R-:W3:Y:S01]  /*121b0*/  LDCU.64 UR4, c[0x0][0x348] ;  /* 0x00006900ff0477ac */ /* 0x000ee20008000a00 */
[----:B------:R-:W-:Y:S01]  /*121c0*/  BSSY.RECONVERGENT B0, `(.L_x_273) ;  /* 0x000000e000007945 */ /* 0x000fe20003800200 */
[----:B------:R-:W-:Y:S02]  /*121d0*/  UIADD3 UR16, UPT, UPT, UR8, 0x8000, URZ ;  /* 0x0000800008107890 */ /* 0x000fe4000fffe0ff */
[----:B------:R-:W-:Y:S01]  /*121e0*/  UIADD3 UR17, UPT, UPT, UR8, 0x14020, URZ ;  /* 0x0001402008117890 */ /* 0x000fe2000fffe0ff */
[----:B------:R-:W-:Y:S01]  /*121f0*/  UMOV UR18, URZ ;  /* 0x000000ff00127c82 */ /* 0x000fe20008000000 */
[----:B------:R-:W-:Y:S01]  /*12200*/  UMOV UR19, URZ ;  /* 0x000000ff00137c82 */ /* 0x000fe20008000000 */
[----:B------:R-:W-:Y:S01]  /*12210*/  UMOV UR20, UR36 ;  /* 0x0000002400147c82 */ /* 0x000fe20008000000 */
[----:B------:R-:W-:Y:S01]  /*12220*/  UMOV UR21, UR37 ;  /* 0x0000002500157c82 */ /* 0x000fe20008000000 */
[----:B---3--:R-:W-:-:S03]  /*12230*/  UIADD3 UR14, UP1, UPT, UR4, 0x180, URZ ;  /* 0x00000180040e7890 */ /* 0x008fc6000ff3e0ff */
[----:B------:R-:W-:Y:S01]  /*12240*/  UMOV UR4, 0x0 ;  /* 0x0000000000047882 */ /* 0x000fe20000000000 */
[----:B------:R-:W-:-:S03]  /*12250*/  UIADD3.X UR15, UPT, UPT, URZ, UR5, URZ, UP1, !UPT ;  /* 0x00000005ff0f7290 */ /* 0x000fc60008ffe4ff */
[----:B------:R-:W-:-:S06]  /*12260*/  UMOV UR5, 0x10000000 ;  /* 0x1000000000057882 */ /* 0x000fcc0000000000 */
[----:B------:R3:W-:Y:S02]  /*12270*/  UTMALDG.4D [UR16], [UR14], desc[UR4] ;  /* 0x000004100e0075b4 */ /* 0x0007e40008019000 */
[----:B---3--:R-:W-:Y:S05]  /*12280*/  @!P3 BRA `(.L_x_274) ;  /* 0x000000000004b947 */ /* 0x008fea0003800000 */
[----:B------:R-:W-:Y:S05]  /*12290*/  BPT.TRAP 0x1 ;  /* 0x000000040000795c */ /* 0x000fea0000300000 */
.L_x_274:
[----:B------:R-:W-:Y:S05]  /*122a0*/  BSYNC.RECONVERGENT B0 ;  /* 0x0000000000007941 */ /* 0x000fea0003800200 */
.L_x_273:
[----:B------:R-:W3:Y:S01]  /*122b0*/  SYNCS.PHASECHK.TRANS64.TRYWAIT P2, [UR8+0x14018], R4 ;  /* 0x01401804ff0075a7 */ /* 0x000ee20008041108 */
[----:B--2---:R-:W-:Y:S01]  /*122c0*/  @!P0 MOV R0, 0x4000 ;  /* 0x0000400000008802 */ /* 0x004fe20000000f00 */
[----:B---3--:R-:W-:Y:S06]  /*122d0*/  @!P2 BRA `(.L_x_275) ;  /* 0x0000002c0060a947 */ /* 0x008fec0003800000 */
.L_x_409:
[----:B------:R3:W-:Y:S01]  /*122e0*/  @!P0 SYNCS.ARRIVE.TRANS64 RZ, [UR8+0x14008], R0 ;  /* 0x01400800ffff89a7 */ /* 0x0007e20008000008 */
[----:B------:R-:W-:Y:S04]  /*122f0*/  BSSY.RECONVERGENT B0, `(.L_x_276) ;  /* 0x0000003000007945 */ /* 0x000fe80003800200 */
[----:B------:R-:W-:Y:S05]  /*12300*/  @!P5 BRA `(.L_x_277) ;  /* 0x000000000004d947 */ /* 0x000fea0003800000 */
[----:B------:R-:W-:Y:S05]  /*12310*/  BPT.TRAP 0x1 ;  /* 0x000000040000795c */ /* 0x000fea0000300000 */
.L_x_277:
[----:B------:R-:W-:Y:S05]  /*12320*/  BSYNC.RECONVERGENT B0 ;  /* 0x0000000000007941 */ /* 0x000fea0003800200 */
.L_x_276:
[----:B------:R-:W-:Y:S04]  /*12330*/  BSSY.RECONVERGENT B0, `(.L_x_278) ;  /* 0x0000003000007945 */ /* 0x000fe80003800200 */
[----:B------:R-:W-:Y:S05]  /*12340*/  @P1 BRA `(.L_x_279) ;  /* 0x0000000000041947 */ /* 0x000fea0003800000 */
[----:B------:R-:W-:Y:S05]  /*12350*/  BPT.TRAP 0x1 ;  /* 0x000000040000795c */ /* 0x000fea0000300000 */
.L_x_279:
[----:B------:R-:W-:Y:S05]  /*12360*/  BSYNC.RECONVERGENT B0 ;  /* 0x0000000000007941 */ /* 0x000fea0003800200 */
.L_x_278:
[----:B------:R-:W4:Y:S01]  /*12370*/  LDCU.64 UR4, c[0x0][0x348] ;  /* 0x00006900ff0477ac */ /* 0x000f220008000a00 */
[----:B------:R-:W-:Y:S02]  /*12380*/  UIADD3 UR19, UPT, UPT, UR11, 0x80, URZ ;  /* 0x000000800b137890 */ /* 0x000fe4000fffe0ff */
[----:B------:R-:W-:Y:S02]  /*12390*/  UIADD3 UR16, UPT, UPT, UR8, 0x4000, URZ ;  /* 0x0000400008107890 */ /* 0x000fe4000fffe0ff */
[----:B------:R-:W-:Y:S01]  /*123a0*/  UIADD3 UR17, UPT, UPT, UR8, 0x14008, URZ ;  /* 0x0001400808117890 */ /* 0x000fe2000fffe0ff */
[----:B------:R-:W-:Y:S01]  /*123b0*/  UMOV UR18, URZ ;  /* 0x000000ff00127c82 */ /* 0x000fe20008000000 */
[----:B------:R-:W-:Y:S01]  /*123c0*/  UMOV UR20, UR12 ;  /* 0x0000000c00147c82 */ /* 0x000fe20008000000 */
[----:B------:R-:W-:Y:S01]  /*123d0*/  UMOV UR21, UR36 ;  /* 0x0000002400157c82 */ /* 0x000fe20008000000 */
[----:B------:R-:W-:Y:S01]  /*123e0*/  UMOV UR22, UR37 ;  /* 0x0000002500167c82 */ /* 0x000fe20008000000 */
[----:B----4-:R-:W-:-:S03]  /*123f0*/  UIADD3 UR10, UP1, UPT, UR4, 0x80, URZ ;  /* 0x00000080040a7890 */ /* 0x010fc6000ff3e0ff */
[----:B------:R-:W-:Y:S01]  /*12400*/  UMOV UR4, 0x0 ;  /* 0x0000000000047882 */ /* 0x000fe20000000000 */
[----:B------:R-:W-:-:S03]  /*12410*/  UIADD3.X UR11, UPT, UPT, URZ, UR5, URZ, UP1, !UPT ;  /* 0x00000005ff0b7290 */ /* 0x000fc60008ffe4ff */
[----:B------:R-:W-:-:S06]  /*12420*/  UMOV UR5, 0x10000000 ;  /* 0x1000000000057882 */ /* 0x000fcc0000000000 */
[----:B------:R4:W-:Y:S02]  /*12430*/  UTMALDG.5D [UR16], [UR10], desc[UR4] ;  /* 0x000004100a0075b4 */ /* 0x0009e40008021000 */
[----:B----4-:R-:W-:Y:S05]  /*12440*/  BRA.U !UP0, `(.L_x_280) ;  /* 0x0000000108047547 */ /* 0x010fea000b800000 */
[----:B------:R-:W-:Y:S05]  /*12450*/  BPT.TRAP 0x1 ;  /* 0x000000040000795c */ /* 0x000fea0000300000 */
.L_x_280:
[----:B------:R-:W4:Y:S01]  /*12460*/  SYNCS.PHASECHK.TRANS64.TRYWAIT P2, [UR8+0x14040], R4 ;  /* 0x01404004ff0075a7 */ /* 0x000f220008041108 */
[----:B---3--:R-:W-:Y:S01]  /*12470*/  @!P0 MOV R0, 0x4000 ;  /* 0x0000400000008802 */ /* 0x008fe20000000f00 */
[----:B----4-:R-:W-:Y:S06]  /*12480*/  @!P2 BRA `(.L_x_281) ;  /* 0x0000002c000ca947 */ /* 0x010fec0003800000 */
.L_x_411:
[----:B------:R3:W-:Y:S01]  /*12490*/  @!P0 SYNCS.ARRIVE.TRANS64 RZ, [UR8+0x14028], R0 ;  /* 0x01402800ffff89a7 */ /* 0x0007e20008000008 */
[----:B------:R-:W-:Y:S05]  /*124a0*/  BRA.U !UP2, `(.L_x_282) ;  /* 0x000000010a047547 */ /* 0x000fea000b800000 */
[----:B------:R-:W-:Y:S05]  /*124b0*/  BPT.TRAP 0x1 ;  /* 0x000000040000795c */ /* 0x000fea0000300000 */
.L_x_282:
[----:B------:R-:W-:Y:S04]  /*124c0*/  BSSY.RECONVERGENT B0, `(.L_x_283) ;  /* 0x0000003000007945 */ /* 0x000fe80003800200 */
[----:B------:R-:W-:Y:S05]  /*124d0*/  @P1 BRA `(.L_x_284) ;  /* 0x0000000000041947 */ /* 0x000fea0003800000 */
[----:B------:R-:W-:Y:S05]  /*124e0*/  BPT.TRAP 0x1 ;  /* 0x000000040000795c */ /* 0x000fea0000300000 */
.L_x_284:
[----:B------:R-:W-:Y:S05]  /*124f0*/  BSYNC.RECONVERGENT B0 ;  /* 0x0000000000007941 */ /* 0x000fea0003800200 */
.L_x_283:
[----:B------:R-:W4:Y:S01]  /*12500*/  LDCU.64 UR4, c[0x0][0x348] ;  /* 0x00006900ff0477ac */ /* 0x000f220008000a00 */
[----:B------:R-:W-:Y:S02]  /*12510*/  UIADD3 UR32, UPT, UPT, UR8, 0xc000, URZ ;  /* 0x0000c00008207890 */ /* 0x000fe4000fffe0ff */
[----:B------:R-:W-:Y:S01]  /*12520*/  UIADD3 UR33, UPT, UPT, UR8, 0x14028, URZ ;  /* 0x0001402808217890 */ /* 0x000fe2000fffe0ff */
[----:B------:R-:W-:Y:S01]  /*12530*/  UMOV UR34, URZ ;  /* 0x000000ff00227c82 */ /* 0x000fe20008000000 */
[----:B------:R-:W-:Y:S01]  /*12540*/  UMOV UR35, URZ ;  /* 0x000000ff00237c82 */ /* 0x000fe20008000000 */
[----:B----4-:R-:W-:-:S03]  /*12550*/  UIADD3 UR10, UP1, UPT, UR4, 0x280, URZ ;  /* 0x00000280040a7890 */ /* 0x010fc6000ff3e0ff */
[----:B------:R-:W-:Y:S01]  /*12560*/  UMOV UR4, 0x0 ;  /* 0x0000000000047882 */ /* 0x000fe20000000000 */
[----:B------:R-:W-:-:S03]  /*12570*/  UIADD3.X UR11, UPT, UPT, URZ, UR5, URZ, UP1, !UPT ;  /* 0x00000005ff0b7290 */ /* 0x000fc60008ffe4ff */
[----:B------:R-:W-:-:S06]  /*12580*/  UMOV UR5, 0x10000000 ;  /* 0x1000000000057882 */ /* 0x000fcc0000000000 */
[----:B------:R4:W-:Y:S01]  /*12590*/  UTMALDG.4D [UR32], [UR10], desc[UR4] ;  /* 0x000004200a0075b4 */ /* 0x0009e20008019000 */
[----:B------:R-:W-:Y:S01]  /*125a0*/  NOP ;  /* 0x0000000000007918 */ /* 0x000fe20000000000 */
[----:B------:R-:W-:-:S06]  /*125b0*/  UISETP.GE.AND UP1, UPT, UR7, 0x81, UPT ;  /* 0x000000810700788c */ /* 0x000fcc000bf26270 */
[----:B------:R-:W-:-:S13]  /*125c0*/  PLOP3.LUT P2, PT, PT, PT, UP1, 0x80, 0x8 ;  /* 0x000000000008781c */ /* 0x000fda0003f4f018 */
[----:B----4-:R-:W-:Y:S05]  /*125d0*/  @!P2 EXIT ;  /* 0x000000000000a94d */ /* 0x010fea0003800000 */
[----:B------:R-:W-:Y:S01]  /*125e0*/  UIADD3 UR5, UPT, UPT, UR7, 0x7f, URZ ;  /* 0x0000007f07057890 */ /* 0x000fe2000fffe0ff */
[----:B---3--:R-:W-:Y:S01]  /*125f0*/  HFMA2 R0, -RZ, RZ, 0, 5.9604644775390625e-08 ;  /* 0x00000001ff007431 */ /* 0x008fe200000001ff */
[----:B------:R-:W-:Y:S02]  /*12600*/  UMOV UR10, 0x2 ;  /* 0x00000002000a7882 */ /* 0x000fe40000000000 */
[----:B------:R-:W-:-:S04]  /*12610*/  USHF.R.S32.HI UR4, URZ, 0x1f, UR5 ;  /* 0x0000001fff047899 */ /* 0x000fc80008011405 */
[----:B------:R-:W-:-:S04]  /*12620*/  ULEA.HI UR4, UR4, UR5, URZ, 0x7 ;  /* 0x0000000504047291 */ /* 0x000fc8000f8f38ff */
[----:B------:R-:W-:-:S04]  /*12630*/  USHF.R.S32.HI UR9, URZ, 0x7, UR4 ;  /* 0x00000007ff097899 */ /* 0x000fc80008011404 */
[----:B------:R-:W-:-:S04]  /*12640*/  UISETP.LT.AND UP1, UPT, UR9, 0x2, UPT ;  /* 0x000000020900788c */ /* 0x000fc8000bf21270 */
[----:B------:R-:W-:-:S04]  /*12650*/  USEL UR4, UR9, 0x2, UP1 ;  /* 0x0000000209047887 */ /* 0x000fc80008800000 */
[----:B------:R-:W-:-:S04]  /*12660*/  UIADD3 UR9, UPT, UPT, UR9, -UR4, URZ ;  /* 0x8000000409097290 */ /* 0x000fc8000fffe0ff */
[----:B------:R-:W-:Y:S02]  /*12670*/  UISETP.GE.U32.AND UP1, UPT, UR9, 0x3, UPT ;  /* 0x000000030900788c */ /* 0x000fe4000bf26070 */
[----:B------:R-:W-:Y:S01]  /*12680*/  UIADD3 UR11, UPT, UPT, UR9, 0x1, URZ ;  /* 0x00000001090b7890 */ /* 0x000fe2000fffe0ff */
[----:B------:R-:W3:Y:S03]  /*12690*/  LDCU.64 UR4, c[0x0][0x348] ;  /* 0x00006900ff0477ac */ /* 0x000ee60008000a00 */
[----:B------:R-:W-:Y:S01]  /*126a0*/  ULOP3.LUT UR6, UR11, 0x3, URZ, 0xc0, !UPT ;  /* 0x000000030b067892 */ /* 0x000fe2000f8ec0ff */
[----:B------:R-:W-:Y:S02]  /*126b0*/  UMOV UR9, 0x1 ;  /* 0x0000000100097882 */ /* 0x000fe40000000000 */
[----:B------:R-:W-:Y:S09]  /*126c0*/  BRA.U !UP1, `(.L_x_285) ;  /* 0x0000001109107547 */ /* 0x000ff2000b800000 */
[----:B------:R-:W-:Y:S01]  /*126d0*/  ULOP3.LUT UR9, UR11, 0xfffffffc, URZ, 0xc0, !UPT ;  /* 0xfffffffc0b097892 */ /* 0x000fe2000f8ec0ff */
[----:B------:R-:W-:Y:S01]  /*126e0*/  MOV R0, 0x1 ;  /* 0x0000000100007802 */ /* 0x000fe20000000f00 */
[----:B------:R-:W-:Y:S01]  /*126f0*/  UMOV UR10, 0x2 ;  /* 0x00000002000a7882 */ /* 0x000fe20000000000 */
[----:B------:R-:W-:Y:S01]  /*12700*/  UMOV UR7, URZ ;  /* 0x000000ff00077c82 */ /* 0x000fe20008000000 */
[----:B------:R-:W-:Y:S01]  /*12710*/  UIADD3 UR9, UPT, UPT, -UR9, URZ, URZ ;  /* 0x000000ff09097290 */ /* 0x000fe2000fffe1ff */
[----:B------:R-:W-:-:S11]  /*12720*/  UMOV UR27, 0x100 ;  /* 0x00000100001b7882 */ /* 0x000fd60000000000 */
.L_x_326:
[----:B-12---:R-:W-:Y:S05]  /*12730*/  BRA.U !UP0, `(.L_x_286) ;  /* 0x0000000108047547 */ /* 0x006fea000b800000 */
[----:B---3--:R-:W-:Y:S05]  /*12740*/  BPT.TRAP 0x1 ;  /* 0x000000040000795c */ /* 0x008fea0000300000 */
.L_x_286:
[----:B------:R-:W4:Y:S01]  /*12750*/  S2UR UR8, SR_CgaCtaId ;  /* 0x00000000000879c3 */ /* 0x000f220000008800 */
[----:B------:R-:W-:Y:S01]  /*12760*/  UMOV UR11, 0x400 ;  /* 0x00000400000b7882 */ /* 0x000fe20000000000 */
[----:B--2---:R-:W-:Y:S02]  /*12770*/  SHF.L.U32 R2, R0, 0x1f, RZ ;  /* 0x0000001f00027819 */ /* 0x004fe400000006ff */
[----:B-1----:R-:W-:Y:S01]  /*12780*/  @!P0 MOV R3, 0x4000 ;  /* 0x0000400000038802 */ /* 0x002fe20000000f00 */
[----:B----4-:R-:W-:-:S04]  /*12790*/  ULEA UR8, UR8, UR11, 0x18 ;  /* 0x0000000b08087291 */ /* 0x010fc8000f8ec0ff */
[----:B------:R-:W-:-:S09]  /*127a0*/  ULEA UR33, UR10, UR8, 0x3 ;  /* 0x000000080a217291 */ /* 0x000fd2000f8e18ff */
[----:B------:R-:W1:Y:S02]  /*127b0*/  SYNCS.PHASECHK.TRANS64.TRYWAIT P2, [UR33+0x14038], R2 ;  /* 0x01403802ff0075a7 */ /* 0x000e640008041121 */
[----:B-1----:R-:W-:Y:S05]  /*127c0*/  @!P2 BRA `(.L_x_287) ;  /* 0x000000280054a947 */ /* 0x002fea0003800000 */
.L_x_413:
[----:B------:R2:W-:Y:S01]  /*127d0*/  @!P0 SYNCS.ARRIVE.TRANS64 RZ, [UR33+0x14020], R3 ;  /* 0x01402003ffff89a7 */ /* 0x0005e20008000021 */
[----:B------:R-:W-:Y:S05]  /*127e0*/  BRA.U !UP2, `(.L_x_288) ;  /* 0x000000010a047547 */ /* 0x000fea000b800000 */
[----:B---3--:R-:W-:Y:S05]  /*127f0*/  BPT.TRAP 0x1 ;  /* 0x000000040000795c */ /* 0x008fea0000300000 */
.L_x_288:
[----:B------:R-:W-:Y:S04]  /*12800*/  BSSY.RECONVERGENT B0, `(.L_x_289) ;  /* 0x0000003000007945 */ /* 0x000fe80003800200 */
[----:B------:R-:W-:Y:S05]  /*12810*/  @P1 BRA `(.L_x_290) ;  /* 0x0000000000041947 */ /* 0x000fea0003800000 */
[----:B---3--:R-:W-:Y:S05]  /*12820*/  BPT.TRAP 0x1 ;  /* 0x000000040000795c */ /* 0x008fea0000300000 */
.L_x_290:
[----:B---3--:R-:W-:Y:S05]  /*12830*/  BSYNC.RECONVERGENT B0 ;  /* 0x0000000000007941 */ /* 0x008fea0003800200 */
.L_x_289:
[----:B------:R-:W-:Y:S02]  /*12840*/  ULEA UR32, UR10, UR8, 0xe ;  /* 0x000000080a207291 */ /* 0x000fe4000f8e70ff */
[----:B------:R-:W-:Y:S02]  /*12850*/  UIADD3 UR14, UP1, UPT, UR4, 0x180, URZ ;  /* 0x00000180040e7890 */ /* 0x000fe4000ff3e0ff */
[----:B------:R-:W-:Y:S02]  /*12860*/  UIADD3 UR35, UPT, UPT, UR27, -0x80, URZ ;  /* 0xffffff801b237890 */ /* 0x000fe4000fffe0ff */
[----:B------:R-:W-:Y:S02]  /*12870*/  UIADD3 UR33, UPT, UPT, UR33, 0x14020, URZ ;  /* 0x0001402021217890 */ /* 0x000fe4000fffe0ff */
[----:B------:R-:W-:Y:S02]  /*12880*/  UIADD3 UR32, UPT, UPT, UR32, 0x8000, URZ ;  /* 0x0000800020207890 */ /* 0x000fe4000fffe0ff */
[----:B------:R-:W-:Y:S01]  /*12890*/  UIADD3.X UR15, UPT, UPT, URZ, UR5, URZ, UP1, !UPT ;  /* 0x00000005ff0f7290 */ /* 0x000fe20008ffe4ff */
[----:B------:R-:W-:Y:S01]  /*128a0*/  UMOV UR12, 0x0 ;  /* 0x00000000000c7882 */ /* 0x000fe20000000000 */
[----:B------:R-:W-:Y:S01]  /*128b0*/  UMOV UR13, 0x10000000 ;  /* 0x10000000000d7882 */ /* 0x000fe20000000000 */
[----:B------:R-:W-:Y:S01]  /*128c0*/  UMOV UR34, URZ ;  /* 0x000000ff00227c82 */ /* 0x000fe20008000000 */
[----:B------:R-:W-:-:S05]  /*128d0*/  UIADD3 UR10, UPT, UPT, UR10, 0x1, URZ ;  /* 0x000000010a0a7890 */ /* 0x000fca000fffe0ff */
[----:B------:R3:W-:Y:S01]  /*128e0*/  UTMALDG.4D [UR32], [UR14], desc[UR12] ;  /* 0x00000c200e0075b4 */ /* 0x0007e20008019000 */
[----:B------:R-:W-:-:S04]  /*128f0*/  UISETP.NE.AND UP1, UPT, UR10, 0x3, UPT ;  /* 0x000000030a00788c */ /* 0x000fc8000bf25270 */
[----:B------:R-:W-:Y:S02]  /*12900*/  USEL UR11, URZ, 0x1, UP1 ;  /* 0x00000001ff0b7887 */ /* 0x000fe40008800000 */
[----:B------:R-:W-:-:S04]  /*12910*/  USEL UR10, UR10, URZ, UP1 ;  /* 0x000000ff0a0a7287 */ /* 0x000fc80008800000 */
[----:B------:R-:W-:Y:S01]  /*12920*/  LOP3.LUT R0, R0, UR11, RZ, 0x3c, !PT ;  /* 0x0000000b00007c12 */ /* 0x000fe2000f8e3cff */
[----:B---3--:R-:W-:Y:S07]  /*12930*/  BRA.U !UP0, `(.L_x_291) ;  /* 0x0000000108047547 */ /* 0x008fee000b800000 */
[----:B------:R-:W-:Y:S05]  /*12940*/  BPT.TRAP 0x1 ;  /* 0x000000040000795c */ /* 0x000fea0000300000 */
.L_x_291:
[----:B------:R-:W-:Y:S01]  /*12950*/  ULEA UR17, UR10, UR8, 0x3 ;  /* 0x000000080a117291 */ /* 0x000fe2000f8e18ff */
[----:B-1----:R-:W-:Y:S02]  /*12960*/  SHF.L.U32 R2, R0, 0x1f, RZ ;  /* 0x0000001f00027819 */ /* 0x002fe400000006ff */
[----:B--2---:R-:W-:-:S06]  /*12970*/  @!P0 MOV R3, 0x4000 ;  /* 0x0000400000038802 */ /* 0x004fcc0000000f00 */
[----:B------:R-:W1:Y:S02]  /*12980*/  SYNCS.PHASECHK.TRANS64.TRYWAIT P2, [UR17+0x14038], R2 ;  /* 0x01403802ff0075a7 */ /* 0x000e640008041111 */
[----:B-1----:R-:W-:Y:S05]  /*12990*/  @!P2 BRA `(.L_x_292) ;  /* 0x0000002400f8a947 */ /* 0x002fea0003800000 */
.L_x_415:
[----:B------:R2:W-:Y:S01]  /*129a0*/  @!P0 SYNCS.ARRIVE.TRANS64 RZ, [UR17+0x14020], R3 ;  /* 0x01402003ffff89a7 */ /* 0x0005e20008000011 */
[----:B------:R-:W-:Y:S05]  /*129b0*/  BRA.U !UP2, `(.L_x_293) ;  /* 0x000000010a047547 */ /* 0x000fea000b800000 */
[----:B------:R-:W-:Y:S05]  /*129c0*/  BPT.TRAP 0x1 ;  /* 0x000000040000795c */ /* 0x000fea0000300000 */
.L_x_293:
[----:B------:R-:W-:Y:S04]  /*129d0*/  BSSY.RECONVERGENT B0, `(.L_x_294) ;  /* 0x0000003000007945 */ /* 0x000fe80003800200 */
[----:B------:R-:W-:Y:S05]  /*129e0*/  @P1 BRA `(.L_x_295) ;  /* 0x0000000000041947 */ /* 0x000fea0003800000 */
[----:B------:R-:W-:Y:S05]  /*129f0*/  BPT.TRAP 0x1 ;  /* 0x000000040000795c */ /* 0x000fea0000300000 */
.L_x_295:
[----:B------:R-:W-:Y:S05]  /*12a00*/  BSYNC.RECONVERGENT B0 ;  /* 0x0000000000007941 */ /* 0x000fea0003800200 */
.L_x_294:
        /* <DEDUP_REMOVED lines=9> */
[----:B------:R-:W-:Y:S01]  /*12aa0*/  UMOV UR20, UR36 ;  /* 0x0000002400147c82 */ /* 0x000fe20008000000 */
[----:B------:R-:W-:Y:S01]  /*12ab0*/  UMOV UR21, UR37 ;  /* 0x0000002500157c82 */ /* 0x000fe20008000000 */
[----:B------:R-:W-:-:S03]  /*12ac0*/  UIADD3 UR10, UPT, UPT, UR10, 0x1, URZ ;  /* 0x000000010a0a7890 */ /* 0x000fc6000fffe0ff */
[----:B------:R3:W-:Y:S01]  /*12ad0*/  UTMALDG.4D [UR16], [UR14], desc[UR12] ;  /* 0x00000c100e0075b4 */ /* 0x0007e20008019000 */
[----:B------:R-:W-:-:S04]  /*12ae0*/  UISETP.NE.AND UP1, UPT, UR10, 0x3, UPT ;  /* 0x000000030a00788c */ /* 0x000fc8000bf25270 */
[----:B------:R-:W-:Y:S02]  /*12af0*/  USEL UR11, URZ, 0x1, UP1 ;  /* 0x00000001ff0b7887 */ /* 0x000fe40008800000 */
[----:B------:R-:W-:-:S04]  /*12b00*/  USEL UR10, UR10, URZ, UP1 ;  /* 0x000000ff0a0a7287 */ /* 0x000fc80008800000 */
[----:B------:R-:W-:Y:S01]  /*12b10*/  LOP3.LUT R0, R0, UR11, RZ, 0x3c, !PT ;  /* 0x0000000b00007c12 */ /* 0x000fe2000f8e3cff */
[----:B---3--:R-:W-:Y:S07]  /*12b20*/  BRA.U !UP0, `(.L_x_296) ;  /* 0x0000000108047547 */ /* 0x008fee000b800000 */
[----:B------:R-:W-:Y:S05]  /*12b30*/  BPT.TRAP 0x1 ;  /* 0x000000040000795c */ /* 0x000fea0000300000 */
.L_x_296:
[----:B------:R-:W-:Y:S01]  /*12b40*/  ULEA UR25, UR10, UR8, 0x3 ;  /* 0x000000080a197291 */ /* 0x000fe2000f8e18ff */
[----:B-1----:R-:W-:Y:S02]  /*12b50*/  SHF.L.U32 R2, R0, 0x1f, RZ ;  /* 0x0000001f00027819 */ /* 0x002fe400000006ff */
[----:B--2---:R-:W-:-:S06]  /*12b60*/  @!P0 MOV R3, 0x4000 ;  /* 0x0000400000038802 */ /* 0x004fcc0000000f00 */
[----:B------:R-:W1:Y:S02]  /*12b70*/  SYNCS.PHASECHK.TRANS64.TRYWAIT P2, [UR25+0x14038], R2 ;  /* 0x01403802ff0075a7 */ /* 0x000e640008041119 */
[----:B-1----:R-:W-:Y:S05]  /*12b80*/  @!P2 BRA `(.L_x_297) ;  /* 0x000000240094a947 */ /* 0x002fea0003800000 */
.L_x_417:
[----:B------:R2:W-:Y:S01]  /*12b90*/  @!P0 SYNCS.ARRIVE.TRANS64 RZ, [UR25+0x14020], R3 ;  /* 0x01402003ffff89a7 */ /* 0x0005e20008000019 */
[----:B------:R-:W-:Y:S05]  /*12ba0*/  BRA.U !UP2, `(.L_x_298) ;  /* 0x000000010a047547 */ /* 0x000fea000b800000 */
[----:B------:R-:W-:Y:S05]  /*12bb0*/  BPT.TRAP 0x1 ;  /* 0x000000040000795c */ /* 0x000fea0000300000 */
.L_x_298:
[----:B------:R-:W-:Y:S04]  /*12bc0*/  BSSY.RECONVERGENT B0, `(.L_x_299) ;  /* 0x0000003000007945 */ /* 0x000fe80003800200 */
[----:B------:R-:W-:Y:S05]  /*12bd0*/  @P1 BRA `(.L_x_300) ;  /* 0x0000000000041947 */ /* 0x000fea0003800000 */
[----:B------:R-:W-:Y:S05]  /*12be0*/  BPT.TRAP 0x1 ;  /* 0x000000040000795c */ /* 0x000fea0000300000 */
.L_x_300:
[----:B------:R-:W-:Y:S05]  /*12bf0*/  BSYNC.RECONVERGENT B0 ;  /* 0x0000000000007941 */ /* 0x000fea0003800200 */
.L_x_299:
[----:B------:R-:W-:Y:S02]  /*12c00*/  ULEA UR24, UR10, UR8, 0xe ;  /* 0x000000080a187291 */ /* 0x000fe4000f8e70ff */
[----:B------:R-:W-:Y:S02]  /*12c10*/  UIADD3 UR14, UP1, UPT, UR4, 0x180, URZ ;  /* 0x00000180040e7890 */ /* 0x000fe4000ff3e0ff */
        /* <DEDUP_REMOVED lines=16> */
.L_x_301:
[----:B------:R-:W-:Y:S01]  /*12d20*/  ULEA UR17, UR10, UR8, 0x3 ;  /* 0x000000080a117291 */ /* 0x000fe2000f8e18ff */
[----:B-1----:R-:W-:Y:S02]  /*12d30*/  SHF.L.U32 R2, R0, 0x1f, RZ ;  /* 0x0000001f00027819 */ /* 0x002fe400000006ff */
[----:B--2---:R-:W-:-:S06]  /*12d40*/  @!P0 MOV R3, 0x4000 ;  /* 0x0000400000038802 */ /* 0x004fcc0000000f00 */
[----:B------:R-:W1:Y:S02]  /*12d50*/  SYNCS.PHASECHK.TRANS64.TRYWAIT P2, [UR17+0x14038], R2 ;  /* 0x01403802ff0075a7 */ /* 0x000e640008041111 */
[----:B-1----:R-:W-:Y:S05]  /*12d60*/  @!P2 BRA `(.L_x_302) ;  /* 0x000000240034a947 */ /* 0x002fea0003800000 */
.L_x_419:
[----:B------:R2:W-:Y:S01]  /*12d70*/  @!P0 SYNCS.ARRIVE.TRANS64 RZ, [UR17+0x14020], R3 ;  /* 0x01402003ffff89a7 */ /* 0x0005e20008000011 */
[----:B------:R-:W-:Y:S05]  /*12d80*/  BRA.U !UP2, `(.L_x_303) ;  /* 0x000000010a047547 */ /* 0x000fea000b800000 */
[----:B------:R-:W-:Y:S05]  /*12d90*/  BPT.TRAP 0x1 ;  /* 0x000000040000795c */ /* 0x000fea0000300000 */
.L_x_303:
[----:B------:R-:W-:Y:S04]  /*12da0*/  BSSY.RECONVERGENT B0, `(.L_x_304) ;  /* 0x0000003000007945 */ /* 0x000fe80003800200 */
[----:B------:R-:W-:Y:S05]  /*12db0*/  @P1 BRA `(.L_x_305) ;  /* 0x0000000000041947 */ /* 0x000fea0003800000 */
[----:B------:R-:W-:Y:S05]  /*12dc0*/  BPT.TRAP 0x1 ;  /* 0x000000040000795c */ /* 0x000fea0000300000 */
.L_x_305:
[----:B------:R-:W-:Y:S05]  /*12dd0*/  BSYNC.RECONVERGENT B0 ;  /* 0x0000000000007941 */ /* 0x000fea0003800200 */
.L_x_304:
        /* <DEDUP_REMOVED lines=10> */
[----:B------:R-:W-:Y:S01]  /*12e80*/  UMOV UR21, UR37 ;  /* 0x0000002500157c82 */ /* 0x000fe20008000000 */
[----:B------:R-:W-:-:S02]  /*12e90*/  UIADD3 UR10, UPT, UPT, UR10, 0x1, URZ ;  /* 0x000000010a0a7890 */ /* 0x000fc4000fffe0ff */
[----:B------:R3:W-:Y:S02]  /*12ea0*/  UTMALDG.4D [UR16], [UR14], desc[UR12] ;  /* 0x00000c100e0075b4 */ /* 0x0007e40008019000 */
[----:B------:R-:W-:-:S04]  /*12eb0*/  UISETP.NE.AND UP1, UPT, UR10, 0x3, UPT ;  /* 0x000000030a00788c */ /* 0x000fc8000bf25270 */
[----:B------:R-:W-:Y:S02]  /*12ec0*/  USEL UR11, URZ, 0x1, UP1 ;  /* 0x00000001ff0b7887 */ /* 0x000fe40008800000 */
[----:B------:R-:W-:-:S04]  /*12ed0*/  USEL UR10, UR10, URZ, UP1 ;  /* 0x000000ff0a0a7287 */ /* 0x000fc80008800000 */
[----:B------:R-:W-:Y:S01]  /*12ee0*/  LOP3.LUT R0, R0, UR11, RZ, 0x3c, !PT ;  /* 0x0000000b00007c12 */ /* 0x000fe2000f8e3cff */
[----:B---3--:R-:W-:Y:S07]  /*12ef0*/  BRA.U !UP0, `(.L_x_306) ;  /* 0x0000000108047547 */ /* 0x008fee000b800000 */
[----:B------:R-:W-:Y:S05]  /*12f00*/  BPT.TRAP 0x1 ;  /* 0x000000040000795c */ /* 0x000fea0000300000 */
.L_x_306:
[----:B------:R-:W-:Y:S01]  /*12f10*/  ULEA UR17, UR10, UR8, 0x3 ;  /* 0x000000080a117291 */ /* 0x000fe2000f8e18ff */
[----:B-1----:R-:W-:Y:S02]  /*12f20*/  SHF.L.U32 R2, R0, 0x1f, RZ ;  /* 0x0000001f00027819 */ /* 0x002fe400000006ff */
[----:B--2---:R-:W-:-:S06]  /*12f30*/  @!P0 MOV R3, 0x4000 ;  /* 0x0000400000038802 */ /* 0x004fcc0000000f00 */
[----:B------:R-:W1:Y:S02]  /*12f40*/  SYNCS.PHASECHK.TRANS64.TRYWAIT P2, [UR17+0x14038], R2 ;  /* 0x01403802ff0075a7 */ /* 0x000e640008041111 */
[----:B-1----:R-:W-:Y:S05]  /*12f50*/  @!P2 BRA `(.L_x_307) ;  /* 0x0000002000d0a947 */ /* 0x002fea0003800000 */
.L_x_421:
[----:B------:R2:W-:Y:S01]  /*12f60*/  @!P0 SYNCS.ARRIVE.TRANS64 RZ, [UR17+0x14020], R3 ;  /* 0x01402003ffff89a7 */ /* 0x0005e20008000011 */
[----:B------:R-:W-:Y:S05]  /*12f70*/  BRA.U !UP2, `(.L_x_308) ;  /* 0x000000010a047547 */ /* 0x000fea000b800000 */
[----:B------:R-:W-:Y:S05]  /*12f80*/  BPT.TRAP 0x1 ;  /* 0x000000040000795c */ /* 0x000fea0000300000 */
.L_x_308:
[----:B------:R-:W-:Y:S04]  /*12f90*/  BSSY.RECONVERGENT B0, `(.L_x_309) ;  /* 0x0000003000007945 */ /* 0x000fe80003800200 */
[----:B------:R-:W-:Y:S05]  /*12fa0*/  @P1 BRA `(.L_x_310) ;  /* 0x0000000000041947 */ /* 0x000fea0003800000 */
[----:B------:R-:W-:Y:S05]  /*12fb0*/  BPT.TRAP 0x1 ;  /* 0x000000040000795c */ /* 0x000fea0000300000 */
.L_x_310:
[----:B------:R-:W-:Y:S05]  /*12fc0*/  BSYNC.RECONVERGENT B0 ;  /* 0x0000000000007941 */ /* 0x000fea0003800200 */
.L_x_309:
[----:B------:R-:W-:Y:S02]  /*12fd0*/  ULEA UR16, UR10, UR8, 0xe ;  /* 0x000000080a107291 */ /* 0x000fe4000f8e70ff */
[----:B------:R-:W-:Y:S02]  /*12fe0*/  UIADD3 UR14, UP1, UPT, UR4, 0x180, URZ ;  /* 0x00000180040e7890 */ /* 0x000fe4000ff3e0ff */
[----:B------:R-:W-:Y:S02]  /*12ff0*/  UIADD3 UR19, UPT, UPT, UR27, 0x80, URZ ;  /* 0x000000801b137890 */ /* 0x000fe4000fffe0ff */
        /* <DEDUP_REMOVED lines=16> */
.L_x_311:
[----:B------:R-:W-:Y:S01]  /*13100*/  ULEA UR17, UR10, UR8, 0x3 ;  /* 0x000000080a117291 */ /* 0x000fe2000f8e18ff */
[----:B-1----:R-:W-:Y:S02]  /*13110*/  SHF.L.U32 R2, R0, 0x1f, RZ ;  /* 0x0000001f00027819 */ /* 0x002fe400000006ff */
[----:B--2---:R-:W-:-:S06]  /*13120*/  @!P0 MOV R3, 0x4000 ;  /* 0x0000400000038802 */ /* 0x004fcc0000000f00 */
[----:B------:R-:W1:Y:S02]  /*13130*/  SYNCS.PHASECHK.TRANS64.TRYWAIT P2, [UR17+0x14038], R2 ;  /* 0x01403802ff0075a7 */ /* 0x000e640008041111 */
[----:B-1----:R-:W-:Y:S05]  /*13140*/  @!P2 BRA `(.L_x_312) ;  /* 0x00000020006ca947 */ /* 0x002fea0003800000 */
.L_x_423:
[----:B------:R2:W-:Y:S01]  /*13150*/  @!P0 SYNCS.ARRIVE.TRANS64 RZ, [UR17+0x14020], R3 ;  /* 0x01402003ffff89a7 */ /* 0x0005e20008000011 */
[----:B------:R-:W-:Y:S05]  /*13160*/  BRA.U !UP2, `(.L_x_313) ;  /* 0x000000010a047547 */ /* 0x000fea000b800000 */
[----:B------:R-:W-:Y:S05]  /*13170*/  BPT.TRAP 0x1 ;  /* 0x000000040000795c */ /* 0x000fea0000300000 */
.L_x_313:
[----:B------:R-:W-:Y:S04]  /*13180*/  BSSY.RECONVERGENT B0, `(.L_x_314) ;  /* 0x0000003000007945 */ /* 0x000fe80003800200 */
[----:B------:R-:W-:Y:S05]  /*13190*/  @P1 BRA `(.L_x_315) ;  /* 0x0000000000041947 */ /* 0x000fea0003800000 */
[----:B------:R-:W-:Y:S05]  /*131a0*/  BPT.TRAP 0x1 ;  /* 0x000000040000795c */ /* 0x000fea0000300000 */
.L_x_315:
[----:B------:R-:W-:Y:S05]  /*131b0*/  BSYNC.RECONVERGENT B0 ;  /* 0x0000000000007941 */ /* 0x000fea0003800200 */
.L_x_314:
        /* <DEDUP_REMOVED lines=19> */
.L_x_316:
[----:B------:R-:W-:Y:S01]  /*132f0*/  ULEA UR17, UR10, UR8, 0x3 ;  /* 0x000000080a117291 */ /* 0x000fe2000f8e18ff */
[----:B-1----:R-:W-:Y:S02]  /*13300*/  SHF.L.U32 R2, R0, 0x1f, RZ ;  /* 0x0000001f00027819 */ /* 0x002fe400000006ff */
[----:B--2---:R-:W-:-:S06]  /*13310*/  @!P0 MOV R3, 0x4000 ;  /* 0x0000400000038802 */ /* 0x004fcc0000000f00 */
[----:B------:R-:W1:Y:S02]  /*13320*/  SYNCS.PHASECHK.TRANS64.TRYWAIT P2, [UR17+0x14038], R2 ;  /* 0x01403802ff0075a7 */ /* 0x000e640008041111 */
[----:B-1----:R-:W-:Y:S05]  /*13330*/  @!P2 BRA `(.L_x_317) ;  /* 0x000000200008a947 */ /* 0x002fea0003800000 */
.L_x_425:
[----:B------:R2:W-:Y:S01]  /*13340*/  @!P0 SYNCS.ARRIVE.TRANS64 RZ, [UR17+0x14020], R3 ;  /* 0x01402003ffff89a7 */ /* 0x0005e20008000011 */
[----:B------:R-:W-:Y:S05]  /*13350*/  BRA.U !UP2, `(.L_x_318) ;  /* 0x000000010a047547 */ /* 0x000fea000b800000 */
[----:B------:R-:W-:Y:S05]  /*13360*/  BPT.TRAP 0x1 ;  /* 0x000000040000795c */ /* 0x000fea0000300000 */
.L_x_318:
[----:B------:R-:W-:Y:S04]  /*13370*/  BSSY.RECONVERGENT B0, `(.L_x_319) ;  /* 0x0000003000007945 */ /* 0x000fe80003800200 */
[----:B------:R-:W-:Y:S05]  /*13380*/  @P1 BRA `(.L_x_320) ;  /* 0x0000000000041947 */ /* 0x000fea0003800000 */
[----:B------:R-:W-:Y:S05]  /*13390*/  BPT.TRAP 0x1 ;  /* 0x000000040000795c */ /* 0x000fea0000300000 */
.L_x_320:
[----:B------:R-:W-:Y:S05]  /*133a0*/  BSYNC.RECONVERGENT B0 ;  /* 0x0000000000007941 */ /* 0x000fea0003800200 */
.L_x_319:
        /* <DEDUP_REMOVED lines=19> */
.L_x_321:
[----:B------:R-:W-:Y:S01]  /*134e0*/  ULEA UR17, UR10, UR8, 0x3 ;  /* 0x000000080a117291 */ /* 0x000fe2000f8e18ff */
[----:B-1----:R-:W-:Y:S02]  /*134f0*/  SHF.L.U32 R2, R0, 0x1f, RZ ;  /* 0x0000001f00027819 */ /* 0x002fe400000006ff */
[----:B--2---:R-:W-:-:S06]  /*13500*/  @!P0 MOV R3, 0x4000 ;  /* 0x0000400000038802 */ /* 0x004fcc0000000f00 */
[----:B------:R-:W1:Y:S02]  /*13510*/  SYNCS.PHASECHK.TRANS64.TRYWAIT P2, [UR17+0x14038], R2 ;  /* 0x01403802ff0075a7 */ /* 0x000e640008041111 */
[----:B-1----:R-:W-:Y:S05]  /*13520*/  @!P2 BRA `(.L_x_322) ;  /* 0x0000001c00a4a947 */ /* 0x002fea0003800000 */
.L_x_427:
[----:B------:R2:W-:Y:S01]  /*13530*/  @!P0 SYNCS.ARRIVE.TRANS64 RZ, [UR17+0x14020], R3 ;  /* 0x01402003ffff89a7 */ /* 0x0005e20008000011 */
[----:B------:R-:W-:Y:S05]  /*13540*/  BRA.U !UP2, `(.L_x_323) ;  /* 0x000000010a047547 */ /* 0x000fea000b800000 */
[----:B------:R-:W-:Y:S05]  /*13550*/  BPT.TRAP 0x1 ;  /* 0x000000040000795c */ /* 0x000fea0000300000 */
.L_x_323:
[----:B------:R-:W-:Y:S04]  /*13560*/  BSSY.RECONVERGENT B0, `(.L_x_324) ;  /* 0x0000003000007945 */ /* 0x000fe80003800200 */
[----:B------:R-:W-:Y:S05]  /*13570*/  @P1 BRA `(.L_x_325) ;  /* 0x0000000000041947 */ /* 0x000fea0003800000 */
[----:B------:R-:W-:Y:S05]  /*13580*/  BPT.TRAP 0x1 ;  /* 0x000000040000795c */ /* 0x000fea0000300000 */
.L_x_325:
[----:B------:R-:W-:Y:S05]  /*13590*/  BSYNC.RECONVERGENT B0 ;  /* 0x0000000000007941 */ /* 0x000fea0003800200 */
.L_x_324:
        /* <DEDUP_REMOVED lines=13> */
[----:B------:R-:W-:Y:S02]  /*13670*/  UIADD3 UR9, UPT, UPT, UR9, 0x4, URZ ;  /* 0x0000000409097890 */ /* 0x000fe4000fffe0ff */
[----:B------:R-:W-:Y:S02]  /*13680*/  UISETP.NE.AND UP1, UPT, UR10, 0x3, UPT ;  /* 0x000000030a00788c */ /* 0x000fe4000bf25270 */
[----:B------:R-:W-:Y:S02]  /*13690*/  UIADD3 UR7, UPT, UPT, UR7, 0x4, URZ ;  /* 0x0000000407077890 */ /* 0x000fe4000fffe0ff */
[----:B------:R-:W-:Y:S02]  /*136a0*/  USEL UR11, URZ, 0x1, UP1 ;  /* 0x00000001ff0b7887 */ /* 0x000fe40008800000 */
[----:B------:R-:W-:Y:S02]  /*136b0*/  USEL UR10, UR10, URZ, UP1 ;  /* 0x000000ff0a0a7287 */ /* 0x000fe40008800000 */
[----:B------:R-:W-:-:S02]  /*136c0*/  UISETP.NE.AND UP1, UPT, UR9, URZ, UPT ;  /* 0x000000ff0900728c */ /* 0x000fc4000bf25270 */
[----:B------:R-:W-:Y:S01]  /*136d0*/  LOP3.LUT R0, R0, UR11, RZ, 0x3c, !PT ;  /* 0x0000000b00007c12 */ /* 0x000fe2000f8e3cff */
[----:B------:R-:W-:-:S06]  /*136e0*/  UIADD3 UR27, UPT, UPT, UR27, 0x200, URZ ;  /* 0x000002001b1b7890 */ /* 0x000fcc000fffe0ff */
[----:B----4-:R-:W-:Y:S06]  /*136f0*/  BRA.U UP1, `(.L_x_326) ;  /* 0xfffffff1010c7547 */ /* 0x010fec000b83ffff */
[----:B------:R-:W-:Y:S02]  /*13700*/  UIADD3 UR9, UPT, UPT, UR7, 0x1, URZ ;  /* 0x0000000107097890 */ /* 0x000fe4000fffe0ff */
.L_x_285:
[----:B------:R-:W-:-:S13]  /*13710*/  ISETP.NE.AND P2, PT, RZ, UR6, PT ;  /* 0x00000006ff007c0c */ /* 0x000fda000bf45270 */
[----:B---3--:R-:W-:Y:S05]  /*13720*/  @!P2 EXIT ;  /* 0x000000000000a94d */ /* 0x008fea0003800000 */
[----:B------:R-:W-:Y:S02]  /*13730*/  UIADD3 UR7, UPT, UPT, -UR6, URZ, URZ ;  /* 0x000000ff06077290 */ /* 0x000fe4000fffe1ff */
[----:B------:R-:W-:-:S12]  /*13740*/  USHF.L.U32 UR27, UR9, 0x7, URZ ;  /* 0x00000007091b7899 */ /* 0x000fd800080006ff */
.L_x_337:
[----:B------:R-:W-:Y:S05]  /*13750*/  BRA.U !UP0, `(.L_x_327) ;  /* 0x0000000108047547 */ /* 0x000fea000b800000 */
[----:B------:R-:W-:Y:S05]  /*13760*/  BPT.TRAP 0x1 ;  /* 0x000000040000795c */ /* 0x000fea0000300000 */
.L_x_327:
[----:B------:R-:W-:Y:S01]  /*13770*/  ULEA UR25, UR10, UR8, 0x3 ;  /* 0x000000080a197291 */ /* 0x000fe2000f8e18ff */
[----:B-12---:R-:W-:Y:S02]  /*13780*/  SHF.L.U32 R2, R0, 0x1f, RZ ;  /* 0x0000001f00027819 */ /* 0x006fe400000006ff */
[----:B------:R-:W-:-:S06]  /*13790*/  @!P0 MOV R3, 0x4000 ;  /* 0x0000400000038802 */ /* 0x000fcc0000000f00 */
[----:B------:R-:W1:Y:S02]  /*137a0*/  SYNCS.PHASECHK.TRANS64.TRYWAIT P2, [UR25+0x14038], R2 ;  /* 0x01403802ff0075a7 */ /* 0x000e640008041119 */
[----:B-1----:R-:W-:Y:S05]  /*137b0*/  @!P2 BRA `(.L_x_328) ;  /* 0x0000001c0018a947 */ /* 0x002fea0003800000 */
.L_x_429:
[----:B------:R2:W-:Y:S01]  /*137c0*/  @!P0 SYNCS.ARRIVE.TRANS64 RZ, [UR25+0x14020], R3 ;  /* 0x01402003ffff89a7 */ /* 0x0005e20008000019 */
[----:B------:R-:W-:Y:S05]  /*137d0*/  BRA.U !UP2, `(.L_x_329) ;  /* 0x000000010a047547 */ /* 0x000fea000b800000 */
[----:B------:R-:W-:Y:S05]  /*137e0*/  BPT.TRAP 0x1 ;  /* 0x000000040000795c */ /* 0x000fea0000300000 */
.L_x_329:
[----:B------:R-:W-:Y:S04]  /*137f0*/  BSSY.RECONVERGENT B0, `(.L_x_330) ;  /* 0x0000003000007945 */ /* 0x000fe80003800200 */
[----:B------:R-:W-:Y:S05]  /*13800*/  @P1 BRA `(.L_x_331) ;  /* 0x0000000000041947 */ /* 0x000fea0003800000 */
[----:B------:R-:W-:Y:S05]  /*13810*/  BPT.TRAP 0x1 ;  /* 0x000000040000795c */ /* 0x000fea0000300000 */
.L_x_331:
[----:B------:R-:W-:Y:S05]  /*13820*/  BSYNC.RECONVERGENT B0 ;  /* 0x0000000000007941 */ /* 0x000fea0003800200 */
.L_x_330:
        /* <DEDUP_REMOVED lines=18> */
.L_x_332:
[----:B------:R-:W-:Y:S01]  /*13950*/  ULEA UR17, UR6, UR8, 0x3 ;  /* 0x0000000806117291 */ /* 0x000fe2000f8e18ff */
[----:B-1----:R-:W-:Y:S02]  /*13960*/  SHF.L.U32 R2, R0, 0x1f, RZ ;  /* 0x0000001f00027819 */ /* 0x002fe400000006ff */
[----:B--2---:R-:W-:-:S06]  /*13970*/  @!P0 MOV R3, 0x4000 ;  /* 0x0000400000038802 */ /* 0x004fcc0000000f00 */
[----:B------:R-:W1:Y:S02]  /*13980*/  SYNCS.PHASECHK.TRANS64.TRYWAIT P2, [UR17+0x14038], R2 ;  /* 0x01403802ff0075a7 */ /* 0x000e640008041111 */
[----:B-1----:R-:W-:Y:S05]  /*13990*/  @!P2 BRA `(.L_x_333) ;  /* 0x0000001800b8a947 */ /* 0x002fea0003800000 */
.L_x_431:
[----:B------:R2:W-:Y:S01]  /*139a0*/  @!P0 SYNCS.ARRIVE.TRANS64 RZ, [UR17+0x14020], R3 ;  /* 0x01402003ffff89a7 */ /* 0x0005e20008000011 */
[----:B------:R-:W-:Y:S05]  /*139b0*/  BRA.U !UP2, `(.L_x_334) ;  /* 0x000000010a047547 */ /* 0x000fea000b800000 */
[----:B------:R-:W-:Y:S05]  /*139c0*/  BPT.TRAP 0x1 ;  /* 0x000000040000795c */ /* 0x000fea0000300000 */
.L_x_334:
[----:B------:R-:W-:Y:S04]  /*139d0*/  BSSY.RECONVERGENT B0, `(.L_x_335) ;  /* 0x0000003000007945 */ /* 0x000fe80003800200 */
[----:B------:R-:W-:Y:S05]  /*139e0*/  @P1 BRA `(.L_x_336) ;  /* 0x0000000000041947 */ /* 0x000fea0003800000 */
[----:B------:R-:W-:Y:S05]  /*139f0*/  BPT.TRAP 0x1 ;  /* 0x000000040000795c */ /* 0x000fea0000300000 */
.L_x_336:
[----:B------:R-:W-:Y:S05]  /*13a00*/  BSYNC.RECONVERGENT B0 ;  /* 0x0000000000007941 */ /* 0x000fea0003800200 */
.L_x_335:
        /* <DEDUP_REMOVED lines=12> */
[----:B------:R3:W-:Y:S01]  /*13ad0*/  UTMALDG.4D [UR16], [UR14], desc[UR12] ;  /* 0x00000c100e0075b4 */ /* 0x0007e20008019000 */
[----:B------:R-:W-:Y:S02]  /*13ae0*/  UIADD3 UR7, UPT, UPT, UR7, 0x1, URZ ;  /* 0x0000000107077890 */ /* 0x000fe4000fffe0ff */
[----:B------:R-:W-:Y:S02]  /*13af0*/  UISETP.NE.AND UP1, UPT, UR10, 0x3, UPT ;  /* 0x000000030a00788c */ /* 0x000fe4000bf25270 */
[----:B------:R-:W-:Y:S02]  /*13b00*/  UIADD3 UR27, UPT, UPT, UR27, 0x80, URZ ;  /* 0x000000801b1b7890 */ /* 0x000fe4000fffe0ff */
[----:B------:R-:W-:Y:S02]  /*13b10*/  USEL UR6, URZ, 0x1, UP1 ;  /* 0x00000001ff067887 */ /* 0x000fe40008800000 */
[----:B------:R-:W-:Y:S02]  /*13b20*/  USEL UR10, UR10, URZ, UP1 ;  /* 0x000000ff0a0a7287 */ /* 0x000fe40008800000 */
[----:B------:R-:W-:-:S02]  /*13b30*/  UISETP.NE.AND UP1, UPT, UR7, URZ, UPT ;  /* 0x000000ff0700728c */ /* 0x000fc4000bf25270 */
[----:B------:R-:W-:-:S07]  /*13b40*/  LOP3.LUT R0, R0, UR6, RZ, 0x3c, !PT ;  /* 0x0000000600007c12 */ /* 0x000fce000f8e3cff */
[----:B---3--:R-:W-:Y:S05]  /*13b50*/  BRA.U UP1, `(.L_x_337) ;  /* 0xfffffff901fc7547 */ /* 0x008fea000b83ffff */
[----:B------:R-:W-:Y:S05]  /*13b60*/  EXIT ;  /* 0x000000000000794d */ /* 0x000fea0003800000 */
.L_x_450:
[----:B------:R-:W-:-:S08]  /*13b70*/  NOP ;  /* 0x0000000000007918 */ /* 0x000fd00000000000 */
[----:B------:R-:W1:-:S00]  /*13b80*/  USETMAXREG.DEALLOC.CTAPOOL 0x20 ;  /* 0x00000020000079c8 */ /* 0x000e4000080e0500 */
[----:B------:R-:W2:Y:S08]  /*13b90*/  S2UR UR18, SR_CTAID.X ;  /* 0x00000000001279c3 */ /* 0x000eb00000002500 */
[----:B-1----:R-:W1:Y:S01]  /*13ba0*/  LDC R0, c[0x0][0x380] ;  /* 0x0000e000ff007b82 */ /* 0x002e620000000800 */
[----:B--2---:R-:W-:-:S06]  /*13bb0*/  USHF.L.U32 UR18, UR18, 0x8, URZ ;  /* 0x0000000812127899 */ /* 0x004fcc00080006ff */
[----:B-1----:R-:W-:-:S13]  /*13bc0*/  ISETP.LE.U32.AND P0, PT, R0, UR18, PT ;  /* 0x0000001200007c0c */ /* 0x002fda000bf03070 */
[----:B------:R-:W-:Y:S05]  /*13bd0*/  @P0 EXIT ;  /* 0x000000000000094d */ /* 0x000fea0003800000 */
[----:B------:R-:W1:Y:S01]  /*13be0*/  LDCU UR19, c[0x0][0x38c] ;  /* 0x00007180ff1377ac */ /* 0x000e620008000800 */
[----:B------:R-:W2:Y:S01]  /*13bf0*/  S2UR UR4, SR_CTAID.Y ;  /* 0x00000000000479c3 */ /* 0x000ea20000002600 */
[----:B------:R-:W-:Y:S01]  /*13c00*/  UMOV UR6, URZ ;  /* 0x000000ff00067c82 */ /* 0x000fe20008000000 */
[----:B------:R-:W-:Y:S01]  /*13c10*/  ELECT P0, URZ, PT ;  /* 0x0000000000ff782f */ /* 0x000fe20003800000 */
[----:B-1----:R-:W1:Y:S01]  /*13c20*/  I2F.U32.RP R0, UR19 ;  /* 0x0000001300007d06 */ /* 0x002e620008209000 */
[----:B------:R-:W-:-:S07]  /*13c30*/  UISETP.NE.U32.AND UP0, UPT, UR19, URZ, UPT ;  /* 0x000000ff1300728c */ /* 0x000fce000bf05070 */
[----:B-1----:R-:W1:Y:S02]  /*13c40*/  MUFU.RCP R0, R0 ;  /* 0x0000000000007308 */ /* 0x002e640000001000 */
[----:B-1----:R-:W-:-:S06]  /*13c50*/  VIADD R0, R0, 0xffffffe ;  /* 0x0ffffffe00007836 */ /* 0x002fcc0000000000 */
[----:B------:R-:W1:Y:S02]  /*13c60*/  F2I.FTZ.U32.TRUNC.NTZ R0, R0 ;  /* 0x0000000000007305 */ /* 0x000e64000021f000 */
[----:B-1----:R-:W-:-:S13]  /*13c70*/  R2UR UR7, R0 ;  /* 0x00000000000772ca */ /* 0x002fda00000e0000 */
[----:B------:R-:W-:-:S04]  /*13c80*/  UIADD3 UR5, UPT, UPT, URZ, -UR7, URZ ;  /* 0x80000007ff057290 */ /* 0x000fc8000fffe0ff */
[----:B------:R-:W-:-:S04]  /*13c90*/  UIMAD UR5, UR5, UR19, URZ ;  /* 0x00000013050572a4 */ /* 0x000fc8000f8e02ff */
[----:B------:R-:W-:-:S04]  /*13ca0*/  UIMAD.WIDE.U32 UR6, UR7, UR5, UR6 ;  /* 0x00000005070672a5 */ /* 0x000fc8000f8e0006 */
[----:B--2---:R-:W-:-:S07]  /*13cb0*/  UIMAD.WIDE.U32 UR20, UR7, UR4, URZ ;  /* 0x00000004071472a5 */ /* 0x004fce000f8e00ff */
[----:B------:R-:W-:Y:S02]  /*13cc0*/  UMOV UR20, UR21 ;  /* 0x0000001500147c82 */ /* 0x000fe40008000000 */
[----:B------:R-:W-:Y:S02]  /*13cd0*/  UIADD3 UR5, UPT, UPT, -UR20, URZ, URZ ;  /* 0x000000ff14057290 */ /* 0x000fe4000fffe1ff */
[----:B------:R-:W1:Y:S02]  /*13ce0*/  S2UR UR21, SR_CTAID.Z ;  /* 0x00000000001579c3 */ /* 0x000e640000002700 */
        /* <DEDUP_REMOVED lines=9> */
[----:B-1----:R-:W-:Y:S11]  /*13d80*/  BRA.U UP6, `(.L_x_338) ;  /* 0x0000000106047547 */ /* 0x002ff6000b800000 */
[----:B------:R-:W-:Y:S05]  /*13d90*/  BPT.TRAP 0x1 ;  /* 0x000000040000795c */ /* 0x000fea0000300000 */
.L_x_338:
[----:B------:R-:W1:Y:S01]  /*13da0*/  S2UR UR4, SR_CgaCtaId ;  /* 0x00000000000479c3 */ /* 0x000e620000008800 */
[----:B------:R-:W-:Y:S01]  /*13db0*/  UMOV UR16, 0x400 ;  /* 0x0000040000107882 */ /* 0x000fe20000000000 */
[----:B------:R-:W-:Y:S01]  /*13dc0*/  SHF.L.U32 R2, RZ, 0x1f, RZ ;  /* 0x0000001fff027819 */ /* 0x000fe200000006ff */
[----:B-1----:R-:W-:-:S09]  /*13dd0*/  ULEA UR16, UR4, UR16, 0x18 ;  /* 0x0000001004107291 */ /* 0x002fd2000f8ec0ff */
[----:B------:R-:W1:Y:S02]  /*13de0*/  SYNCS.PHASECHK.TRANS64.TRYWAIT P0, [UR16+0x140b0], R2 ;  /* 0x0140b002ff0075a7 */ /* 0x000e640008001110 */
[----:B-1----:R-:W-:Y:S05]  /*13df0*/  @!P0 BRA `(.L_x_339) ;  /* 0x0000001400b88947 */ /* 0x002fea0003800000 */
.L_x_433:
[----:B------:R-:W2:Y:S01]  /*13e00*/  LDCU.64 UR6, c[0x0][0x348] ;  /* 0x00006900ff0677ac */ /* 0x000ea20008000a00 */
[----:B------:R-:W-:Y:S01]  /*13e10*/  UMOV UR17, URZ ;  /* 0x000000ff00117c82 */ /* 0x000fe20008000000 */
[----:B--2---:R-:W-:-:S04]  /*13e20*/  UIADD3 UR6, UP0, UPT, UR6, 0x400, URZ ;  /* 0x0000040006067890 */ /* 0x004fc8000ff1e0ff */
[----:B------:R-:W-:-:S09]  /*13e30*/  UIADD3.X UR7, UPT, UPT, URZ, UR7, URZ, UP0, !UPT ;  /* 0x00000007ff077290 */ /* 0x000fd200087fe4ff */
[----:B------:R2:W-:Y:S01]  /*13e40*/  UTMASTG.5D [UR16], [UR6] ;  /* 0x00000010060073b5 */ /* 0x0005e20008020000 */
[----:B------:R0:W-:Y:S01]  /*13e50*/  UTMACMDFLUSH ;  /* 0x00000000000079b7 */ /* 0x0001e20000000000 */
[----:B--2---:R-:W-:Y:S05]  /*13e60*/  BRA.U UP6, `(.L_x_340) ;  /* 0x0000000106047547 */ /* 0x004fea000b800000 */
[----:B------:R-:W-:Y:S05]  /*13e70*/  BPT.TRAP 0x1 ;  /* 0x000000040000795c */ /* 0x000fea0000300000 */
.L_x_340:
[----:B------:R-:W2:Y:S02]  /*13e80*/  SYNCS.PHASECHK.TRANS64.TRYWAIT P0, [UR16+0x140b8], R2 ;  /* 0x0140b802ff0075a7 */ /* 0x000ea40008001110 */
[----:B--2---:R-:W-:Y:S05]  /*13e90*/  @!P0 BRA `(.L_x_341) ;  /* 0x0000001400a88947 */ /* 0x004fea0003800000 */
.L_x_435:
[----:B------:R-:W2:Y:S01]  /*13ea0*/  LDCU.64 UR6, c[0x0][0x348] ;  /* 0x00006900ff0677ac */ /* 0x000ea20008000a00 */
[----:B------:R-:W-:Y:S02]  /*13eb0*/  UIADD3 UR10, UPT, UPT, UR18, 0x80, URZ ;  /* 0x00000080120a7890 */ /* 0x000fe4000fffe0ff */
[----:B------:R-:W-:Y:S01]  /*13ec0*/  UIADD3 UR8, UPT, UPT, UR16, 0x4000, URZ ;  /* 0x0000400010087890 */ /* 0x000fe2000fffe0ff */
[----:B------:R-:W-:Y:S01]  /*13ed0*/  UMOV UR9, URZ ;  /* 0x000000ff00097c82 */ /* 0x000fe20008000000 */
[----:B------:R-:W-:Y:S01]  /*13ee0*/  UMOV UR11, UR19 ;  /* 0x00000013000b7c82 */ /* 0x000fe20008000000 */
[----:B------:R-:W-:Y:S01]  /*13ef0*/  UMOV UR12, UR20 ;  /* 0x00000014000c7c82 */ /* 0x000fe20008000000 */
[----:B------:R-:W-:Y:S01]  /*13f00*/  UMOV UR13, UR21 ;  /* 0x00000015000d7c82 */ /* 0x000fe20008000000 */
[----:B--2---:R-:W-:-:S04]  /*13f10*/  UIADD3 UR6, UP0, UPT, UR6, 0x400, URZ ;  /* 0x0000040006067890 */ /* 0x004fc8000ff1e0ff */
[----:B------:R-:W-:-:S09]  /*13f20*/  UIADD3.X UR7, UPT, UPT, URZ, UR7, URZ, UP0, !UPT ;  /* 0x00000007ff077290 */ /* 0x000fd200087fe4ff */
[----:B------:R2:W-:Y:S01]  /*13f30*/  UTMASTG.5D [UR8], [UR6] ;  /* 0x00000008060073b5 */ /* 0x0005e20008020000 */
[----:B------:R0:W-:Y:S01]  /*13f40*/  UTMACMDFLUSH ;  /* 0x00000000000079b7 */ /* 0x0001e20000000000 */
[----:B------:R-:W-:-:S04]  /*13f50*/  DEPBAR.LE SB0, 0x1 ;  /* 0x000080400000791a */ /* 0x000fc80000000000 */
[----:B--2---:R-:W-:Y:S05]  /*13f60*/  BRA.U UP6, `(.L_x_342) ;  /* 0x0000000106047547 */ /* 0x004fea000b800000 */
[----:B------:R-:W-:Y:S05]  /*13f70*/  BPT.TRAP 0x1 ;  /* 0x000000040000795c */ /* 0x000fea0000300000 */
.L_x_342:
[----:B------:R-:W-:-:S04]  /*13f80*/  UIADD3 UR5, UPT, UPT, UR16, 0x140c0, URZ ;  /* 0x000140c010057890 */ /* 0x000fc8000fffe0ff */
[----:B------:R-:W-:-:S09]  /*13f90*/  UPRMT UR5, UR4, 0x654, UR5 ;  /* 0x0000065404057896 */ /* 0x000fd20008000005 */
[----:B------:R-:W-:Y:S01]  /*13fa0*/  SYNCS.ARRIVE.TRANS64.RED.A1T0 RZ, [UR5], RZ ;  /* 0x000000ffffff79a7 */ /* 0x000fe20008100405 */
[----:B------:R-:W-:-:S04]  /*13fb0*/  DEPBAR.LE SB0, 0x0 ;  /* 0x000080000000791a */ /* 0x000fc80000000000 */
[----:B------:R-:W-:Y:S05]  /*13fc0*/  BRA.U UP6, `(.L_x_343) ;  /* 0x0000000106047547 */ /* 0x000fea000b800000 */
[----:B------:R-:W-:Y:S05]  /*13fd0*/  BPT.TRAP 0x1 ;  /* 0x000000040000795c */ /* 0x000fea0000300000 */
.L_x_343:
[----:B------:R-:W-:Y:S01]  /*13fe0*/  UIADD3 UR5, UPT, UPT, UR16, 0x140c8, URZ ;  /* 0x000140c810057890 */ /* 0x000fe2000fffe0ff */
[----:B------:R-:W-:-:S03]  /*13ff0*/  IMAD.MOV.U32 R3, RZ, RZ, 0xffff ;  /* 0x0000ffffff037424 */ /* 0x000fc600078e00ff */
[----:B------:R-:W-:-:S09]  /*14000*/  UPRMT UR5, UR4, 0x654, UR5 ;  /* 0x0000065404057896 */ /* 0x000fd20008000005 */
[----:B------:R-:W-:Y:S01]  /*14010*/  SYNCS.ARRIVE.TRANS64.RED.A1T0 RZ, [UR5], RZ ;  /* 0x000000ffffff79a7 */ /* 0x000fe20008100405 */
[----:B-1----:R-:W1:Y:S01]  /*14020*/  LDS R0, [UR16+0x140e0] ;  /* 0x0140e010ff007984 */ /* 0x002e620008000800 */
[----:B------:R-:W-:Y:S02]  /*14030*/  UMOV UR6, 0x40 ;  /* 0x0000004000067882 */ /* 0x000fe40000000000 */
[----:B------:R-:W-:Y:S01]  /*14040*/  ULEA UR6, UR4, UR6, 0x18 ;  /* 0x0000000604067291 */ /* 0x000fe2000f8ec0ff */
[----:B------:R-:W-:-:S08]  /*14050*/  NOP ;  /* 0x0000000000007918 */ /* 0x000fd00000000000 */
[----:B------:R-:W2:Y:S01]  /*14060*/  LDS R2, [UR6+0x14] ;  /* 0x00001406ff027984 */ /* 0x000ea20008000800 */
[----:B-1----:R-:W-:-:S04]  /*14070*/  LOP3.LUT R0, R0, 0xffff, RZ, 0xc0, !PT ;  /* 0x0000ffff00007812 */ /* 0x002fc800078ec0ff */
[----:B------:R-:W-:-:S04]  /*14080*/  SHF.R.U32.HI R4, RZ, 0x5, R0 ;  /* 0x00000005ff047819 */ /* 0x000fc80000011600 */
[----:B------:R-:W-:-:S04]  /*14090*/  SHF.L.U32 R3, R3, R4, RZ ;  /* 0x0000000403037219 */ /* 0x000fc800000006ff */
[----:B--2---:R-:W-:Y:S01]  /*140a0*/  LOP3.LUT R0, R2, R3, RZ, 0xc0, !PT ;  /* 0x0000000302007212 */ /* 0x004fe200078ec0ff */
[----:B------:R-:W-:-:S03]  /*140b0*/  IMAD.MOV.U32 R2, RZ, RZ, 0x1 ;  /* 0x00000001ff027424 */ /* 0x000fc600078e00ff */
[----:B------:R-:W-:Y:S02]  /*140c0*/  ISETP.NE.AND P0, PT, R0, R3, PT ;  /* 0x000000030000720c */ /* 0x000fe40003f05270 */
[----:B------:R-:W-:-:S11]  /*140d0*/  SHF.L.U32 R2, R2, R4, RZ ;  /* 0x0000000402027219 */ /* 0x000fd600000006ff */
[----:B------:R-:W-:Y:S05]  /*140e0*/  @P0 BRA `(.L_x_344) ;  /* 0x00000000005c0947 */ /* 0x000fea0003800000 */
[----:B------:R-:W1:Y:S02]  /*140f0*/  LDS R0, [UR6+0x18] ;  /* 0x00001806ff007984 */ /* 0x000e640008000800 */
[----:B-1----:R-:W-:-:S04]  /*14100*/  LOP3.LUT R0, R0, R2, RZ, 0xc0, !PT ;  /* 0x0000000200007212 */ /* 0x002fc800078ec0ff */
[----:B------:R-:W-:-:S13]  /*14110*/  ISETP.NE.AND P0, PT, R0, R2, PT ;  /* 0x000000020000720c */ /* 0x000fda0003f05270 */
[----:B------:R-:W-:Y:S05]  /*14120*/  @P0 BRA `(.L_x_345) ;  /* 0x0000000000400947 */ /* 0x000fea0003800000 */
[----:B------:R-:W-:Y:S01]  /*14130*/  R2UR UR8, R3 ;  /* 0x00000000030872ca */ /* 0x000fe200000e0000 */
[----:B------:R-:W-:Y:S01]  /*14140*/  VOTEU.ANY UR7, UPT, PT ;  /* 0x0000000000077886 */ /* 0x000fe200038e0100 */
[----:B------:R-:W1:Y:S01]  /*14150*/  S2R R3, SR_LANEID ;  /* 0x0000000000037919 */ /* 0x000e620000000000 */
[----:B------:R-:W-:Y:S01]  /*14160*/  LOP3.LUT R2, RZ, R2, RZ, 0x33, !PT ;  /* 0x00000002ff027212 */ /* 0x000fe200078e33ff */
[----:B------:R-:W-:-:S03]  /*14170*/  UFLO.U32 UR7, UR7 ;  /* 0x00000007000772bd */ /* 0x000fc600080e0000 */
[----:B------:R-:W2:Y:S06]  /*14180*/  REDUX UR4, R2 ;  /* 0x00000000020473c4 */ /* 0x000eac0000000000 */
[----:B------:R-:W-:-:S06]  /*14190*/  ULOP3.LUT UR8, URZ, UR8, URZ, 0x33, !UPT ;  /* 0x00000008ff087292 */ /* 0x000fcc000f8e33ff */
[----:B------:R-:W-:-:S04]  /*141a0*/  IMAD.U32 R0, RZ, RZ, UR8 ;  /* 0x00000008ff007e24 */ /* 0x000fc8000f8e00ff */
[----:B------:R2:W3:Y:S02]  /*141b0*/  REDUX UR5, R0 ;  /* 0x00000000000573c4 */ /* 0x0004e40000000000 */
[----:B------:R4:W-:Y:S01]  /*141c0*/  UTCATOMSWS.AND URZ, UR8 ;  /* 0x0000000800ff79e3 */ /* 0x0009e20008000000 */
[----:B-1----:R-:W-:Y:S01]  /*141d0*/  ISETP.EQ.U32.AND P0, PT, R3, UR7, PT ;  /* 0x0000000703007c0c */ /* 0x002fe2000bf02070 */
[----:B--2---:R-:W-:Y:S02]  /*141e0*/  IMAD.U32 R0, RZ, RZ, UR4 ;  /* 0x00000004ff007e24 */ /* 0x004fe4000f8e00ff */
[----:B---3--:R-:W-:-:S10]  /*141f0*/  IMAD.U32 R2, RZ, RZ, UR5 ;  /* 0x00000005ff027e24 */ /* 0x008fd4000f8e00ff */
[----:B------:R4:W-:Y:S04]  /*14200*/  @P0 ATOMS.AND RZ, [UR6+0x14], R2 ;  /* 0x00001402ffff098c */ /* 0x0009e8000a800006 */
[----:B------:R4:W-:Y:S01]  /*14210*/  @P0 ATOMS.AND RZ, [UR6+0x18], R0 ;  /* 0x00001800ffff098c */ /* 0x0009e2000a800006 */
[----:B------:R-:W-:Y:S05]  /*14220*/  BRA `(.L_x_346) ;  /* 0x0000000000147947 */ /* 0x000fea0003800000 */
.L_x_345:
[----:B------:R-:W-:Y:S02]  /*14230*/  MOV R2, 0x14250 ;  /* 0x0001425000027802 */ /* 0x000fe40000000f00 */
[----:B------:R-:W-:Y:S05]  /*14240*/  CALL.REL.NOINC `($__internal_0_$__cuda_sm10x_tcgen05_guardrail_trap_col_being_dealloced_not_returned_by_alloc) ;  /* 0x0000001000d47944 */ /* 0x000fea0003c00000 */
[----:B------:R-:W-:Y:S05]  /*14250*/  BRA `(.L_x_346) ;  /* 0x0000000000087947 */ /* 0x000fea0003800000 */
.L_x_344:
[----:B------:R-:W-:Y:S02]  /*14260*/  MOV R2, 0x14280 ;  /* 0x0001428000027802 */ /* 0x000fe40000000f00 */
[----:B------:R-:W-:Y:S05]  /*14270*/  CALL.REL.NOINC `($__internal_2_$__cuda_sm10x_tcgen05_guardrail_trap_unallocated_columns_being_dealloced) ;  /* 0x0000001000e07944 */ /* 0x000fea0003c00000 */
.L_x_346:
[----:B------:R-:W-:Y:S01]  /*14280*/  NOP ;  /* 0x0000000000007918 */ /* 0x000fe20000000000 */
[----:B----4-:R-:W-:Y:S05]  /*14290*/  EXIT ;  /* 0x000000000000794d */ /* 0x010fea0003800000 */
.L_x_35:
[----:B------:R-:W-:-:S07]  /*142a0*/  MOV R0, UR4 ;  /* 0x0000000400007c02 */ /* 0x000fce0008000f00 */
.L_x_347:
[----:B-1----:R1:W2:Y:S02]  /*142b0*/  SYNCS.PHASECHK.TRANS64.TRYWAIT P0, [R0+URZ+0x14000], R3 ;  /* 0x01400003000075a7 */ /* 0x0022a400080011ff */
[----:B--2---:R-:W-:Y:S05]  /*142c0*/  @!P0 NANOSLEEP.SYNCS 0x989680 ;  /* 0x009896800000895d */ /* 0x004fea0003900000 */
[----:B------:R-:W2:Y:S02]  /*142d0*/  @!P0 SYNCS.PHASECHK.TRANS64 P0, [R0+URZ+0x14000], R3 ;  /* 0x01400003000085a7 */ /* 0x000ea400080010ff */
[----:B--2---:R-:W-:Y:S05]  /*142e0*/  @!P0 BRA `(.L_x_347) ;  /* 0xfffffffc00f08947 */ /* 0x004fea000383ffff */
[----:B------:R-:W-:Y:S05]  /*142f0*/  BRA `(.L_x_348) ;  /* 0xfffffed800107947 */ /* 0x000fea000383ffff */
.L_x_37:
[----:B-1----:R-:W-:-:S07]  /*14300*/  MOV R0, UR4 ;  /* 0x0000000400007c02 */ /* 0x002fce0008000f00 */
.L_x_349:
[----:B-1----:R1:W2:Y:S02]  /*14310*/  SYNCS.PHASECHK.TRANS64.TRYWAIT P0, [R0+URZ+0x14020], R3 ;  /* 0x01402003000075a7 */ /* 0x0022a400080011ff */
[----:B--2---:R-:W-:Y:S05]  /*14320*/  @!P0 NANOSLEEP.SYNCS 0x989680 ;  /* 0x009896800000895d */ /* 0x004fea0003900000 */
[----:B------:R-:W2:Y:S02]  /*14330*/  @!P0 SYNCS.PHASECHK.TRANS64 P0, [R0+URZ+0x14020], R3 ;  /* 0x01402003000085a7 */ /* 0x000ea400080010ff */
[----:B--2---:R-:W-:Y:S05]  /*14340*/  @!P0 BRA `(.L_x_349) ;  /* 0xfffffffc00f08947 */ /* 0x004fea000383ffff */
[----:B------:R-:W-:Y:S05]  /*14350*/  BRA `(.L_x_350) ;  /* 0xfffffed8000c7947 */ /* 0x000fea000383ffff */
.L_x_39:
[----:B-1----:R-:W-:-:S07]  /*14360*/  MOV R0, UR4 ;  /* 0x0000000400007c02 */ /* 0x002fce0008000f00 */
.L_x_351:
[----:B-1----:R1:W2:Y:S02]  /*14370*/  SYNCS.PHASECHK.TRANS64.TRYWAIT P0, [R0+URZ+0x14058], R2 ;  /* 0x01405802000075a7 */ /* 0x0022a400080011ff */
[----:B--2---:R-:W-:Y:S05]  /*14380*/  @!P0 NANOSLEEP.SYNCS 0x989680 ;  /* 0x009896800000895d */ /* 0x004fea0003900000 */
[----:B------:R-:W2:Y:S02]  /*14390*/  @!P0 SYNCS.PHASECHK.TRANS64 P0, [R0+URZ+0x14058], R2 ;  /* 0x01405802000085a7 */ /* 0x000ea400080010ff */
[----:B--2---:R-:W-:Y:S05]  /*143a0*/  @!P0 BRA `(.L_x_351) ;  /* 0xfffffffc00f08947 */ /* 0x004fea000383ffff */
[----:B------:R-:W-:Y:S05]  /*143b0*/  BRA `(.L_x_352) ;  /* 0xfffffed800187947 */ /* 0x000fea000383ffff */
.L_x_43:
[----:B------:R-:W-:-:S07]  /*143c0*/  MOV R0, UR4 ;  /* 0x0000000400007c02 */ /* 0x000fce0008000f00 */
.L_x_353:
[----:B-1----:R1:W2:Y:S02]  /*143d0*/  SYNCS.PHASECHK.TRANS64.TRYWAIT P0, [R0+URZ+0x14008], R3 ;  /* 0x01400803000075a7 */ /* 0x0022a400080011ff */
[----:B--2---:R-:W-:Y:S05]  /*143e0*/  @!P0 NANOSLEEP.SYNCS 0x989680 ;  /* 0x009896800000895d */ /* 0x004fea0003900000 */
[----:B------:R-:W2:Y:S02]  /*143f0*/  @!P0 SYNCS.PHASECHK.TRANS64 P0, [R0+URZ+0x14008], R3 ;  /* 0x01400803000085a7 */ /* 0x000ea400080010ff */
[----:B--2---:R-:W-:Y:S05]  /*14400*/  @!P0 BRA `(.L_x_353) ;  /* 0xfffffffc00f08947 */ /* 0x004fea000383ffff */
[----:B------:R-:W-:Y:S05]  /*14410*/  BRA `(.L_x_354) ;  /* 0xfffffed800a87947 */ /* 0x000fea000383ffff */
.L_x_45:
[----:B-1----:R-:W-:-:S07]  /*14420*/  MOV R0, UR4 ;  /* 0x0000000400007c02 */ /* 0x002fce0008000f00 */
.L_x_355:
[----:B-1----:R1:W2:Y:S02]  /*14430*/  SYNCS.PHASECHK.TRANS64.TRYWAIT P0, [R0+URZ+0x14068], R2 ;  /* 0x01406802000075a7 */ /* 0x0022a400080011ff */
[----:B--2---:R-:W-:Y:S05]  /*14440*/  @!P0 NANOSLEEP.SYNCS 0x989680 ;  /* 0x009896800000895d */ /* 0x004fea0003900000 */
[----:B------:R-:W2:Y:S02]  /*14450*/  @!P0 SYNCS.PHASECHK.TRANS64 P0, [R0+URZ+0x14068], R2 ;  /* 0x01406802000085a7 */ /* 0x000ea400080010ff */
[----:B--2---:R-:W-:Y:S05]  /*14460*/  @!P0 BRA `(.L_x_355) ;  /* 0xfffffffc00f08947 */ /* 0x004fea000383ffff */
[----:B------:R-:W-:Y:S05]  /*14470*/  BRA `(.L_x_356) ;  /* 0xfffffed800b07947 */ /* 0x000fea000383ffff */
.L_x_49:
[----:B------:R-:W-:-:S07]  /*14480*/  MOV R0, UR4 ;  /* 0x0000000400007c02 */ /* 0x000fce0008000f00 */
.L_x_357:
[----:B--2---:R2:W3:Y:S02]  /*14490*/  SYNCS.PHASECHK.TRANS64.TRYWAIT P0, [R0+URZ+0x14028], R3 ;  /* 0x01402803000075a7 */ /* 0x0044e400080011ff */
[----:B---3--:R-:W-:Y:S05]  /*144a0*/  @!P0 NANOSLEEP.SYNCS 0x989680 ;  /* 0x009896800000895d */ /* 0x008fea0003900000 */
[----:B------:R-:W3:Y:S02]  /*144b0*/  @!P0 SYNCS.PHASECHK.TRANS64 P0, [R0+URZ+0x14028], R3 ;  /* 0x01402803000085a7 */ /* 0x000ee400080010ff */
[----:B---3--:R-:W-:Y:S05]  /*144c0*/  @!P0 BRA `(.L_x_357) ;  /* 0xfffffffc00f08947 */ /* 0x008fea000383ffff */
[----:B------:R-:W-:Y:S05]  /*144d0*/  BRA `(.L_x_358) ;  /* 0xfffffedc00447947 */ /* 0x000fea000383ffff */
.L_x_51:
[----:B--2---:R-:W-:-:S07]  /*144e0*/  MOV R0, UR4 ;  /* 0x0000000400007c02 */ /* 0x004fce0008000f00 */
.L_x_359:
[----:B--2---:R2:W3:Y:S02]  /*144f0*/  SYNCS.PHASECHK.TRANS64.TRYWAIT P0, [R0+URZ+0x140a0], R2 ;  /* 0x0140a002000075a7 */ /* 0x0044e400080011ff */
[----:B---3--:R-:W-:Y:S05]  /*14500*/  @!P0 NANOSLEEP.SYNCS 0x989680 ;  /* 0x009896800000895d */ /* 0x008fea0003900000 */
[----:B------:R-:W3:Y:S02]  /*14510*/  @!P0 SYNCS.PHASECHK.TRANS64 P0, [R0+URZ+0x140a0], R2 ;  /* 0x0140a002000085a7 */ /* 0x000ee400080010ff */
[----:B---3--:R-:W-:Y:S05]  /*14520*/  @!P0 BRA `(.L_x_359) ;  /* 0xfffffffc00f08947 */ /* 0x008fea000383ffff */
[----:B------:R-:W-:Y:S05]  /*14530*/  BRA `(.L_x_360) ;  /* 0xfffffedc003c7947 */ /* 0x000fea000383ffff */
.L_x_53:
[----:B--2---:R-:W-:-:S07]  /*14540*/  MOV R0, UR4 ;  /* 0x0000000400007c02 */ /* 0x004fce0008000f00 */
.L_x_361:
[----:B--2---:R2:W3:Y:S02]  /*14550*/  SYNCS.PHASECHK.TRANS64.TRYWAIT P0, [R0+URZ+0x14058], R3 ;  /* 0x01405803000075a7 */ /* 0x0044e400080011ff */
[----:B---3--:R-:W-:Y:S05]  /*14560*/  @!P0 NANOSLEEP.SYNCS 0x989680 ;  /* 0x009896800000895d */ /* 0x008fea0003900000 */
[----:B------:R-:W3:Y:S02]  /*14570*/  @!P0 SYNCS.PHASECHK.TRANS64 P0, [R0+URZ+0x14058], R3 ;  /* 0x01405803000085a7 */ /* 0x000ee400080010ff */
[----:B---3--:R-:W-:Y:S05]  /*14580*/  @!P0 BRA `(.L_x_361) ;  /* 0xfffffffc00f08947 */ /* 0x008fea000383ffff */
[----:B------:R-:W-:Y:S05]  /*14590*/  BRA `(.L_x_362) ;  /* 0xfffffedc003c7947 */ /* 0x000fea000383ffff */
.L_x_57:
[----:B------:R-:W-:Y:S07]  /*145a0*/  MOV R6, UR11 ;  /* 0x0000000b00067c02 */ /* 0x000fee0008000f00 */
.L_x_363:
[----:B-1----:R1:W2:Y:S02]  /*145b0*/  SYNCS.PHASECHK.TRANS64.TRYWAIT P0, [R6+URZ+0x14020], R5 ;  /* 0x01402005060075a7 */ /* 0x0022a400080011ff */
[----:B--2---:R-:W-:Y:S05]  /*145c0*/  @!P0 NANOSLEEP.SYNCS 0x989680 ;  /* 0x009896800000895d */ /* 0x004fea0003900000 */
[----:B------:R-:W2:Y:S02]  /*145d0*/  @!P0 SYNCS.PHASECHK.TRANS64 P0, [R6+URZ+0x14020], R5 ;  /* 0x01402005060085a7 */ /* 0x000ea400080010ff */
[----:B--2---:R-:W-:Y:S05]  /*145e0*/  @!P0 BRA `(.L_x_363) ;  /* 0xfffffffc00f08947 */ /* 0x004fea000383ffff */
[----:B------:R-:W-:Y:S05]  /*145f0*/  BRA `(.L_x_364) ;  /* 0xfffffee000a07947 */ /* 0x000fea000383ffff */
.L_x_60:
[----:B------:R-:W-:Y:S07]  /*14600*/  MOV R6, UR4 ;  /* 0x0000000400067c02 */ /* 0x000fee0008000f00 */
.L_x_365:
[----:B---3--:R3:W4:Y:S02]  /*14610*/  SYNCS.PHASECHK.TRANS64.TRYWAIT P0, [R6+URZ+0x140a8], R5 ;  /* 0x0140a805060075a7 */ /* 0x00872400080011ff */
[----:B----4-:R-:W-:Y:S05]  /*14620*/  @!P0 NANOSLEEP.SYNCS 0x989680 ;  /* 0x009896800000895d */ /* 0x010fea0003900000 */
[----:B------:R-:W4:Y:S02]  /*14630*/  @!P0 SYNCS.PHASECHK.TRANS64 P0, [R6+URZ+0x140a8], R5 ;  /* 0x0140a805060085a7 */ /* 0x000f2400080010ff */
[----:B----4-:R-:W-:Y:S05]  /*14640*/  @!P0 BRA `(.L_x_365) ;  /* 0xfffffffc00f08947 */ /* 0x010fea000383ffff */
[----:B------:R-:W-:Y:S05]  /*14650*/  BRA `(.L_x_366) ;  /* 0xfffffee4004c7947 */ /* 0x000fea000383ffff */
.L_x_62:
[----:B------:R-:W-:Y:S07]  /*14660*/  MOV R6, UR4 ;  /* 0x0000000400067c02 */ /* 0x000fee0008000f00 */
.L_x_367:
[----:B---3--:R3:W4:Y:S02]  /*14670*/  SYNCS.PHASECHK.TRANS64.TRYWAIT P0, [R6+URZ+0x14068], R5 ;  /* 0x01406805060075a7 */ /* 0x00872400080011ff */
[----:B----4-:R-:W-:Y:S05]  /*14680*/  @!P0 NANOSLEEP.SYNCS 0x989680 ;  /* 0x009896800000895d */ /* 0x010fea0003900000 */
[----:B------:R-:W4:Y:S02]  /*14690*/  @!P0 SYNCS.PHASECHK.TRANS64 P0, [R6+URZ+0x14068], R5 ;  /* 0x01406805060085a7 */ /* 0x000f2400080010ff */
[----:B----4-:R-:W-:Y:S05]  /*146a0*/  @!P0 BRA `(.L_x_367) ;  /* 0xfffffffc00f08947 */ /* 0x010fea000383ffff */
[----:B------:R-:W-:Y:S05]  /*146b0*/  BRA `(.L_x_368) ;  /* 0xfffffee400507947 */ /* 0x000fea000383ffff */
.L_x_68:
[----:B------:R-:W-:Y:S07]  /*146c0*/  MOV R6, UR8 ;  /* 0x0000000800067c02 */ /* 0x000fee0008000f00 */
.L_x_369:
[----:B-1----:R1:W2:Y:S02]  /*146d0*/  SYNCS.PHASECHK.TRANS64.TRYWAIT P0, [R6+URZ+0x14020], R5 ;  /* 0x01402005060075a7 */ /* 0x0022a400080011ff */
[----:B--2---:R-:W-:Y:S05]  /*146e0*/  @!P0 NANOSLEEP.SYNCS 0x989680 ;  /* 0x009896800000895d */ /* 0x004fea0003900000 */
[----:B------:R-:W2:Y:S02]  /*146f0*/  @!P0 SYNCS.PHASECHK.TRANS64 P0, [R6+URZ+0x14020], R5 ;  /* 0x01402005060085a7 */ /* 0x000ea400080010ff */
[----:B--2---:R-:W-:Y:S05]  /*14700*/  @!P0 BRA `(.L_x_369) ;  /* 0xfffffffc00f08947 */ /* 0x004fea000383ffff */
[----:B------:R-:W-:Y:S05]  /*14710*/  BRA `(.L_x_370) ;  /* 0xfffffeec00347947 */ /* 0x000fea000383ffff */
.L_x_70:
[----:B------:R-:W-:Y:S07]  /*14720*/  MOV R6, UR4 ;  /* 0x0000000400067c02 */ /* 0x000fee0008000f00 */
.L_x_371:
[----:B-1----:R1:W2:Y:S02]  /*14730*/  SYNCS.PHASECHK.TRANS64.TRYWAIT P0, [R6+URZ+0x140a0], R5 ;  /* 0x0140a005060075a7 */ /* 0x0022a400080011ff */
[----:B--2---:R-:W-:Y:S05]  /*14740*/  @!P0 NANOSLEEP.SYNCS 0x989680 ;  /* 0x009896800000895d */ /* 0x004fea0003900000 */
[----:B------:R-:W2:Y:S02]  /*14750*/  @!P0 SYNCS.PHASECHK.TRANS64 P0, [R6+URZ+0x140a0], R5 ;  /* 0x0140a005060085a7 */ /* 0x000ea400080010ff */
[----:B--2---:R-:W-:Y:S05]  /*14760*/  @!P0 BRA `(.L_x_371) ;  /* 0xfffffffc00f08947 */ /* 0x004fea000383ffff */
[----:B------:R-:W-:Y:S05]  /*14770*/  BRA `(.L_x_372) ;  /* 0xfffffeec00307947 */ /* 0x000fea000383ffff */
.L_x_72:
[----:B------:R-:W-:Y:S07]  /*14780*/  MOV R6, UR4 ;  /* 0x0000000400067c02 */ /* 0x000fee0008000f00 */
.L_x_373:
[----:B-1----:R1:W2:Y:S02]  /*14790*/  SYNCS.PHASECHK.TRANS64.TRYWAIT P0, [R6+URZ+0x14058], R5 ;  /* 0x01405805060075a7 */ /* 0x0022a400080011ff */
[----:B--2---:R-:W-:Y:S05]  /*147a0*/  @!P0 NANOSLEEP.SYNCS 0x989680 ;  /* 0x009896800000895d */ /* 0x004fea0003900000 */
[----:B------:R-:W2:Y:S02]  /*147b0*/  @!P0 SYNCS.PHASECHK.TRANS64 P0, [R6+URZ+0x14058], R5 ;  /* 0x01405805060085a7 */ /* 0x000ea400080010ff */
[----:B--2---:R-:W-:Y:S05]  /*147c0*/  @!P0 BRA `(.L_x_373) ;  /* 0xfffffffc00f08947 */ /* 0x004fea000383ffff */
[----:B------:R-:W-:Y:S05]  /*147d0*/  BRA `(.L_x_374) ;  /* 0xfffffeec00347947 */ /* 0x000fea000383ffff */
.L_x_80:
[----:B------:R-:W-:-:S07]  /*147e0*/  MOV R3, UR4 ;  /* 0x0000000400037c02 */ /* 0x000fce0008000f00 */
.L_x_375:
[----:B--2---:R2:W3:Y:S02]  /*147f0*/  SYNCS.PHASECHK.TRANS64.TRYWAIT P0, [R3+URZ+0x140a8], R0 ;  /* 0x0140a800030075a7 */ /* 0x0044e400080011ff */
[----:B---3--:R-:W-:Y:S05]  /*14800*/  @!P0 NANOSLEEP.SYNCS 0x989680 ;  /* 0x009896800000895d */ /* 0x008fea0003900000 */
[----:B------:R-:W3:Y:S02]  /*14810*/  @!P0 SYNCS.PHASECHK.TRANS64 P0, [R3+URZ+0x140a8], R0 ;  /* 0x0140a800030085a7 */ /* 0x000ee400080010ff */
[----:B---3--:R-:W-:Y:S05]  /*14820*/  @!P0 BRA `(.L_x_375) ;  /* 0xfffffffc00f08947 */ /* 0x008fea000383ffff */
[----:B------:R-:W-:Y:S05]  /*14830*/  BRA `(.L_x_376) ;  /* 0xfffffef000ac7947 */ /* 0x000fea000383ffff */
.L_x_82:
[----:B------:R-:W-:-:S07]  /*14840*/  MOV R0, UR4 ;  /* 0x0000000400007c02 */ /* 0x000fce0008000f00 */
.L_x_377:
[----:B--2---:R2:W3:Y:S02]  /*14850*/  SYNCS.PHASECHK.TRANS64.TRYWAIT P0, [R0+URZ+0x14068], R2 ;  /* 0x01406802000075a7 */ /* 0x0044e400080011ff */
[----:B---3--:R-:W-:Y:S05]  /*14860*/  @!P0 NANOSLEEP.SYNCS 0x989680 ;  /* 0x009896800000895d */ /* 0x008fea0003900000 */
[----:B------:R-:W3:Y:S02]  /*14870*/  @!P0 SYNCS.PHASECHK.TRANS64 P0, [R0+URZ+0x14068], R2 ;  /* 0x01406802000085a7 */ /* 0x000ee400080010ff */
[----:B---3--:R-:W-:Y:S05]  /*14880*/  @!P0 BRA `(.L_x_377) ;  /* 0xfffffffc00f08947 */ /* 0x008fea000383ffff */
[----:B------:R-:W-:Y:S05]  /*14890*/  BRA `(.L_x_378) ;  /* 0xfffffef000b07947 */ /* 0x000fea000383ffff */
.L_x_89:
[----:B-1----:R1:W2:Y:S02]  /*148a0*/  SYNCS.PHASECHK.TRANS64.TRYWAIT P0, [R82+URZ+0x140c0], R0 ;  /* 0x0140c000520075a7 */ /* 0x0022a400080011ff */
[----:B--2---:R-:W-:Y:S05]  /*148b0*/  @!P0 NANOSLEEP.SYNCS 0x989680 ;  /* 0x009896800000895d */ /* 0x004fea0003900000 */
[----:B------:R-:W2:Y:S02]  /*148c0*/  @!P0 SYNCS.PHASECHK.TRANS64 P0, [R82+URZ+0x140c0], R0 ;  /* 0x0140c000520085a7 */ /* 0x000ea400080010ff */
[----:B--2---:R-:W-:Y:S05]  /*148d0*/  @!P0 BRA `(.L_x_89) ;  /* 0xfffffffc00f08947 */ /* 0x004fea000383ffff */
[----:B------:R-:W-:Y:S05]  /*148e0*/  BRA `(.L_x_379) ;  /* 0xfffffef800507947 */ /* 0x000fea000383ffff */
.L_x_155:
[----:B-1----:R1:W2:Y:S02]  /*148f0*/  SYNCS.PHASECHK.TRANS64.TRYWAIT P0, [R82+URZ+0x140c8], R0 ;  /* 0x0140c800520075a7 */ /* 0x0022a400080011ff */
[----:B--2---:R-:W-:Y:S05]  /*14900*/  @!P0 NANOSLEEP.SYNCS 0x989680 ;  /* 0x009896800000895d */ /* 0x004fea0003900000 */
[----:B------:R-:W2:Y:S02]  /*14910*/  @!P0 SYNCS.PHASECHK.TRANS64 P0, [R82+URZ+0x140c8], R0 ;  /* 0x0140c800520085a7 */ /* 0x000ea400080010ff */
[----:B--2---:R-:W-:Y:S05]  /*14920*/  @!P0 BRA `(.L_x_155) ;  /* 0xfffffffc00f08947 */ /* 0x004fea000383ffff */
[----:B------:R-:W-:Y:S05]  /*14930*/  BRA `(.L_x_380) ;  /* 0xffffff3400307947 */ /* 0x000fea000383ffff */
.L_x_160:
[----:B-1----:R-:W-:-:S04]  /*14940*/  MOV R3, UR39 ;  /* 0x0000002700037c02 */ /* 0x002fc80008000f00 */
[----:B------:R1:W2:Y:S03]  /*14950*/  SYNCS.PHASECHK.TRANS64.TRYWAIT P0, [R3+URZ+0x14070], R0 ;  /* 0x01407000030075a7 */ /* 0x0002a600080011ff */
[----:B--2---:R-:W-:Y:S05]  /*14960*/  @!P0 NANOSLEEP.SYNCS 0x989680 ;  /* 0x009896800000895d */ /* 0x004fea0003900000 */
[----:B------:R-:W2:Y:S02]  /*14970*/  @!P0 SYNCS.PHASECHK.TRANS64 P0, [R3+URZ+0x14070], R0 ;  /* 0x01407000030085a7 */ /* 0x000ea400080010ff */
[----:B--2---:R-:W-:Y:S05]  /*14980*/  @!P0 BRA `(.L_x_160) ;  /* 0xfffffffc00ec8947 */ /* 0x004fea000383ffff */
[----:B------:R-:W-:Y:S05]  /*14990*/  BRA `(.L_x_381) ;  /* 0xffffff3800107947 */ /* 0x000fea000383ffff */
.L_x_163:
[----:B--2---:R-:W-:-:S04]  /*149a0*/  MOV R2, UR39 ;  /* 0x0000002700027c02 */ /* 0x004fc80008000f00 */
[----:B------:R2:W3:Y:S03]  /*149b0*/  SYNCS.PHASECHK.TRANS64.TRYWAIT P0, [R2+URZ+0x14080], R0 ;  /* 0x01408000020075a7 */ /* 0x0004e600080011ff */
[----:B---3--:R-:W-:Y:S05]  /*149c0*/  @!P0 NANOSLEEP.SYNCS 0x989680 ;  /* 0x009896800000895d */ /* 0x008fea0003900000 */
[----:B------:R-:W3:Y:S02]  /*149d0*/  @!P0 SYNCS.PHASECHK.TRANS64 P0, [R2+URZ+0x14080], R0 ;  /* 0x01408000020085a7 */ /* 0x000ee400080010ff */
[----:B---3--:R-:W-:Y:S05]  /*149e0*/  @!P0 BRA `(.L_x_163) ;  /* 0xfffffffc00ec8947 */ /* 0x008fea000383ffff */
[----:B------:R-:W-:Y:S05]  /*149f0*/  BRA `(.L_x_382) ;  /* 0xffffff3800287947 */ /* 0x000fea000383ffff */
.L_x_166:
[----:B-1----:R-:W-:-:S04]  /*14a00*/  MOV R2, UR39 ;  /* 0x0000002700027c02 */ /* 0x002fc80008000f00 */
[----:B------:R1:W2:Y:S03]  /*14a10*/  SYNCS.PHASECHK.TRANS64.TRYWAIT P0, [R2+URZ+0x14070], R0 ;  /* 0x01407000020075a7 */ /* 0x0002a600080011ff */
[----:B--2---:R-:W-:Y:S05]  /*14a20*/  @!P0 NANOSLEEP.SYNCS 0x989680 ;  /* 0x009896800000895d */ /* 0x004fea0003900000 */
[----:B------:R-:W2:Y:S02]  /*14a30*/  @!P0 SYNCS.PHASECHK.TRANS64 P0, [R2+URZ+0x14070], R0 ;  /* 0x01407000020085a7 */ /* 0x000ea400080010ff */
[----:B--2---:R-:W-:Y:S05]  /*14a40*/  @!P0 BRA `(.L_x_166) ;  /* 0xfffffffc00ec8947 */ /* 0x004fea000383ffff */
[----:B------:R-:W-:Y:S05]  /*14a50*/  BRA `(.L_x_383) ;  /* 0xffffff3800b47947 */ /* 0x000fea000383ffff */
.L_x_168:
[----:B-1----:R-:W-:-:S04]  /*14a60*/  MOV R2, UR39 ;  /* 0x0000002700027c02 */ /* 0x002fc80008000f00 */
[----:B------:R1:W2:Y:S03]  /*14a70*/  SYNCS.PHASECHK.TRANS64.TRYWAIT P0, [R2+URZ+0x14090], R0 ;  /* 0x01409000020075a7 */ /* 0x0002a600080011ff */
[----:B--2---:R-:W-:Y:S05]  /*14a80*/  @!P0 NANOSLEEP.SYNCS 0x989680 ;  /* 0x009896800000895d */ /* 0x004fea0003900000 */
[----:B------:R-:W2:Y:S02]  /*14a90*/  @!P0 SYNCS.PHASECHK.TRANS64 P0, [R2+URZ+0x14090], R0 ;  /* 0x01409000020085a7 */ /* 0x000ea400080010ff */
[----:B--2---:R-:W-:Y:S05]  /*14aa0*/  @!P0 BRA `(.L_x_168) ;  /* 0xfffffffc00ec8947 */ /* 0x004fea000383ffff */
[----:B------:R-:W-:Y:S05]  /*14ab0*/  BRA `(.L_x_384) ;  /* 0xffffff3800f47947 */ /* 0x000fea000383ffff */
.L_x_181:
[----:B-1----:R-:W-:-:S04]  /*14ac0*/  MOV R2, UR39 ;  /* 0x0000002700027c02 */ /* 0x002fc80008000f00 */
[----:B------:R1:W4:Y:S03]  /*14ad0*/  SYNCS.PHASECHK.TRANS64.TRYWAIT P1, [R2+URZ+0x14080], R0 ;  /* 0x01408000020075a7 */ /* 0x00032600080211ff */
[----:B----4-:R-:W-:Y:S05]  /*14ae0*/  @!P1 NANOSLEEP.SYNCS 0x989680 ;  /* 0x009896800000995d */ /* 0x010fea0003900000 */
[----:B------:R-:W4:Y:S02]  /*14af0*/  @!P1 SYNCS.PHASECHK.TRANS64 P1, [R2+URZ+0x14080], R0 ;  /* 0x01408000020095a7 */ /* 0x000f2400080210ff */
[----:B----4-:R-:W-:Y:S05]  /*14b00*/  @!P1 BRA `(.L_x_181) ;  /* 0xfffffffc00ec9947 */ /* 0x010fea000383ffff */
[----:B------:R-:W-:Y:S05]  /*14b10*/  BRA `(.L_x_385) ;  /* 0xffffff4800707947 */ /* 0x000fea000383ffff */
.L_x_184:
[----:B-1----:R-:W-:-:S04]  /*14b20*/  MOV R2, UR39 ;  /* 0x0000002700027c02 */ /* 0x002fc80008000f00 */
[----:B------:R1:W4:Y:S03]  /*14b30*/  SYNCS.PHASECHK.TRANS64.TRYWAIT P0, [R2+URZ+0x14098], R0 ;  /* 0x01409800020075a7 */ /* 0x00032600080011ff */
[----:B----4-:R-:W-:Y:S05]  /*14b40*/  @!P0 NANOSLEEP.SYNCS 0x989680 ;  /* 0x009896800000895d */ /* 0x010fea0003900000 */
[----:B------:R-:W4:Y:S02]  /*14b50*/  @!P0 SYNCS.PHASECHK.TRANS64 P0, [R2+URZ+0x14098], R0 ;  /* 0x01409800020085a7 */ /* 0x000f2400080010ff */
[----:B----4-:R-:W-:Y:S05]  /*14b60*/  @!P0 BRA `(.L_x_184) ;  /* 0xfffffffc00ec8947 */ /* 0x010fea000383ffff */
[----:B------:R-:W-:Y:S05]  /*14b70*/  BRA `(.L_x_386) ;  /* 0xffffff4800f87947 */ /* 0x000fea000383ffff */
.L_x_199:
[----:B-1----:R1:W2:Y:S02]  /*14b80*/  SYNCS.PHASECHK.TRANS64.TRYWAIT P0, [R36+URZ+0x14070], R0 ;  /* 0x01407000240075a7 */ /* 0x0022a400080011ff */
[----:B--2---:R-:W-:Y:S05]  /*14b90*/  @!P0 NANOSLEEP.SYNCS 0x989680 ;  /* 0x009896800000895d */ /* 0x004fea0003900000 */
[----:B------:R-:W2:Y:S02]  /*14ba0*/  @!P0 SYNCS.PHASECHK.TRANS64 P0, [R36+URZ+0x14070], R0 ;  /* 0x01407000240085a7 */ /* 0x000ea400080010ff */
[----:B--2---:R-:W-:Y:S05]  /*14bb0*/  @!P0 BRA `(.L_x_199) ;  /* 0xfffffffc00f08947 */ /* 0x004fea000383ffff */
[----:B------:R-:W-:Y:S05]  /*14bc0*/  BRA `(.L_x_387) ;  /* 0xffffff5800a07947 */ /* 0x000fea000383ffff */
.L_x_202:
[----:B-1----:R1:W2:Y:S02]  /*14bd0*/  SYNCS.PHASECHK.TRANS64.TRYWAIT P0, [R36+URZ+0x14090], R0 ;  /* 0x01409000240075a7 */ /* 0x0022a400080011ff */
[----:B--2---:R-:W-:Y:S05]  /*14be0*/  @!P0 NANOSLEEP.SYNCS 0x989680 ;  /* 0x009896800000895d */ /* 0x004fea0003900000 */
[----:B------:R-:W2:Y:S02]  /*14bf0*/  @!P0 SYNCS.PHASECHK.TRANS64 P0, [R36+URZ+0x14090], R0 ;  /* 0x01409000240085a7 */ /* 0x000ea400080010ff */
[----:B--2---:R-:W-:Y:S05]  /*14c00*/  @!P0 BRA `(.L_x_202) ;  /* 0xfffffffc00f08947 */ /* 0x004fea000383ffff */
[----:B------:R-:W-:Y:S05]  /*14c10*/  BRA `(.L_x_388) ;  /* 0xffffff5800c07947 */ /* 0x000fea000383ffff */
.L_x_204:
[----:B-1----:R1:W2:Y:S02]  /*14c20*/  SYNCS.PHASECHK.TRANS64.TRYWAIT P0, [R36+URZ+0x140c0], R2 ;  /* 0x0140c002240075a7 */ /* 0x0022a400080011ff */
[----:B--2---:R-:W-:Y:S05]  /*14c30*/  @!P0 NANOSLEEP.SYNCS 0x989680 ;  /* 0x009896800000895d */ /* 0x004fea0003900000 */
[----:B------:R-:W2:Y:S02]  /*14c40*/  @!P0 SYNCS.PHASECHK.TRANS64 P0, [R36+URZ+0x140c0], R2 ;  /* 0x0140c002240085a7 */ /* 0x000ea400080010ff */
[----:B--2---:R-:W-:Y:S05]  /*14c50*/  @!P0 BRA `(.L_x_204) ;  /* 0xfffffffc00f08947 */ /* 0x004fea000383ffff */
[----:B------:R-:W-:Y:S05]  /*14c60*/  BRA `(.L_x_389) ;  /* 0xffffff5800cc7947 */ /* 0x000fea000383ffff */
.L_x_216:
[----:B-1----:R1:W2:Y:S02]  /*14c70*/  SYNCS.PHASECHK.TRANS64.TRYWAIT P1, [R36+URZ+0x14080], R0 ;  /* 0x01408000240075a7 */ /* 0x0022a400080211ff */
[----:B--2---:R-:W-:Y:S05]  /*14c80*/  @!P1 NANOSLEEP.SYNCS 0x989680 ;  /* 0x009896800000995d */ /* 0x004fea0003900000 */
[----:B------:R-:W2:Y:S02]  /*14c90*/  @!P1 SYNCS.PHASECHK.TRANS64 P1, [R36+URZ+0x14080], R0 ;  /* 0x01408000240095a7 */ /* 0x000ea400080210ff */
[----:B--2---:R-:W-:Y:S05]  /*14ca0*/  @!P1 BRA `(.L_x_216) ;  /* 0xfffffffc00f09947 */ /* 0x004fea000383ffff */
[----:B------:R-:W-:Y:S05]  /*14cb0*/  BRA `(.L_x_390) ;  /* 0xffffff6c00a87947 */ /* 0x000fea000383ffff */
.L_x_220:
[----:B-1----:R1:W2:Y:S02]  /*14cc0*/  SYNCS.PHASECHK.TRANS64.TRYWAIT P0, [R36+URZ+0x14098], R0 ;  /* 0x01409800240075a7 */ /* 0x0022a400080011ff */
[----:B--2---:R-:W-:Y:S05]  /*14cd0*/  @!P0 NANOSLEEP.SYNCS 0x989680 ;  /* 0x009896800000895d */ /* 0x004fea0003900000 */
[----:B------:R-:W2:Y:S02]  /*14ce0*/  @!P0 SYNCS.PHASECHK.TRANS64 P0, [R36+URZ+0x14098], R0 ;  /* 0x01409800240085a7 */ /* 0x000ea400080010ff */
[----:B--2---:R-:W-:Y:S05]  /*14cf0*/  @!P0 BRA `(.L_x_220) ;  /* 0xfffffffc00f08947 */ /* 0x004fea000383ffff */
[----:B------:R-:W-:Y:S05]  /*14d00*/  BRA `(.L_x_391) ;  /* 0xffffff7000147947 */ /* 0x000fea000383ffff */
.L_x_222:
[----:B-1----:R1:W2:Y:S02]  /*14d10*/  SYNCS.PHASECHK.TRANS64.TRYWAIT P0, [R36+URZ+0x140c8], R2 ;  /* 0x0140c802240075a7 */ /* 0x0022a400080011ff */
[----:B--2---:R-:W-:Y:S05]  /*14d20*/  @!P0 NANOSLEEP.SYNCS 0x989680 ;  /* 0x009896800000895d */ /* 0x004fea0003900000 */
[----:B------:R-:W2:Y:S02]  /*14d30*/  @!P0 SYNCS.PHASECHK.TRANS64 P0, [R36+URZ+0x140c8], R2 ;  /* 0x0140c802240085a7 */ /* 0x000ea400080010ff */
[----:B--2---:R-:W-:Y:S05]  /*14d40*/  @!P0 BRA `(.L_x_222) ;  /* 0xfffffffc00f08947 */ /* 0x004fea000383ffff */
[----:B------:R-:W-:Y:S05]  /*14d50*/  BRA `(.L_x_392) ;  /* 0xffffff7000207947 */ /* 0x000fea000383ffff */
.L_x_234:
[----:B------:R-:W-:-:S07]  /*14d60*/  MOV R0, UR4 ;  /* 0x0000000400007c02 */ /* 0x000fce0008000f00 */
.L_x_393:
[----:B-1----:R1:W2:Y:S02]  /*14d70*/  SYNCS.PHASECHK.TRANS64.TRYWAIT P0, [R0+URZ], R2 ;  /* 0x00000002000075a7 */ /* 0x0022a400080011ff */
[----:B--2---:R-:W-:Y:S05]  /*14d80*/  @!P0 NANOSLEEP.SYNCS 0x989680 ;  /* 0x009896800000895d */ /* 0x004fea0003900000 */
[----:B------:R-:W2:Y:S02]  /*14d90*/  @!P0 SYNCS.PHASECHK.TRANS64 P0, [R0+URZ], R2 ;  /* 0x00000002000085a7 */ /* 0x000ea400080010ff */
[----:B--2---:R-:W-:Y:S05]  /*14da0*/  @!P0 BRA `(.L_x_393) ;  /* 0xfffffffc00f08947 */ /* 0x004fea000383ffff */
[----:B------:R-:W-:Y:S05]  /*14db0*/  BRA `(.L_x_394) ;  /* 0xffffff8400187947 */ /* 0x000fea000383ffff */
.L_x_237:
[----:B------:R-:W-:-:S07]  /*14dc0*/  MOV R2, UR5 ;  /* 0x0000000500027c02 */ /* 0x000fce0008000f00 */
.L_x_395:
[----:B-1----:R1:W3:Y:S02]  /*14dd0*/  SYNCS.PHASECHK.TRANS64.TRYWAIT P1, [R2+URZ], R0 ;  /* 0x00000000020075a7 */ /* 0x0022e400080211ff */
[----:B---3--:R-:W-:Y:S05]  /*14de0*/  @!P1 NANOSLEEP.SYNCS 0x989680 ;  /* 0x009896800000995d */ /* 0x008fea0003900000 */
[----:B------:R-:W3:Y:S02]  /*14df0*/  @!P1 SYNCS.PHASECHK.TRANS64 P1, [R2+URZ], R0 ;  /* 0x00000000020095a7 */ /* 0x000ee400080210ff */
[----:B---3--:R-:W-:Y:S05]  /*14e00*/  @!P1 BRA `(.L_x_395) ;  /* 0xfffffffc00f09947 */ /* 0x008fea000383ffff */
[----:B------:R-:W-:Y:S05]  /*14e10*/  BRA `(.L_x_396) ;  /* 0xffffff8400c47947 */ /* 0x000fea000383ffff */
.L_x_244:
[----:B--23--:R-:W-:-:S04]  /*14e20*/  MOV R3, UR46 ;  /* 0x0000002e00037c02 */ /* 0x00cfc80008000f00 */
[----:B------:R2:W3:Y:S03]  /*14e30*/  SYNCS.PHASECHK.TRANS64.TRYWAIT P5, [R3+URZ], R2 ;  /* 0x00000002030075a7 */ /* 0x0004e600080a11ff */
[----:B---3--:R-:W-:Y:S05]  /*14e40*/  @!P5 NANOSLEEP.SYNCS 0x989680 ;  /* 0x009896800000d95d */ /* 0x008fea0003900000 */
[----:B------:R-:W3:Y:S02]  /*14e50*/  @!P5 SYNCS.PHASECHK.TRANS64 P5, [R3+URZ], R2 ;  /* 0x000000020300d5a7 */ /* 0x000ee400080a10ff */
[----:B---3--:R-:W-:Y:S05]  /*14e60*/  @!P5 BRA `(.L_x_244) ;  /* 0xfffffffc00ecd947 */ /* 0x008fea000383ffff */
[----:B------:R-:W-:Y:S05]  /*14e70*/  BRA `(.L_x_397) ;  /* 0xffffff94000c7947 */ /* 0x000fea000383ffff */
.L_x_249:
[----:B------:R-:W-:-:S07]  /*14e80*/  MOV R2, UR5 ;  /* 0x0000000500027c02 */ /* 0x000fce0008000f00 */
.L_x_398:
[----:B-1----:R1:W2:Y:S02]  /*14e90*/  SYNCS.PHASECHK.TRANS64.TRYWAIT P2, [R2+URZ], R0 ;  /* 0x00000000020075a7 */ /* 0x0022a400080411ff */
[----:B--2---:R-:W-:Y:S05]  /*14ea0*/  @!P2 NANOSLEEP.SYNCS 0x989680 ;  /* 0x009896800000a95d */ /* 0x004fea0003900000 */
[----:B------:R-:W2:Y:S02]  /*14eb0*/  @!P2 SYNCS.PHASECHK.TRANS64 P2, [R2+URZ], R0 ;  /* 0x000000000200a5a7 */ /* 0x000ea400080410ff */
[----:B--2---:R-:W-:Y:S05]  /*14ec0*/  @!P2 BRA `(.L_x_398) ;  /* 0xfffffffc00f0a947 */ /* 0x004fea000383ffff */
[----:B------:R-:W-:Y:S05]  /*14ed0*/  BRA `(.L_x_399) ;  /* 0xffffffc000ec7947 */ /* 0x000fea000383ffff */
.L_x_254:
[----:B------:R-:W-:-:S07]  /*14ee0*/  MOV R2, UR5 ;  /* 0x0000000500027c02 */ /* 0x000fce0008000f00 */
.L_x_400:
[----:B-1----:R1:W2:Y:S02]  /*14ef0*/  SYNCS.PHASECHK.TRANS64.TRYWAIT P1, [R2+URZ], R0 ;  /* 0x00000000020075a7 */ /* 0x0022a400080211ff */
[----:B--2---:R-:W-:Y:S05]  /*14f00*/  @!P1 NANOSLEEP.SYNCS 0x989680 ;  /* 0x009896800000995d */ /* 0x004fea0003900000 */
[----:B------:R-:W2:Y:S02]  /*14f10*/  @!P1 SYNCS.PHASECHK.TRANS64 P1, [R2+URZ], R0 ;  /* 0x00000000020095a7 */ /* 0x000ea400080210ff */
[----:B--2---:R-:W-:Y:S05]  /*14f20*/  @!P1 BRA `(.L_x_400) ;  /* 0xfffffffc00f09947 */ /* 0x004fea000383ffff */
[----:B------:R-:W-:Y:S05]  /*14f30*/  BRA `(.L_x_401) ;  /* 0xffffffc800347947 */ /* 0x000fea000383ffff */
.L_x_259:
[----:B------:R-:W-:-:S07]  /*14f40*/  MOV R2, UR7 ;  /* 0x0000000700027c02 */ /* 0x000fce0008000f00 */
.L_x_402:
[----:B-1----:R1:W3:Y:S02]  /*14f50*/  SYNCS.PHASECHK.TRANS64.TRYWAIT P0, [R2+URZ], R0 ;  /* 0x00000000020075a7 */ /* 0x0022e400080011ff */
[----:B---3--:R-:W-:Y:S05]  /*14f60*/  @!P0 NANOSLEEP.SYNCS 0x989680 ;  /* 0x009896800000895d */ /* 0x008fea0003900000 */
[----:B------:R-:W3:Y:S02]  /*14f70*/  @!P0 SYNCS.PHASECHK.TRANS64 P0, [R2+URZ], R0 ;  /* 0x00000000020085a7 */ /* 0x000ee400080010ff */
[----:B---3--:R-:W-:Y:S05]  /*14f80*/  @!P0 BRA `(.L_x_402) ;  /* 0xfffffffc00f08947 */ /* 0x008fea000383ffff */
[----:B------:R-:W-:Y:S05]  /*14f90*/  BRA `(.L_x_403) ;  /* 0xffffffc800e87947 */ /* 0x000fea000383ffff */
.L_x_263:
[----:B------:R-:W-:-:S07]  /*14fa0*/  MOV R2, UR8 ;  /* 0x0000000800027c02 */ /* 0x000fce0008000f00 */
.L_x_404:
[----:B-1----:R1:W2:Y:S02]  /*14fb0*/  SYNCS.PHASECHK.TRANS64.TRYWAIT P1, [R2+URZ+0x14010], R4 ;  /* 0x01401004020075a7 */ /* 0x0022a400080211ff */
[----:B--2---:R-:W-:Y:S05]  /*14fc0*/  @!P1 NANOSLEEP.SYNCS 0x989680 ;  /* 0x009896800000995d */ /* 0x004fea0003900000 */
[----:B------:R-:W2:Y:S02]  /*14fd0*/  @!P1 SYNCS.PHASECHK.TRANS64 P1, [R2+URZ+0x14010], R4 ;  /* 0x01401004020095a7 */ /* 0x000ea400080210ff */
[----:B--2---:R-:W-:Y:S05]  /*14fe0*/  @!P1 BRA `(.L_x_404) ;  /* 0xfffffffc00f09947 */ /* 0x004fea000383ffff */
[----:B------:R-:W-:Y:S05]  /*14ff0*/  BRA `(.L_x_405) ;  /* 0xffffffcc00dc7947 */ /* 0x000fea000383ffff */
.L_x_269:
[----:B------:R-:W-:-:S07]  /*15000*/  MOV R3, UR8 ;  /* 0x0000000800037c02 */ /* 0x000fce0008000f00 */
.L_x_406:
[----:B-1----:R1:W2:Y:S02]  /*15010*/  SYNCS.PHASECHK.TRANS64.TRYWAIT P1, [R3+URZ+0x14038], R4 ;  /* 0x01403804030075a7 */ /* 0x0022a400080211ff */
[----:B--2---:R-:W-:Y:S05]  /*15020*/  @!P1 NANOSLEEP.SYNCS 0x989680 ;  /* 0x009896800000995d */ /* 0x004fea0003900000 */
[----:B------:R-:W2:Y:S02]  /*15030*/  @!P1 SYNCS.PHASECHK.TRANS64 P1, [R3+URZ+0x14038], R4 ;  /* 0x01403804030095a7 */ /* 0x000ea400080210ff */
[----:B--2---:R-:W-:Y:S05]  /*15040*/  @!P1 BRA `(.L_x_406) ;  /* 0xfffffffc00f09947 */ /* 0x004fea000383ffff */
[----:B------:R-:W-:Y:S05]  /*15050*/  BRA `(.L_x_407) ;  /* 0xffffffd000307947 */ /* 0x000fea000383ffff */
.L_x_275:
[----:B------:R-:W-:-:S07]  /*15060*/  MOV R2, UR8 ;  /* 0x0000000800027c02 */ /* 0x000fce0008000f00 */
.L_x_408:
[----:B--2---:R2:W3:Y:S02]  /*15070*/  SYNCS.PHASECHK.TRANS64.TRYWAIT P2, [R2+URZ+0x14018], R4 ;  /* 0x01401804020075a7 */ /* 0x0044e400080411ff */
[----:B---3--:R-:W-:Y:S05]  /*15080*/  @!P2 NANOSLEEP.SYNCS 0x989680 ;  /* 0x009896800000a95d */ /* 0x008fea0003900000 */
[----:B------:R-:W3:Y:S02]  /*15090*/  @!P2 SYNCS.PHASECHK.TRANS64 P2, [R2+URZ+0x14018], R4 ;  /* 0x014018040200a5a7 */ /* 0x000ee400080410ff */
[----:B---3--:R-:W-:Y:S05]  /*150a0*/  @!P2 BRA `(.L_x_408) ;  /* 0xfffffffc00f0a947 */ /* 0x008fea000383ffff */
[----:B------:R-:W-:Y:S05]  /*150b0*/  BRA `(.L_x_409) ;  /* 0xffffffd000887947 */ /* 0x000fea000383ffff */
.L_x_281:
[----:B--2---:R-:W-:-:S07]  /*150c0*/  MOV R2, UR8 ;  /* 0x0000000800027c02 */ /* 0x004fce0008000f00 */
.L_x_410:
[----:B--2---:R2:W3:Y:S02]  /*150d0*/  SYNCS.PHASECHK.TRANS64.TRYWAIT P2, [R2+URZ+0x14040], R4 ;  /* 0x01404004020075a7 */ /* 0x0044e400080411ff */
[----:B---3--:R-:W-:Y:S05]  /*150e0*/  @!P2 NANOSLEEP.SYNCS 0x989680 ;  /* 0x009896800000a95d */ /* 0x008fea0003900000 */
[----:B------:R-:W3:Y:S02]  /*150f0*/  @!P2 SYNCS.PHASECHK.TRANS64 P2, [R2+URZ+0x14040], R4 ;  /* 0x014040040200a5a7 */ /* 0x000ee400080410ff */
[----:B---3--:R-:W-:Y:S05]  /*15100*/  @!P2 BRA `(.L_x_410) ;  /* 0xfffffffc00f0a947 */ /* 0x008fea000383ffff */
[----:B------:R-:W-:Y:S05]  /*15110*/  BRA `(.L_x_411) ;  /* 0xffffffd000dc7947 */ /* 0x000fea000383ffff */
.L_x_287:
[----:B------:R-:W-:-:S07]  /*15120*/  MOV R4, UR33 ;  /* 0x0000002100047c02 */ /* 0x000fce0008000f00 */
.L_x_412:
[----:B-1----:R1:W2:Y:S02]  /*15130*/  SYNCS.PHASECHK.TRANS64.TRYWAIT P2, [R4+URZ+0x14038], R2 ;  /* 0x01403802040075a7 */ /* 0x0022a400080411ff */
[----:B--2---:R-:W-:Y:S05]  /*15140*/  @!P2 NANOSLEEP.SYNCS 0x989680 ;  /* 0x009896800000a95d */ /* 0x004fea0003900000 */
[----:B------:R-:W2:Y:S02]  /*15150*/  @!P2 SYNCS.PHASECHK.TRANS64 P2, [R4+URZ+0x14038], R2 ;  /* 0x014038020400a5a7 */ /* 0x000ea400080410ff */
[----:B--2---:R-:W-:Y:S05]  /*15160*/  @!P2 BRA `(.L_x_412) ;  /* 0xfffffffc00f0a947 */ /* 0x004fea000383ffff */
[----:B------:R-:W-:Y:S05]  /*15170*/  BRA `(.L_x_413) ;  /* 0xffffffd400947947 */ /* 0x000fea000383ffff */
.L_x_292:
[----:B------:R-:W-:-:S07]  /*15180*/  MOV R4, UR17 ;  /* 0x0000001100047c02 */ /* 0x000fce0008000f00 */
.L_x_414:
[----:B-1----:R1:W2:Y:S02]  /*15190*/  SYNCS.PHASECHK.TRANS64.TRYWAIT P2, [R4+URZ+0x14038], R2 ;  /* 0x01403802040075a7 */ /* 0x0022a400080411ff */
[----:B--2---:R-:W-:Y:S05]  /*151a0*/  @!P2 NANOSLEEP.SYNCS 0x989680 ;  /* 0x009896800000a95d */ /* 0x004fea0003900000 */
[----:B------:R-:W2:Y:S02]  /*151b0*/  @!P2 SYNCS.PHASECHK.TRANS64 P2, [R4+URZ+0x14038], R2 ;  /* 0x014038020400a5a7 */ /* 0x000ea400080410ff */
[----:B--2---:R-:W-:Y:S05]  /*151c0*/  @!P2 BRA `(.L_x_414) ;  /* 0xfffffffc00f0a947 */ /* 0x004fea000383ffff */
[----:B------:R-:W-:Y:S05]  /*151d0*/  BRA `(.L_x_415) ;  /* 0xffffffd400f07947 */ /* 0x000fea000383ffff */
.L_x_297:
[----:B------:R-:W-:-:S07]  /*151e0*/  MOV R4, UR25 ;  /* 0x0000001900047c02 */ /* 0x000fce0008000f00 */
.L_x_416:
[----:B-1----:R1:W2:Y:S02]  /*151f0*/  SYNCS.PHASECHK.TRANS64.TRYWAIT P2, [R4+URZ+0x14038], R2 ;  /* 0x01403802040075a7 */ /* 0x0022a400080411ff */
[----:B--2---:R-:W-:Y:S05]  /*15200*/  @!P2 NANOSLEEP.SYNCS 0x989680 ;  /* 0x009896800000a95d */ /* 0x004fea0003900000 */
[----:B------:R-:W2:Y:S02]  /*15210*/  @!P2 SYNCS.PHASECHK.TRANS64 P2, [R4+URZ+0x14038], R2 ;  /* 0x014038020400a5a7 */ /* 0x000ea400080410ff */
[----:B--2---:R-:W-:Y:S05]  /*15220*/  @!P2 BRA `(.L_x_416) ;  /* 0xfffffffc00f0a947 */ /* 0x004fea000383ffff */
[----:B------:R-:W-:Y:S05]  /*15230*/  BRA `(.L_x_417) ;  /* 0xffffffd800547947 */ /* 0x000fea000383ffff */
.L_x_302:
[----:B------:R-:W-:-:S07]  /*15240*/  MOV R4, UR17 ;  /* 0x0000001100047c02 */ /* 0x000fce0008000f00 */
.L_x_418:
[----:B-1----:R1:W2:Y:S02]  /*15250*/  SYNCS.PHASECHK.TRANS64.TRYWAIT P2, [R4+URZ+0x14038], R2 ;  /* 0x01403802040075a7 */ /* 0x0022a400080411ff */
[----:B--2---:R-:W-:Y:S05]  /*15260*/  @!P2 NANOSLEEP.SYNCS 0x989680 ;  /* 0x009896800000a95d */ /* 0x004fea0003900000 */
[----:B------:R-:W2:Y:S02]  /*15270*/  @!P2 SYNCS.PHASECHK.TRANS64 P2, [R4+URZ+0x14038], R2 ;  /* 0x014038020400a5a7 */ /* 0x000ea400080410ff */
[----:B--2---:R-:W-:Y:S05]  /*15280*/  @!P2 BRA `(.L_x_418) ;  /* 0xfffffffc00f0a947 */ /* 0x004fea000383ffff */
[----:B------:R-:W-:Y:S05]  /*15290*/  BRA `(.L_x_419) ;  /* 0xffffffd800b47947 */ /* 0x000fea000383ffff */
.L_x_307:
[----:B------:R-:W-:-:S07]  /*152a0*/  MOV R4, UR17 ;  /* 0x0000001100047c02 */ /* 0x000fce0008000f00 */
.L_x_420:
[----:B-1----:R1:W2:Y:S02]  /*152b0*/  SYNCS.PHASECHK.TRANS64.TRYWAIT P2, [R4+URZ+0x14038], R2 ;  /* 0x01403802040075a7 */ /* 0x0022a400080411ff */
[----:B--2---:R-:W-:Y:S05]  /*152c0*/  @!P2 NANOSLEEP.SYNCS 0x989680 ;  /* 0x009896800000a95d */ /* 0x004fea0003900000 */
[----:B------:R-:W2:Y:S02]  /*152d0*/  @!P2 SYNCS.PHASECHK.TRANS64 P2, [R4+URZ+0x14038], R2 ;  /* 0x014038020400a5a7 */ /* 0x000ea400080410ff */
[----:B--2---:R-:W-:Y:S05]  /*152e0*/  @!P2 BRA `(.L_x_420) ;  /* 0xfffffffc00f0a947 */ /* 0x004fea000383ffff */
[----:B------:R-:W-:Y:S05]  /*152f0*/  BRA `(.L_x_421) ;  /* 0xffffffdc00187947 */ /* 0x000fea000383ffff */
.L_x_312:
[----:B------:R-:W-:-:S07]  /*15300*/  MOV R4, UR17 ;  /* 0x0000001100047c02 */ /* 0x000fce0008000f00 */
.L_x_422:
[----:B-1----:R1:W2:Y:S02]  /*15310*/  SYNCS.PHASECHK.TRANS64.TRYWAIT P2, [R4+URZ+0x14038], R2 ;  /* 0x01403802040075a7 */ /* 0x0022a400080411ff */
[----:B--2---:R-:W-:Y:S05]  /*15320*/  @!P2 NANOSLEEP.SYNCS 0x989680 ;  /* 0x009896800000a95d */ /* 0x004fea0003900000 */
[----:B------:R-:W2:Y:S02]  /*15330*/  @!P2 SYNCS.PHASECHK.TRANS64 P2, [R4+URZ+0x14038], R2 ;  /* 0x014038020400a5a7 */ /* 0x000ea400080410ff */
[----:B--2---:R-:W-:Y:S05]  /*15340*/  @!P2 BRA `(.L_x_422) ;  /* 0xfffffffc00f0a947 */ /* 0x004fea000383ffff */
[----:B------:R-:W-:Y:S05]  /*15350*/  BRA `(.L_x_423) ;  /* 0xffffffdc007c7947 */ /* 0x000fea000383ffff */
.L_x_317:
[----:B------:R-:W-:-:S07]  /*15360*/  MOV R4, UR17 ;  /* 0x0000001100047c02 */ /* 0x000fce0008000f00 */
.L_x_424:
[----:B-1----:R1:W2:Y:S02]  /*15370*/  SYNCS.PHASECHK.TRANS64.TRYWAIT P2, [R4+URZ+0x14038], R2 ;  /* 0x01403802040075a7 */ /* 0x0022a400080411ff */
[----:B--2---:R-:W-:Y:S05]  /*15380*/  @!P2 NANOSLEEP.SYNCS 0x989680 ;  /* 0x009896800000a95d */ /* 0x004fea0003900000 */
[----:B------:R-:W2:Y:S02]  /*15390*/  @!P2 SYNCS.PHASECHK.TRANS64 P2, [R4+URZ+0x14038], R2 ;  /* 0x014038020400a5a7 */ /* 0x000ea400080410ff */
[----:B--2---:R-:W-:Y:S05]  /*153a0*/  @!P2 BRA `(.L_x_424) ;  /* 0xfffffffc00f0a947 */ /* 0x004fea000383ffff */
[----:B------:R-:W-:Y:S05]  /*153b0*/  BRA `(.L_x_425) ;  /* 0xffffffdc00e07947 */ /* 0x000fea000383ffff */
.L_x_322:
[----:B------:R-:W-:-:S07]  /*153c0*/  MOV R4, UR17 ;  /* 0x0000001100047c02 */ /* 0x000fce0008000f00 */
.L_x_426:
[----:B-1----:R1:W2:Y:S02]  /*153d0*/  SYNCS.PHASECHK.TRANS64.TRYWAIT P2, [R4+URZ+0x14038], R2 ;  /* 0x01403802040075a7 */ /* 0x0022a400080411ff */
[----:B--2---:R-:W-:Y:S05]  /*153e0*/  @!P2 NANOSLEEP.SYNCS 0x989680 ;  /* 0x009896800000a95d */ /* 0x004fea0003900000 */
[----:B------:R-:W2:Y:S02]  /*153f0*/  @!P2 SYNCS.PHASECHK.TRANS64 P2, [R4+URZ+0x14038], R2 ;  /* 0x014038020400a5a7 */ /* 0x000ea400080410ff */
[----:B--2---:R-:W-:Y:S05]  /*15400*/  @!P2 BRA `(.L_x_426) ;  /* 0xfffffffc00f0a947 */ /* 0x004fea000383ffff */
[----:B------:R-:W-:Y:S05]  /*15410*/  BRA `(.L_x_427) ;  /* 0xffffffe000447947 */ /* 0x000fea000383ffff */
.L_x_328:
[----:B------:R-:W-:-:S07]  /*15420*/  MOV R4, UR25 ;  /* 0x0000001900047c02 */ /* 0x000fce0008000f00 */
.L_x_428:
[----:B-1----:R1:W2:Y:S02]  /*15430*/  SYNCS.PHASECHK.TRANS64.TRYWAIT P2, [R4+URZ+0x14038], R2 ;  /* 0x01403802040075a7 */ /* 0x0022a400080411ff */
[----:B--2---:R-:W-:Y:S05]  /*15440*/  @!P2 NANOSLEEP.SYNCS 0x989680 ;  /* 0x009896800000a95d */ /* 0x004fea0003900000 */
[----:B------:R-:W2:Y:S02]  /*15450*/  @!P2 SYNCS.PHASECHK.TRANS64 P2, [R4+URZ+0x14038], R2 ;  /* 0x014038020400a5a7 */ /* 0x000ea400080410ff */
[----:B--2---:R-:W-:Y:S05]  /*15460*/  @!P2 BRA `(.L_x_428) ;  /* 0xfffffffc00f0a947 */ /* 0x004fea000383ffff */
[----:B------:R-:W-:Y:S05]  /*15470*/  BRA `(.L_x_429) ;  /* 0xffffffe000d07947 */ /* 0x000fea000383ffff */
.L_x_333:
[----:B------:R-:W-:-:S07]  /*15480*/  MOV R4, UR17 ;  /* 0x0000001100047c02 */ /* 0x000fce0008000f00 */
.L_x_430:
[----:B-1----:R1:W2:Y:S02]  /*15490*/  SYNCS.PHASECHK.TRANS64.TRYWAIT P2, [R4+URZ+0x14038], R2 ;  /* 0x01403802040075a7 */ /* 0x0022a400080411ff */
[----:B--2---:R-:W-:Y:S05]  /*154a0*/  @!P2 NANOSLEEP.SYNCS 0x989680 ;  /* 0x009896800000a95d */ /* 0x004fea0003900000 */
[----:B------:R-:W2:Y:S02]  /*154b0*/  @!P2 SYNCS.PHASECHK.TRANS64 P2, [R4+URZ+0x14038], R2 ;  /* 0x014038020400a5a7 */ /* 0x000ea400080410ff */
[----:B--2---:R-:W-:Y:S05]  /*154c0*/  @!P2 BRA `(.L_x_430) ;  /* 0xfffffffc00f0a947 */ /* 0x004fea000383ffff */
[----:B------:R-:W-:Y:S05]  /*154d0*/  BRA `(.L_x_431) ;  /* 0xffffffe400307947 */ /* 0x000fea000383ffff */
.L_x_339:
[----:B------:R-:W-:-:S07]  /*154e0*/  MOV R0, UR16 ;  /* 0x0000001000007c02 */ /* 0x000fce0008000f00 */
.L_x_432:
[----:B-1----:R1:W2:Y:S02]  /*154f0*/  SYNCS.PHASECHK.TRANS64.TRYWAIT P0, [R0+URZ+0x140b0], R2 ;  /* 0x0140b002000075a7 */ /* 0x0022a400080011ff */
[----:B--2---:R-:W-:Y:S05]  /*15500*/  @!P0 NANOSLEEP.SYNCS 0x989680 ;  /* 0x009896800000895d */ /* 0x004fea0003900000 */
[----:B------:R-:W2:Y:S02]  /*15510*/  @!P0 SYNCS.PHASECHK.TRANS64 P0, [R0+URZ+0x140b0], R2 ;  /* 0x0140b002000085a7 */ /* 0x000ea400080010ff */
[----:B--2---:R-:W-:Y:S05]  /*15520*/  @!P0 BRA `(.L_x_432) ;  /* 0xfffffffc00f08947 */ /* 0x004fea000383ffff */
[----:B------:R-:W-:Y:S05]  /*15530*/  BRA `(.L_x_433) ;  /* 0xffffffe800307947 */ /* 0x000fea000383ffff */
.L_x_341:
[----:B-1----:R-:W-:-:S07]  /*15540*/  MOV R0, UR16 ;  /* 0x0000001000007c02 */ /* 0x002fce0008000f00 */
.L_x_434:
[----:B-1----:R1:W2:Y:S02]  /*15550*/  SYNCS.PHASECHK.TRANS64.TRYWAIT P0, [R0+URZ+0x140b8], R2 ;  /* 0x0140b802000075a7 */ /* 0x0022a400080011ff */
[----:B--2---:R-:W-:Y:S05]  /*15560*/  @!P0 NANOSLEEP.SYNCS 0x989680 ;  /* 0x009896800000895d */ /* 0x004fea0003900000 */
[----:B------:R-:W2:Y:S02]  /*15570*/  @!P0 SYNCS.PHASECHK.TRANS64 P0, [R0+URZ+0x140b8], R2 ;  /* 0x0140b802000085a7 */ /* 0x000ea400080010ff */
[----:B--2---:R-:W-:Y:S05]  /*15580*/  @!P0 BRA `(.L_x_434) ;  /* 0xfffffffc00f08947 */ /* 0x004fea000383ffff */
[----:B------:R-:W-:Y:S05]  /*15590*/  BRA `(.L_x_435) ;  /* 0xffffffe800407947 */ /* 0x000fea000383ffff */
        .weak           $__internal_0_$__cuda_sm10x_tcgen05_guardrail_trap_col_being_dealloced_not_returned_by_alloc
        .type           $__internal_0_$__cuda_sm10x_tcgen05_guardrail_trap_col_being_dealloced_not_returned_by_alloc,@function
        .size           $__internal_0_$__cuda_sm10x_tcgen05_guardrail_trap_col_being_dealloced_not_returned_by_alloc,($__internal_1_$__cuda_sm10x_tcgen05_guardrail_trap_phase_invalid_during_alloc - $__internal_0_$__cuda_sm10x_tcgen05_guardrail_trap_col_being_dealloced_not_returned_by_alloc)
$__internal_0_$__cuda_sm10x_tcgen05_guardrail_trap_col_being_dealloced_not_returned_by_alloc:
[----:B------:R-:W-:Y:S05]  /*155a0*/  BPT.TRAP 0x1 ;  /* 0x000000040000795c */ /* 0x000fea0000300000 */
[----:B------:R-:W-:-:S04]  /*155b0*/  HFMA2 R3, -RZ, RZ, 0, 0 ;  /* 0x00000000ff037431 */ /* 0x000fc800000001ff */
[----:B------:R-:W-:Y:S05]  /*155c0*/  RET.REL.NODEC R2 `(_ZN7cutlass13device_kernelINS_4fmha6kernel36Sm100FmhaFwdKernelTmaWarpspecializedIN4cute5tupleIJiiiNS5_IJNS5_IJiiEEEiEEEEEENS1_10collective38Sm100FmhaFwdMainloopTmaWarpspecializedINS_6half_tEffNS5_IJNS4_1CILi256EEENSC_ILi128EEENSC_ILi64EEEEEENS5_IJiNSC_ILi1EEES7_EEENS5_IJiSH_NS5_IJNS5_IJNSC_ILi0EEEiEEEiEEEEEESM_NS9_6NoMaskENS5_IJNSC_ILi2EEESH_SH_EEENSC_ILb0EEEEENS9_38Sm100FmhaFwdEpilogueTmaWarpspecializedISB_fNS5_IJSE_SF_SE_EEESI_NS5_IJSH_S7_EEESQ_EENS2_23IndividualTileSchedulerENS2_41Sm100FmhaCtxKernelWarpspecializedScheduleEEEEEvNT_6ParamsE) ;  /* 0xfffffea8028c7950 */ /* 0x000fea0003c3ffff */
        .weak           $__internal_1_$__cuda_sm10x_tcgen05_guardrail_trap_phase_invalid_during_alloc
        .type           $__internal_1_$__cuda_sm10x_tcgen05_guardrail_trap_phase_invalid_during_alloc,@function
        .size           $__internal_1_$__cuda_sm10x_tcgen05_guardrail_trap_phase_invalid_during_alloc,($__internal_2_$__cuda_sm10x_tcgen05_guardrail_trap_unallocated_columns_being_dealloced - $__internal_1_$__cuda_sm10x_tcgen05_guardrail_trap_phase_invalid_during_alloc)
$__internal_1_$__cuda_sm10x_tcgen05_guardrail_trap_phase_invalid_during_alloc:
[----:B------:R-:W-:Y:S05]  /*155d0*/  BPT.TRAP 0x1 ;  /* 0x000000040000795c */ /* 0x000fea0000300000 */
[----:B------:R-:W-:-:S04]  /*155e0*/  MOV R3, 0x0 ;  /* 0x0000000000037802 */ /* 0x000fc80000000f00 */
[----:B------:R-:W-:Y:S05]  /*155f0*/  RET.REL.NODEC R2 `(_ZN7cutlass13device_kernelINS_4fmha6kernel36Sm100FmhaFwdKernelTmaWarpspecializedIN4cute5tupleIJiiiNS5_IJNS5_IJiiEEEiEEEEEENS1_10collective38Sm100FmhaFwdMainloopTmaWarpspecializedINS_6half_tEffNS5_IJNS4_1CILi256EEENSC_ILi128EEENSC_ILi64EEEEEENS5_IJiNSC_ILi1EEES7_EEENS5_IJiSH_NS5_IJNS5_IJNSC_ILi0EEEiEEEiEEEEEESM_NS9_6NoMaskENS5_IJNSC_ILi2EEESH_SH_EEENSC_ILb0EEEEENS9_38Sm100FmhaFwdEpilogueTmaWarpspecializedISB_fNS5_IJSE_SF_SE_EEESI_NS5_IJSH_S7_EEESQ_EENS2_23IndividualTileSchedulerENS2_41Sm100FmhaCtxKernelWarpspecializedScheduleEEEEEvNT_6ParamsE) ;  /* 0xfffffea802807950 */ /* 0x000fea0003c3ffff */
        .weak           $__internal_2_$__cuda_sm10x_tcgen05_guardrail_trap_unallocated_columns_being_dealloced
        .type           $__internal_2_$__cuda_sm10x_tcgen05_guardrail_trap_unallocated_columns_being_dealloced,@function
        .size           $__internal_2_$__cuda_sm10x_tcgen05_guardrail_trap_unallocated_columns_being_dealloced,($__internal_3_$__cuda_sm3x_div_rn_noftz_f32_slowpath - $__internal_2_$__cuda_sm10x_tcgen05_guardrail_trap_unallocated_columns_being_dealloced)
$__internal_2_$__cuda_sm10x_tcgen05_guardrail_trap_unallocated_columns_being_dealloced:
[----:B------:R-:W-:Y:S05]  /*15600*/  BPT.TRAP 0x1 ;  /* 0x000000040000795c */ /* 0x000fea0000300000 */
[----:B------:R-:W-:-:S04]  /*15610*/  HFMA2 R3, -RZ, RZ, 0, 0 ;  /* 0x00000000ff037431 */ /* 0x000fc800000001ff */
[----:B------:R-:W-:Y:S05]  /*15620*/  RET.REL.NODEC R2 `(_ZN7cutlass13device_kernelINS_4fmha6kernel36Sm100FmhaFwdKernelTmaWarpspecializedIN4cute5tupleIJiiiNS5_IJNS5_IJiiEEEiEEEEEENS1_10collective38Sm100FmhaFwdMainloopTmaWarpspecializedINS_6half_tEffNS5_IJNS4_1CILi256EEENSC_ILi128EEENSC_ILi64EEEEEENS5_IJiNSC_ILi1EEES7_EEENS5_IJiSH_NS5_IJNS5_IJNSC_ILi0EEEiEEEiEEEEEESM_NS9_6NoMaskENS5_IJNSC_ILi2EEESH_SH_EEENSC_ILb0EEEEENS9_38Sm100FmhaFwdEpilogueTmaWarpspecializedISB_fNS5_IJSE_SF_SE_EEESI_NS5_IJSH_S7_EEESQ_EENS2_23IndividualTileSchedulerENS2_41Sm100FmhaCtxKernelWarpspecializedScheduleEEEEEvNT_6ParamsE) ;  /* 0xfffffea802747950 */ /* 0x000fea0003c3ffff */
        .weak           $__internal_3_$__cuda_sm3x_div_rn_noftz_f32_slowpath
        .type           $__internal_3_$__cuda_sm3x_div_rn_noftz_f32_slowpath,@function
        .size           $__internal_3_$__cuda_sm3x_div_rn_noftz_f32_slowpath,(.L_x_452 - $__internal_3_$__cuda_sm3x_div_rn_noftz_f32_slowpath)
$__internal_3_$__cuda_sm3x_div_rn_noftz_f32_slowpath:
[----:B------:R-:W-:Y:S01]  /*15630*/  SHF.R.U32.HI R7, RZ, 0x17, R0 ;  /* 0x00000017ff077819 */ /* 0x000fe20000011600 */
[----:B------:R-:W-:Y:S01]  /*15640*/  BSSY.RECONVERGENT B1, `(.L_x_436) ;  /* 0x0000063000017945 */ /* 0x000fe20003800200 */
[--C-:B------:R-:W-:Y:S01]  /*15650*/  SHF.R.U32.HI R9, RZ, 0x17, R41.reuse ;  /* 0x00000017ff097819 */ /* 0x100fe20000011629 */
[----:B------:R-:W-:Y:S01]  /*15660*/  IMAD.MOV.U32 R2, RZ, RZ, R41 ;  /* 0x000000ffff027224 */ /* 0x000fe200078e0029 */
[----:B------:R-:W-:Y:S02]  /*15670*/  LOP3.LUT R7, R7, 0xff, RZ, 0xc0, !PT ;  /* 0x000000ff07077812 */ /* 0x000fe400078ec0ff */
[----:B------:R-:W-:-:S03]  /*15680*/  LOP3.LUT R9, R9, 0xff, RZ, 0xc0, !PT ;  /* 0x000000ff09097812 */ /* 0x000fc600078ec0ff */
[----:B------:R-:W-:Y:S02]  /*15690*/  VIADD R3, R7, 0xffffffff ;  /* 0xffffffff07037836 */ /* 0x000fe40000000000 */
[----:B------:R-:W-:-:S03]  /*156a0*/  VIADD R4, R9, 0xffffffff ;  /* 0xffffffff09047836 */ /* 0x000fc60000000000 */
[----:B------:R-:W-:-:S04]  /*156b0*/  ISETP.GT.U32.AND P0, PT, R3, 0xfd, PT ;  /* 0x000000fd0300780c */ /* 0x000fc80003f04070 */
[----:B------:R-:W-:-:S13]  /*156c0*/  ISETP.GT.U32.OR P0, PT, R4, 0xfd, P0 ;  /* 0x000000fd0400780c */ /* 0x000fda0000704470 */
[----:B------:R-:W-:Y:S01]  /*156d0*/  @!P0 IMAD.MOV.U32 R5, RZ, RZ, RZ ;  /* 0x000000ffff058224 */ /* 0x000fe200078e00ff */
[----:B------:R-:W-:Y:S06]  /*156e0*/  @!P0 BRA `(.L_x_437) ;  /* 0x00000000005c8947 */ /* 0x000fec0003800000 */
[----:B------:R-:W-:Y:S02]  /*156f0*/  FSETP.GTU.FTZ.AND P1, PT, |R41|, +INF , PT ;  /* 0x7f8000002900780b */ /* 0x000fe40003f3c200 */
[----:B------:R-:W-:-:S04]  /*15700*/  FSETP.GTU.FTZ.AND P0, PT, |R0|, +INF , PT ;  /* 0x7f8000000000780b */ /* 0x000fc80003f1c200 */
[----:B------:R-:W-:-:S13]  /*15710*/  PLOP3.LUT P0, PT, P1, P0, PT, 0xf8, 0x8f ;  /* 0x00000000008f781c */ /* 0x000fda0000f01f70 */
[----:B------:R-:W-:Y:S05]  /*15720*/  @P0 BRA `(.L_x_438) ;  /* 0x00000004004c0947 */ /* 0x000fea0003800000 */
[----:B------:R-:W-:-:S13]  /*15730*/  LOP3.LUT P0, RZ, R0, 0x7fffffff, R2, 0xc8, !PT ;  /* 0x7fffffff00ff7812 */ /* 0x000fda000780c802 */
[----:B------:R-:W-:Y:S05]  /*15740*/  @!P0 BRA `(.L_x_439) ;  /* 0x00000004003c8947 */ /* 0x000fea0003800000 */
[C---:B------:R-:W-:Y:S02]  /*15750*/  FSETP.NEU.FTZ.AND P0, PT, |R41|.reuse, +INF , PT ;  /* 0x7f8000002900780b */ /* 0x040fe40003f1d200 */
[----:B------:R-:W-:Y:S02]  /*15760*/  FSETP.NEU.FTZ.AND P1, PT, |R0|, +INF , PT ;  /* 0x7f8000000000780b */ /* 0x000fe40003f3d200 */
[----:B------:R-:W-:-:S11]  /*15770*/  FSETP.NEU.FTZ.AND P2, PT, |R41|, +INF , PT ;  /* 0x7f8000002900780b */ /* 0x000fd60003f5d200 */
[----:B------:R-:W-:Y:S05]  /*15780*/  @!P1 BRA !P0, `(.L_x_439) ;  /* 0x00000004002c9947 */ /* 0x000fea0004000000 */
[----:B------:R-:W-:-:S04]  /*15790*/  LOP3.LUT P0, RZ, R2, 0x7fffffff, RZ, 0xc0, !PT ;  /* 0x7fffffff02ff7812 */ /* 0x000fc8000780c0ff */
[----:B------:R-:W-:-:S13]  /*157a0*/  PLOP3.LUT P0, PT, P1, P0, PT, 0x2f, 0xf2 ;  /* 0x0000000000f2781c */ /* 0x000fda0000f00577 */
[----:B------:R-:W-:Y:S05]  /*157b0*/  @P0 BRA `(.L_x_440) ;  /* 0x0000000400180947 */ /* 0x000fea0003800000 */
[----:B------:R-:W-:-:S04]  /*157c0*/  LOP3.LUT P0, RZ, R0, 0x7fffffff, RZ, 0xc0, !PT ;  /* 0x7fffffff00ff7812 */ /* 0x000fc8000780c0ff */
[----:B------:R-:W-:-:S13]  /*157d0*/  PLOP3.LUT P0, PT, P2, P0, PT, 0x2f, 0xf2 ;  /* 0x0000000000f2781c */ /* 0x000fda0001700577 */
[----:B------:R-:W-:Y:S05]  /*157e0*/  @P0 BRA `(.L_x_441) ;  /* 0x0000000400000947 */ /* 0x000fea0003800000 */
[----:B------:R-:W-:Y:S02]  /*157f0*/  ISETP.GE.AND P1, PT, R4, RZ, PT ;  /* 0x000000ff0400720c */ /* 0x000fe40003f26270 */
[----:B------:R-:W-:-:S11]  /*15800*/  ISETP.GE.AND P0, PT, R3, RZ, PT ;  /* 0x000000ff0300720c */ /* 0x000fd60003f06270 */
[----:B------:R-:W-:Y:S01]  /*15810*/  @P1 MOV R5, RZ ;  /* 0x000000ff00051202 */ /* 0x000fe20000000f00 */
[----:B------:R-:W-:Y:S01]  /*15820*/  @!P1 FFMA R2, R41, 1.84467440737095516160e+19, RZ ;  /* 0x5f80000029029823 */ /* 0x000fe200000000ff */
[----:B------:R-:W-:Y:S01]  /*15830*/  @!P1 MOV R5, 0xffffffc0 ;  /* 0xffffffc000059802 */ /* 0x000fe20000000f00 */
[----:B------:R-:W-:-:S03]  /*15840*/  @!P0 FFMA R0, R0, 1.84467440737095516160e+19, RZ ;  /* 0x5f80000000008823 */ /* 0x000fc600000000ff */
[----:B------:R-:W-:-:S07]  /*15850*/  @!P0 IADD3 R5, PT, PT, R5, 0x40, RZ ;  /* 0x0000004005058810 */ /* 0x000fce0007ffe0ff */
.L_x_437:
[----:B------:R-:W-:Y:S01]  /*15860*/  LEA R3, R7, 0xc0800000, 0x17 ;  /* 0xc080000007037811 */ /* 0x000fe200078eb8ff */
[----:B------:R-:W-:Y:S01]  /*15870*/  BSSY.RECONVERGENT B0, `(.L_x_442) ;  /* 0x0000036000007945 */ /* 0x000fe20003800200 */
[----:B------:R-:W-:Y:S02]  /*15880*/  IADD3 R9, PT, PT, R9, -0x7f, RZ ;  /* 0xffffff8109097810 */ /* 0x000fe40007ffe0ff */
[----:B------:R-:W-:Y:S02]  /*15890*/  IADD3 R0, PT, PT, -R3, R0, RZ ;  /* 0x0000000003007210 */ /* 0x000fe40007ffe1ff */
[----:B------:R-:W-:Y:S02]  /*158a0*/  IADD3 R7, PT, PT, R9, 0x7f, -R7 ;  /* 0x0000007f09077810 */ /* 0x000fe40007ffe807 */
[----:B------:R-:W1:Y:S01]  /*158b0*/  MUFU.RCP R3, R0 ;  /* 0x0000000000037308 */ /* 0x000e620000001000 */
[----:B------:R-:W-:Y:S01]  /*158c0*/  FADD.FTZ R6, -R0, -RZ ;  /* 0x800000ff00067221 */ /* 0x000fe20000010100 */
[----:B------:R-:W-:-:S03]  /*158d0*/  IADD3 R5, PT, PT, R7, R5, RZ ;  /* 0x0000000507057210 */ /* 0x000fc60007ffe0ff */
[----:B-1----:R-:W-:Y:S01]  /*158e0*/  FFMA R4, R3, R6, 1 ;  /* 0x3f80000003047423 */ /* 0x002fe20000000006 */
[----:B------:R-:W-:-:S03]  /*158f0*/  IMAD R0, R9, -0x800000, R2 ;  /* 0xff80000009007824 */ /* 0x000fc600078e0202 */
[----:B------:R-:W-:-:S04]  /*15900*/  FFMA R3, R3, R4, R3 ;  /* 0x0000000403037223 */ /* 0x000fc80000000003 */
[----:B------:R-:W-:-:S04]  /*15910*/  FFMA R4, R0, R3, RZ ;  /* 0x0000000300047223 */ /* 0x000fc800000000ff */
[----:B------:R-:W-:-:S04]  /*15920*/  FFMA R2, R6, R4, R0 ;  /* 0x0000000406027223 */ /* 0x000fc80000000000 */
[----:B------:R-:W-:-:S04]  /*15930*/  FFMA R4, R3, R2, R4 ;  /* 0x0000000203047223 */ /* 0x000fc80000000004 */
[----:B------:R-:W-:-:S04]  /*15940*/  FFMA R6, R6, R4, R0 ;  /* 0x0000000406067223 */ /* 0x000fc80000000000 */
[----:B------:R-:W-:-:S05]  /*15950*/  FFMA R0, R3, R6, R4 ;  /* 0x0000000603007223 */ /* 0x000fca0000000004 */
[----:B------:R-:W-:-:S04]  /*15960*/  SHF.R.U32.HI R2, RZ, 0x17, R0 ;  /* 0x00000017ff027819 */ /* 0x000fc80000011600 */
[----:B------:R-:W-:-:S04]  /*15970*/  LOP3.LUT R2, R2, 0xff, RZ, 0xc0, !PT ;  /* 0x000000ff02027812 */ /* 0x000fc800078ec0ff */
[----:B------:R-:W-:-:S04]  /*15980*/  IADD3 R2, PT, PT, R2, R5, RZ ;  /* 0x0000000502027210 */ /* 0x000fc80007ffe0ff */
[----:B------:R-:W-:-:S04]  /*15990*/  IADD3 R7, PT, PT, R2, -0x1, RZ ;  /* 0xffffffff02077810 */ /* 0x000fc80007ffe0ff */
[----:B------:R-:W-:-:S13]  /*159a0*/  ISETP.GE.U32.AND P0, PT, R7, 0xfe, PT ;  /* 0x000000fe0700780c */ /* 0x000fda0003f06070 */
[----:B------:R-:W-:Y:S05]  /*159b0*/  @!P0 BRA `(.L_x_443) ;  /* 0x0000000000808947 */ /* 0x000fea0003800000 */
[----:B------:R-:W-:-:S13]  /*159c0*/  ISETP.GT.AND P0, PT, R2, 0xfe, PT ;  /* 0x000000fe0200780c */ /* 0x000fda0003f04270 */
[----:B------:R-:W-:Y:S05]  /*159d0*/  @P0 BRA `(.L_x_444) ;  /* 0x00000000006c0947 */ /* 0x000fea0003800000 */
[----:B------:R-:W-:-:S13]  /*159e0*/  ISETP.GE.AND P0, PT, R2, 0x1, PT ;  /* 0x000000010200780c */ /* 0x000fda0003f06270 */
[----:B------:R-:W-:Y:S05]  /*159f0*/  @P0 BRA `(.L_x_445) ;  /* 0x0000000000740947 */ /* 0x000fea0003800000 */
[----:B------:R-:W-:Y:S02]  /*15a00*/  ISETP.GE.AND P0, PT, R2, -0x18, PT ;  /* 0xffffffe80200780c */ /* 0x000fe40003f06270 */
[----:B------:R-:W-:-:S11]  /*15a10*/  LOP3.LUT R0, R0, 0x80000000, RZ, 0xc0, !PT ;  /* 0x8000000000007812 */ /* 0x000fd600078ec0ff */
[----:B------:R-:W-:Y:S05]  /*15a20*/  @!P0 BRA `(.L_x_445) ;  /* 0x0000000000688947 */ /* 0x000fea0003800000 */
[CCC-:B------:R-:W-:Y:S01]  /*15a30*/  FFMA.RZ R5, R3.reuse, R6.reuse, R4.reuse ;  /* 0x0000000603057223 */ /* 0x1c0fe2000000c004 */
[CCC-:B------:R-:W-:Y:S01]  /*15a40*/  FFMA.RP R7, R3.reuse, R6.reuse, R4.reuse ;  /* 0x0000000603077223 */ /* 0x1c0fe20000008004 */
[----:B------:R-:W-:Y:S01]  /*15a50*/  FFMA.RM R6, R3, R6, R4 ;  /* 0x0000000603067223 */ /* 0x000fe20000004004 */
[C---:B------:R-:W-:Y:S01]  /*15a60*/  VIADD R4, R2.reuse, 0x20 ;  /* 0x0000002002047836 */ /* 0x040fe20000000000 */
[C---:B------:R-:W-:Y:S02]  /*15a70*/  ISETP.NE.AND P0, PT, R2.reuse, RZ, PT ;  /* 0x000000ff0200720c */ /* 0x040fe40003f05270 */
[----:B------:R-:W-:Y:S02]  /*15a80*/  LOP3.LUT R5, R5, 0x7fffff, RZ, 0xc0, !PT ;  /* 0x007fffff05057812 */ /* 0x000fe400078ec0ff */
[----:B------:R-:W-:Y:S01]  /*15a90*/  ISETP.NE.AND P1, PT, R2, RZ, PT ;  /* 0x000000ff0200720c */ /* 0x000fe20003f25270 */
[----:B------:R-:W-:Y:S01]  /*15aa0*/  IMAD.MOV R2, RZ, RZ, -R2 ;  /* 0x000000ffff027224 */ /* 0x000fe200078e0a02 */
[----:B------:R-:W-:-:S02]  /*15ab0*/  LOP3.LUT R3, R5, 0x800000, RZ, 0xfc, !PT ;  /* 0x0080000005037812 */ /* 0x000fc400078efcff */
[----:B------:R-:W-:Y:S02]  /*15ac0*/  FSETP.NEU.FTZ.AND P2, PT, R7, R6, PT ;  /* 0x000000060700720b */ /* 0x000fe40003f5d000 */
[----:B------:R-:W-:Y:S02]  /*15ad0*/  SHF.L.U32 R4, R3, R4, RZ ;  /* 0x0000000403047219 */ /* 0x000fe400000006ff */
[----:B------:R-:W-:Y:S02]  /*15ae0*/  SEL R2, R2, RZ, P0 ;  /* 0x000000ff02027207 */ /* 0x000fe40000000000 */
[----:B------:R-:W-:Y:S02]  /*15af0*/  ISETP.NE.AND P1, PT, R4, RZ, P1 ;  /* 0x000000ff0400720c */ /* 0x000fe40000f25270 */
[----:B------:R-:W-:Y:S02]  /*15b00*/  SHF.R.U32.HI R3, RZ, R2, R3 ;  /* 0x00000002ff037219 */ /* 0x000fe40000011603 */
[----:B------:R-:W-:-:S02]  /*15b10*/  PLOP3.LUT P1, PT, P2, P1, PT, 0xf8, 0x8f ;  /* 0x00000000008f781c */ /* 0x000fc40001723f70 */
[----:B------:R-:W-:Y:S02]  /*15b20*/  SHF.R.U32.HI R2, RZ, 0x1, R3 ;  /* 0x00000001ff027819 */ /* 0x000fe40000011603 */
[----:B------:R-:W-:-:S04]  /*15b30*/  SEL R4, RZ, 0x1, !P1 ;  /* 0x00000001ff047807 */ /* 0x000fc80004800000 */
[----:B------:R-:W-:-:S04]  /*15b40*/  LOP3.LUT R4, R4, 0x1, R2, 0xf8, !PT ;  /* 0x0000000104047812 */ /* 0x000fc800078ef802 */
[----:B------:R-:W-:-:S05]  /*15b50*/  LOP3.LUT R3, R4, R3, RZ, 0xc0, !PT ;  /* 0x0000000304037212 */ /* 0x000fca00078ec0ff */
[----:B------:R-:W-:-:S05]  /*15b60*/  IMAD.IADD R2, R2, 0x1, R3 ;  /* 0x0000000102027824 */ /* 0x000fca00078e0203 */
[----:B------:R-:W-:Y:S01]  /*15b70*/  LOP3.LUT R0, R2, R0, RZ, 0xfc, !PT ;  /* 0x0000000002007212 */ /* 0x000fe200078efcff */
[----:B------:R-:W-:Y:S05]  /*15b80*/  BRA `(.L_x_445) ;  /* 0x0000000000107947 */ /* 0x000fea0003800000 */
.L_x_444:
[----:B------:R-:W-:-:S04]  /*15b90*/  LOP3.LUT R0, R0, 0x80000000, RZ, 0xc0, !PT ;  /* 0x8000000000007812 */ /* 0x000fc800078ec0ff */
[----:B------:R-:W-:Y:S01]  /*15ba0*/  LOP3.LUT R0, R0, 0x7f800000, RZ, 0xfc, !PT ;  /* 0x7f80000000007812 */ /* 0x000fe200078efcff */
[----:B------:R-:W-:Y:S05]  /*15bb0*/  BRA `(.L_x_445) ;  /* 0x0000000000047947 */ /* 0x000fea0003800000 */
.L_x_443:
[----:B------:R-:W-:Y:S02]  /*15bc0*/  LEA R0, R5, R0, 0x17 ;  /* 0x0000000005007211 */ /* 0x000fe400078eb8ff */
.L_x_445:
[----:B------:R-:W-:Y:S05]  /*15bd0*/  BSYNC.RECONVERGENT B0 ;  /* 0x0000000000007941 */ /* 0x000fea0003800200 */
.L_x_442:
[----:B------:R-:W-:Y:S05]  /*15be0*/  BRA `(.L_x_446) ;  /* 0x0000000000207947 */ /* 0x000fea0003800000 */
.L_x_441:
[----:B------:R-:W-:-:S04]  /*15bf0*/  LOP3.LUT R0, R0, 0x80000000, R2, 0x48, !PT ;  /* 0x8000000000007812 */ /* 0x000fc800078e4802 */
[----:B------:R-:W-:Y:S01]  /*15c00*/  LOP3.LUT R0, R0, 0x7f800000, RZ, 0xfc, !PT ;  /* 0x7f80000000007812 */ /* 0x000fe200078efcff */
[----:B------:R-:W-:Y:S05]  /*15c10*/  BRA `(.L_x_446) ;  /* 0x0000000000147947 */ /* 0x000fea0003800000 */
.L_x_440:
[----:B------:R-:W-:Y:S01]  /*15c20*/  LOP3.LUT R0, R0, 0x80000000, R2, 0x48, !PT ;  /* 0x8000000000007812 */ /* 0x000fe200078e4802 */
[----:B------:R-:W-:Y:S05]  /*15c30*/  BRA `(.L_x_446) ;  /* 0x00000000000c7947 */ /* 0x000fea0003800000 */
.L_x_439:
[----:B------:R-:W1:Y:S01]  /*15c40*/  MUFU.RSQ R0, -QNAN ;  /* 0xffc0000000007908 */ /* 0x000e620000001400 */
[----:B------:R-:W-:Y:S05]  /*15c50*/  BRA `(.L_x_446) ;  /* 0x0000000000047947 */ /* 0x000fea0003800000 */
.L_x_438:
[----:B------:R-:W-:-:S07]  /*15c60*/  FADD.FTZ R0, R41, R0 ;  /* 0x0000000029007221 */ /* 0x000fce0000010000 */
.L_x_446:
[----:B------:R-:W-:Y:S05]  /*15c70*/  BSYNC.RECONVERGENT B1 ;  /* 0x0000000000017941 */ /* 0x000fea0003800200 */
.L_x_436:
[----:B------:R-:W-:-:S04]  /*15c80*/  HFMA2 R9, -RZ, RZ, 0, 0 ;  /* 0x00000000ff097431 */ /* 0x000fc800000001ff */
[----:B-1----:R-:W-:Y:S05]  /*15c90*/  RET.REL.NODEC R8 `(_ZN7cutlass13device_kernelINS_4fmha6kernel36Sm100FmhaFwdKernelTmaWarpspecializedIN4cute5tupleIJiiiNS5_IJNS5_IJiiEEEiEEEEEENS1_10collective38Sm100FmhaFwdMainloopTmaWarpspecializedINS_6half_tEffNS5_IJNS4_1CILi256EEENSC_ILi128EEENSC_ILi64EEEEEENS5_IJiNSC_ILi1EEES7_EEENS5_IJiSH_NS5_IJNS5_IJNSC_ILi0EEEiEEEiEEEEEESM_NS9_6NoMaskENS5_IJNSC_ILi2EEESH_SH_EEENSC_ILb0EEEEENS9_38Sm100FmhaFwdEpilogueTmaWarpspecializedISB_fNS5_IJSE_SF_SE_EEESI_NS5_IJSH_S7_EEESQ_EENS2_23IndividualTileSchedulerENS2_41Sm100FmhaCtxKernelWarpspecializedScheduleEEEEEvNT_6ParamsE) ;  /* 0xfffffea008d87950 */ /* 0x002fea0003c3ffff */
.L_x_447:
[----:B------:R-:W-:-:S00]  /*15ca0*/  BRA `(.L_x_447) ;  /* 0xfffffffc00fc7947 */ /* 0x000fc0000383ffff */
[----:B------:R-:W-:-:S00]  /*15cb0*/  NOP ;  /* 0x0000000000007918 */ /* 0x000fc00000000000 */
        /* <DEDUP_REMOVED lines=12> */
.L_x_452:


//--------------------- .nv.global.init           --------------------------
	.section	.nv.global.init,"aw",@progbits
.nv.global.init:
	.type		$str$23,@object
	.size		$str$23,($str$37 - $str$23)
$str$23:
        /*0000*/ 	.byte	0x0a, 0x00
	.type		$str$37,@object
	.size		$str$37,($str$32 - $str$37)
$str$37:
        /*0002*/ 	.byte	0x3a, 0x00
	.type		$str$32,@object
	.size		$str$32,($str$29 - $str$32)
$str$32:
        /*0004*/ 	.byte	0x5f, 0x00
	.type		$str$29,@object
	.size		$str$29,($str$28 - $str$29)
$str$29:
        /*0006*/ 	.byte	0x25, 0x64, 0x00
	.type		$str$28,@object
	.size		$str$28,($str$30 - $str$28)
$str$28:
        /*0009*/ 	.byte	0x25, 0x63, 0x00
	.type		$str$30,@object
	.size		$str$30,($str$31 - $str$30)
$str$30:
        /*000c*/ 	.byte	0x25, 0x73, 0x00
	.type		$str$31,@object
	.size		$str$31,($str$35 - $str$31)
$str$31:
        /*000f*/ 	.byte	0x20, 0x6f, 0x20, 0x00
	.type		$str$35,@object
	.size		$str$35,($str$22 - $str$35)
$str$35:
        /*0013*/ 	.byte	0x70, 0x74, 0x72, 0x5b, 0x00
	.type		$str$22,@object
	.size		$str$22,($str$34 - $str$22)
$str$22:
        /*0018*/ 	.byte	0x73, 0x4f, 0x3a, 0x20, 0x00
	.type		$str$34,@object
	.size		$str$34,($str$36 - $str$34)
$str$34:
        /*001d*/ 	.byte	0x73, 0x6d, 0x65, 0x6d, 0x5f, 0x00
	.type		$str$36,@object
	.size		$str$36,($str$33 - $str$36)
$str$36:
        /*0023*/ 	.byte	0x62, 0x5d, 0x28, 0x25, 0x70, 0x29, 0x00
	.type		$str$33,@object
	.size		$str$33,($str$27 - $str$33)
$str$33:
        /*002a*/ 	.byte	0x53, 0x77, 0x3c, 0x25, 0x64, 0x2c, 0x25, 0x64, 0x2c, 0x25, 0x64, 0x3e, 0x00
	.type		$str$27,@object
	.size		$str$27,($str$26 - $str$27)
$str$27:
        /*0037*/ 	.byte	0x2f, 0x74, 0x6d, 0x70, 0x2f, 0x63, 0x75, 0x74, 0x6c, 0x61, 0x73, 0x73, 0x5f, 0x73, 0x77, 0x65
        /*0047*/ 	.byte	0x65, 0x70, 0x5f, 0x73, 0x72, 0x63, 0x2f, 0x69, 0x6e, 0x63, 0x6c, 0x75, 0x64, 0x65, 0x2f, 0x63
        /*0057*/ 	.byte	0x75, 0x74, 0x65, 0x2f, 0x61, 0x74, 0x6f, 0x6d, 0x2f, 0x63, 0x6f, 0x70, 0x79, 0x5f, 0x74, 0x72
        /*0067*/ 	.byte	0x61, 0x69, 0x74, 0x73, 0x5f, 0x73, 0x6d, 0x31, 0x30, 0x30, 0x2e, 0x68, 0x70, 0x70, 0x00
	.type		$str$26,@object
	.size		$str$26,(__unnamed_4 - $str$26)
$str$26:
        /*0076*/ 	.byte	0x28, 0x28, 0x75, 0x69, 0x6e, 0x74, 0x33, 0x32, 0x5f, 0x74, 0x28, 0x74, 0x68, 0x72, 0x65, 0x61
        /*0086*/ 	.byte	0x64, 0x49, 0x64, 0x78, 0x2e, 0x78, 0x29, 0x20, 0x2f, 0x20, 0x33, 0x32, 0x29, 0x20, 0x25, 0x20
        /*0096*/ 	.byte	0x34, 0x29, 0x20, 0x3d, 0x3d, 0x20, 0x28, 0x28, 0x28, 0x74, 0x6d, 0x65, 0x6d, 0x5f, 0x61, 0x64
        /*00a6*/ 	.byte	0x64, 0x72, 0x20, 0x3e, 0x3e, 0x20, 0x31, 0x36, 0x29, 0x20, 0x2f, 0x20, 0x33, 0x32, 0x29, 0x20
        /*00b6*/ 	.byte	0x25, 0x20, 0x34, 0x29, 0x00
	.type		__unnamed_4,@object
	.size		__unnamed_4,(__unnamed_1 - __unnamed_4)
__unnamed_4:
        /* <DEDUP_REMOVED lines=37> */
        /*030b*/ 	.byte	0x30, 0x3e, 0x3e, 0x3e, 0x3e, 0x5d, 0x00
	.type		__unnamed_1,@object
	.size		__unnamed_1,(__unnamed_5 - __unnamed_1)
__unnamed_1:
        /* <DEDUP_REMOVED lines=37> */
        /*0562*/ 	.byte	0x3a, 0x43, 0x3c, 0x30, 0x3e, 0x3e, 0x3e, 0x3e, 0x5d, 0x00
	.type		__unnamed_5,@object
	.size		__unnamed_5,(__unnamed_6 - __unnamed_5)
__unnamed_5:
        /* <DEDUP_REMOVED lines=38> */
	.type		__unnamed_6,@object
	.size		__unnamed_6,(__unnamed_7 - __unnamed_6)
__unnamed_6:
        /* <DEDUP_REMOVED lines=37> */
        /*0a16*/ 	.byte	0x74, 0x65, 0x3a, 0x3a, 0x43, 0x3c, 0x30, 0x3e, 0x3e, 0x3e, 0x3e, 0x5d, 0x00
	.type		__unnamed_7,@object
	.size		__unnamed_7,(__unnamed_2 - __unnamed_7)
__unnamed_7:
        /* <DEDUP_REMOVED lines=37> */
        /*0c73*/ 	.byte	0x63, 0x75, 0x74, 0x65, 0x3a, 0x3a, 0x43, 0x3c, 0x30, 0x3e, 0x3e, 0x3e, 0x3e, 0x5d, 0x00
	.type		__unnamed_2,@object
	.size		__unnamed_2,(__unnamed_3 - __unnamed_2)
__unnamed_2:
        /* <DEDUP_REMOVED lines=38> */
	.type		__unnamed_3,@object
	.size		__unnamed_3,(.L_3 - __unnamed_3)
__unnamed_3:
        /* <DEDUP_REMOVED lines=38> */
        /*1142*/ 	.byte	0x3e, 0x3e, 0x5d, 0x00
.L_3:


//--------------------- .nv.shared._ZN7cutlass13device_kernelINS_4fmha6kernel36Sm100FmhaFwdKernelTmaWarpspecializedIN4cute5tupleIJiiiNS5_IJNS5_IJiiEEEiEEEEEENS1_10collective38Sm100FmhaFwdMainloopTmaWarpspecializedINS_6half_tEffNS5_IJNS4_1CILi256EEENSC_ILi128EEENSC_ILi64EEEEEENS5_IJiNSC_ILi1EEES7_EEENS5_IJiSH_NS5_IJNS5_IJNSC_ILi0EEEiEEEiEEEEEESM_NS9_6NoMaskENS5_IJNSC_ILi2EEESH_SH_EEENSC_ILb0EEEEENS9_38Sm100FmhaFwdEpilogueTmaWarpspecializedISB_fNS5_IJSE_SF_SE_EEESI_NS5_IJSH_S7_EEESQ_EENS2_23IndividualTileSchedulerENS2_41Sm100FmhaCtxKernelWarpspecializedScheduleEEEEEvNT_6ParamsE --------------------------
	.section	.nv.shared._ZN7cutlass13device_kernelINS_4fmha6kernel36Sm100FmhaFwdKernelTmaWarpspecializedIN4cute5tupleIJiiiNS5_IJNS5_IJiiEEEiEEEEEENS1_10collective38Sm100FmhaFwdMainloopTmaWarpspecializedINS_6half_tEffNS5_IJNS4_1CILi256EEENSC_ILi128EEENSC_ILi64EEEEEENS5_IJiNSC_ILi1EEES7_EEENS5_IJiSH_NS5_IJNS5_IJNSC_ILi0EEEiEEEiEEEEEESM_NS9_6NoMaskENS5_IJNSC_ILi2EEESH_SH_EEENSC_ILb0EEEEENS9_38Sm100FmhaFwdEpilogueTmaWarpspecializedISB_fNS5_IJSE_SF_SE_EEESI_NS5_IJSH_S7_EEESQ_EENS2_23IndividualTileSchedulerENS2_41Sm100FmhaCtxKernelWarpspecializedScheduleEEEEEvNT_6ParamsE,"aw",@nobits
	.sectionflags	@""
	.align	16
	.zero		1024


//--------------------- .nv.shared.reserved.0     --------------------------
	.section	.nv.shared.reserved.0,"aw",@nobits
	.weak		__nv_reservedSMEM_offset_0_alias
	.size		__nv_reservedSMEM_offset_0_alias, 0, 64
	.other		__nv_reservedSMEM_offset_0_alias,@"STO_CUDA_RESERVED_SHARED STV_DEFAULT"
__nv_reservedSMEM_offset_0_alias:
	.zero		0
.nv.shared.reserved.0:
	.zero		64
	.weak		__nv_reservedSMEM_tcgen05_partition
	.type		__nv_reservedSMEM_tcgen05_partition,@object
	.size		__nv_reservedSMEM_tcgen05_partition,(.L_0 - __nv_reservedSMEM_tcgen05_partition)
__nv_reservedSMEM_tcgen05_partition:
	.zero		32
.L_0:


//--------------------- .nv.global                --------------------------
	.section	.nv.global,"aw",@nobits
.nv.global:
	.type		_ZN39_INTERNAL_75e886ee_4_k_cu_b36e031b_30334cute1_E,@object
	.size		_ZN39_INTERNAL_75e886ee_4_k_cu_b36e031b_30334cute1_E,(_ZN39_INTERNAL_75e886ee_4_k_cu_b36e031b_30334cuda3std3__45__cpo6cbeginE - _ZN39_INTERNAL_75e886ee_4_k_cu_b36e031b_30334cute1_E)
_ZN39_INTERNAL_75e886ee_4_k_cu_b36e031b_30334cute1_E:
	.zero		1
	.type		_ZN39_INTERNAL_75e886ee_4_k_cu_b36e031b_30334cuda3std3__45__cpo6cbeginE,@object
	.size		_ZN39_INTERNAL_75e886ee_4_k_cu_b36e031b_30334cuda3std3__45__cpo6cbeginE,(_ZN39_INTERNAL_75e886ee_4_k_cu_b36e031b_30334cuda3std3__48in_placeE - _ZN39_INTERNAL_75e886ee_4_k_cu_b36e031b_30334cuda3std3__45__cpo6cbeginE)
_ZN39_INTERNAL_75e886ee_4_k_cu_b36e031b_30334cuda3std3__45__cpo6cbeginE:
	.zero		1
	.type		_ZN39_INTERNAL_75e886ee_4_k_cu_b36e031b_30334cuda3std3__48in_placeE,@object
	.size		_ZN39_INTERNAL_75e886ee_4_k_cu_b36e031b_30334cuda3std3__48in_placeE,(_ZN39_INTERNAL_75e886ee_4_k_cu_b36e031b_30334cuda3std6ranges3__45__cpo9iter_moveE - _ZN39_INTERNAL_75e886ee_4_k_cu_b36e031b_30334cuda3std3__48in_placeE)
_ZN39_INTERNAL_75e886ee_4_k_cu_b36e031b_30334cuda3std3__48in_placeE:
	.zero		1
	.type		_ZN39_INTERNAL_75e886ee_4_k_cu_b36e031b_30334cuda3std6ranges3__45__cpo9iter_moveE,@object
	.size		_ZN39_INTERNAL_75e886ee_4_k_cu_b36e031b_30334cuda3std6ranges3__45__cpo9iter_moveE,(_ZN39_INTERNAL_75e886ee_4_k_cu_b36e031b_30334cuda3std3__45__cpo5beginE - _ZN39_INTERNAL_75e886ee_4_k_cu_b36e031b_30334cuda3std6ranges3__45__cpo9iter_moveE)
_ZN39_INTERNAL_75e886ee_4_k_cu_b36e031b_30334cuda3std6ranges3__45__cpo9iter_moveE:
	.zero		1
	.type		_ZN39_INTERNAL_75e886ee_4_k_cu_b36e031b_30334cuda3std3__45__cpo5beginE,@object
	.size		_ZN39_INTERNAL_75e886ee_4_k_cu_b36e031b_30334cuda3std3__45__cpo5beginE,(_ZN39_INTERNAL_75e886ee_4_k_cu_b36e031b_30334cuda3std3__441_GLOBAL__N__75e886ee_4_k_cu_b36e031b_30336ignoreE - _ZN39_INTERNAL_75e886ee_4_k_cu_b36e031b_30334cuda3std3__45__cpo5beginE)
_ZN39_INTERNAL_75e886ee_4_k_cu_b36e031b_30334cuda3std3__45__cpo5beginE:
	.zero		1
	.type		_ZN39_INTERNAL_75e886ee_4_k_cu_b36e031b_30334cuda3std3__441_GLOBAL__N__75e886ee_4_k_cu_b36e031b_30336ignoreE,@object
	.size		_ZN39_INTERNAL_75e886ee_4_k_cu_b36e031b_30334cuda3std3__441_GLOBAL__N__75e886ee_4_k_cu_b36e031b_30336ignoreE,(_ZN39_INTERNAL_75e886ee_4_k_cu_b36e031b_30334cute7productE - _ZN39_INTERNAL_75e886ee_4_k_cu_b36e031b_30334cuda3std3__441_GLOBAL__N__75e886ee_4_k_cu_b36e031b_30336ignoreE)
_ZN39_INTERNAL_75e886ee_4_k_cu_b36e031b_30334cuda3std3__441_GLOBAL__N__75e886ee_4_k_cu_b36e031b_30336ignoreE:
	.zero		1
	.type		_ZN39_INTERNAL_75e886ee_4_k_cu_b36e031b_30334cute7productE,@object
	.size		_ZN39_INTERNAL_75e886ee_4_k_cu_b36e031b_30334cute7productE,(_ZN39_INTERNAL_75e886ee_4_k_cu_b36e031b_30334cuda3std3__45__cpo3endE - _ZN39_INTERNAL_75e886ee_4_k_cu_b36e031b_30334cute7productE)
_ZN39_INTERNAL_75e886ee_4_k_cu_b36e031b_30334cute7productE:
	.zero		1
	.type		_ZN39_INTERNAL_75e886ee_4_k_cu_b36e031b_30334cuda3std3__45__cpo3endE,@object
	.size		_ZN39_INTERNAL_75e886ee_4_k_cu_b36e031b_30334cuda3std3__45__cpo3endE,(_ZN39_INTERNAL_75e886ee_4_k_cu_b36e031b_30334cuda3std3__419piecewise_constructE - _ZN39_INTERNAL_75e886ee_4_k_cu_b36e031b_30334cuda3std3__45__cpo3endE)
_ZN39_INTERNAL_75e886ee_4_k_cu_b36e031b_30334cuda3std3__45__cpo3endE:
	.zero		1
	.type		_ZN39_INTERNAL_75e886ee_4_k_cu_b36e031b_30334cuda3std3__419piecewise_constructE,@object
	.size		_ZN39_INTERNAL_75e886ee_4_k_cu_b36e031b_30334cuda3std3__419piecewise_constructE,(_ZN39_INTERNAL_75e886ee_4_k_cu_b36e031b_30334cuda3std3__45__cpo4cendE - _ZN39_INTERNAL_75e886ee_4_k_cu_b36e031b_30334cuda3std3__419piecewise_constructE)
_ZN39_INTERNAL_75e886ee_4_k_cu_b36e031b_30334cuda3std3__419piecewise_constructE:
	.zero		1
	.type		_ZN39_INTERNAL_75e886ee_4_k_cu_b36e031b_30334cuda3std3__45__cpo4cendE,@object
	.size		_ZN39_INTERNAL_75e886ee_4_k_cu_b36e031b_30334cuda3std3__45__cpo4cendE,(_ZN39_INTERNAL_75e886ee_4_k_cu_b36e031b_30334cuda3std6ranges3__45__cpo4swapE - _ZN39_INTERNAL_75e886ee_4_k_cu_b36e031b_30334cuda3std3__45__cpo4cendE)
_ZN39_INTERNAL_75e886ee_4_k_cu_b36e031b_30334cuda3std3__45__cpo4cendE:
	.zero		1
	.type		_ZN39_INTERNAL_75e886ee_4_k_cu_b36e031b_30334cuda3std6ranges3__45__cpo4swapE,@object
	.size		_ZN39_INTERNAL_75e886ee_4_k_cu_b36e031b_30334cuda3std6ranges3__45__cpo4swapE,(.L_15 - _ZN39_INTERNAL_75e886ee_4_k_cu_b36e031b_30334cuda3std6ranges3__45__cpo4swapE)
_ZN39_INTERNAL_75e886ee_4_k_cu_b36e031b_30334cuda3std6ranges3__45__cpo4swapE:
	.zero		1
.L_15:


//--------------------- .nv.constant0._ZN7cutlass13device_kernelINS_4fmha6kernel36Sm100FmhaFwdKernelTmaWarpspecializedIN4cute5tupleIJiiiNS5_IJNS5_IJiiEEEiEEEEEENS1_10collective38Sm100FmhaFwdMainloopTmaWarpspecializedINS_6half_tEffNS5_IJNS4_1CILi256EEENSC_ILi128EEENSC_ILi64EEEEEENS5_IJiNSC_ILi1EEES7_EEENS5_IJiSH_NS5_IJNS5_IJNSC_ILi0EEEiEEEiEEEEEESM_NS9_6NoMaskENS5_IJNSC_ILi2EEESH_SH_EEENSC_ILb0EEEEENS9_38Sm100FmhaFwdEpilogueTmaWarpspecializedISB_fNS5_IJSE_SF_SE_EEESI_NS5_IJSH_S7_EEESQ_EENS2_23IndividualTileSchedulerENS2_41Sm100FmhaCtxKernelWarpspecializedScheduleEEEEEvNT_6ParamsE --------------------------
	.section	.nv.constant0._ZN7cutlass13device_kernelINS_4fmha6kernel36Sm100FmhaFwdKernelTmaWarpspecializedIN4cute5tupleIJiiiNS5_IJNS5_IJiiEEEiEEEEEENS1_10collective38Sm100FmhaFwdMainloopTmaWarpspecializedINS_6half_tEffNS5_IJNS4_1CILi256EEENSC_ILi128EEENSC_ILi64EEEEEENS5_IJiNSC_ILi1EEES7_EEENS5_IJiSH_NS5_IJNS5_IJNSC_ILi0EEEiEEEiEEEEEESM_NS9_6NoMaskENS5_IJNSC_ILi2EEESH_SH_EEENSC_ILb0EEEEENS9_38Sm100FmhaFwdEpilogueTmaWarpspecializedISB_fNS5_IJSE_SF_SE_EEESI_NS5_IJSH_S7_EEESQ_EENS2_23IndividualTileSchedulerENS2_41Sm100FmhaCtxKernelWarpspecializedScheduleEEEEEvNT_6ParamsE,"a",@progbits
	.sectionflags	@""
	.align	4
.nv.constant0._ZN7cutlass13device_kernelINS_4fmha6kernel36Sm100FmhaFwdKernelTmaWarpspecializedIN4cute5tupleIJiiiNS5_IJNS5_IJiiEEEiEEEEEENS1_10collective38Sm100FmhaFwdMainloopTmaWarpspecializedINS_6half_tEffNS5_IJNS4_1CILi256EEENSC_ILi128EEENSC_ILi64EEEEEENS5_IJiNSC_ILi1EEES7_EEENS5_IJiSH_NS5_IJNS5_IJNSC_ILi0EEEiEEEiEEEEEESM_NS9_6NoMaskENS5_IJNSC_ILi2EEESH_SH_EEENSC_ILb0EEEEENS9_38Sm100FmhaFwdEpilogueTmaWarpspecializedISB_fNS5_IJSE_SF_SE_EEESI_NS5_IJSH_S7_EEESQ_EENS2_23IndividualTileSchedulerENS2_41Sm100FmhaCtxKernelWarpspecializedScheduleEEEEEvNT_6ParamsE:
	.zero		2432


//--------------------- SYMBOLS --------------------------

	.type		.nv.reservedSmem.offset0,@object
	.size		.nv.reservedSmem.offset0,0x4
	.type		.nv.reservedSmem.cap,@object
	.size		.nv.reservedSmem.cap,0x4
	.type		vprintf,@function
	.type		__assertfail,@function
